//
// Generated by NVIDIA NVVM Compiler
//
// Compiler Build ID: CL-36424714
// Cuda compilation tools, release 13.0, V13.0.88
// Based on NVVM 20.0.0
//

.version 9.0
.target sm_100
.address_size 64

	// .globl	_Z22ray_tracer_init_kernelP6PhotonPyddddddddi
.func  (.param .align 16 .b8 func_retval0[16]) __internal_trig_reduction_slowpathd
(
	.param .b64 __internal_trig_reduction_slowpathd_param_0
)
;
.func  (.param .b64 func_retval0) __internal_accurate_pow
(
	.param .b64 __internal_accurate_pow_param_0
)
;
.global .align 4 .b8 precalc_xorwow_matrix[102400];
.global .align 4 .b8 precalc_xorwow_offset_matrix[102400];
.global .align 4 .b8 mrg32k3aM1[2304];
.global .align 4 .b8 mrg32k3aM2[2304];
.global .align 4 .b8 mrg32k3aM1SubSeq[2016];
.global .align 4 .b8 mrg32k3aM2SubSeq[2016];
.global .align 4 .b8 mrg32k3aM1Seq[2304];
.global .align 4 .b8 mrg32k3aM2Seq[2304];
.const .align 8 .b8 __cr_lgamma_table[72];
.global .align 8 .b8 __cudart_i2opi_d[144] = {8, 93, 141, 31, 177, 95, 251, 107, 234, 146, 82, 138, 247, 57, 7, 61, 123, 241, 229, 235, 199, 186, 39, 117, 45, 234, 95, 158, 102, 63, 70, 79, 183, 9, 203, 39, 207, 126, 54, 109, 31, 109, 10, 90, 139, 17, 47, 239, 15, 152, 5, 222, 255, 151, 248, 31, 59, 40, 249, 189, 139, 95, 132, 156, 244, 57, 83, 131, 57, 214, 145, 57, 65, 126, 95, 180, 38, 112, 156, 233, 132, 68, 187, 46, 245, 53, 130, 232, 62, 167, 41, 177, 28, 235, 29, 254, 28, 146, 209, 9, 234, 46, 73, 6, 224, 210, 77, 66, 58, 110, 36, 183, 97, 197, 187, 222, 171, 99, 81, 254, 65, 144, 67, 60, 153, 149, 98, 219, 192, 221, 52, 245, 209, 87, 39, 252, 41, 21, 68, 78, 110, 131, 249, 162};
.global .align 16 .b8 __cudart_sin_cos_coeffs[128] = {70, 210, 176, 44, 241, 229, 90, 190, 146, 227, 172, 105, 227, 29, 199, 62, 161, 98, 219, 25, 160, 1, 42, 191, 24, 8, 17, 17, 17, 17, 129, 63, 84, 85, 85, 85, 85, 85, 197, 191, 0, 0, 0, 0, 0, 0, 0, 0, 0, 0, 0, 0, 0, 0, 0, 0, 100, 129, 253, 32, 131, 255, 168, 189, 40, 133, 239, 193, 167, 238, 33, 62, 217, 230, 6, 142, 79, 126, 146, 190, 233, 188, 221, 25, 160, 1, 250, 62, 71, 93, 193, 22, 108, 193, 86, 191, 81, 85, 85, 85, 85, 85, 165, 63, 0, 0, 0, 0, 0, 0, 224, 191, 0, 0, 0, 0, 0, 0, 240, 63};

.visible .entry _Z22ray_tracer_init_kernelP6PhotonPyddddddddi(
	.param .u64 .ptr .align 1 _Z22ray_tracer_init_kernelP6PhotonPyddddddddi_param_0,
	.param .u64 .ptr .align 1 _Z22ray_tracer_init_kernelP6PhotonPyddddddddi_param_1,
	.param .f64 _Z22ray_tracer_init_kernelP6PhotonPyddddddddi_param_2,
	.param .f64 _Z22ray_tracer_init_kernelP6PhotonPyddddddddi_param_3,
	.param .f64 _Z22ray_tracer_init_kernelP6PhotonPyddddddddi_param_4,
	.param .f64 _Z22ray_tracer_init_kernelP6PhotonPyddddddddi_param_5,
	.param .f64 _Z22ray_tracer_init_kernelP6PhotonPyddddddddi_param_6,
	.param .f64 _Z22ray_tracer_init_kernelP6PhotonPyddddddddi_param_7,
	.param .f64 _Z22ray_tracer_init_kernelP6PhotonPyddddddddi_param_8,
	.param .f64 _Z22ray_tracer_init_kernelP6PhotonPyddddddddi_param_9,
	.param .u32 _Z22ray_tracer_init_kernelP6PhotonPyddddddddi_param_10
)
{
	.local .align 8 .b8 	__local_depot0[48];
	.reg .b64 	%SP;
	.reg .b64 	%SPL;
	.reg .pred 	%p<79>;
	.reg .b32 	%r<1252>;
	.reg .b32 	%f<5>;
	.reg .b64 	%rd<48>;
	.reg .b64 	%fd<150>;

	mov.u64 	%SPL, __local_depot0;
	ld.param.u64 	%rd12, [_Z22ray_tracer_init_kernelP6PhotonPyddddddddi_param_1];
	ld.param.f64 	%fd25, [_Z22ray_tracer_init_kernelP6PhotonPyddddddddi_param_3];
	ld.param.f64 	%fd26, [_Z22ray_tracer_init_kernelP6PhotonPyddddddddi_param_4];
	ld.param.f64 	%fd27, [_Z22ray_tracer_init_kernelP6PhotonPyddddddddi_param_5];
	ld.param.f64 	%fd29, [_Z22ray_tracer_init_kernelP6PhotonPyddddddddi_param_8];
	ld.param.f64 	%fd30, [_Z22ray_tracer_init_kernelP6PhotonPyddddddddi_param_9];
	ld.param.u32 	%r560, [_Z22ray_tracer_init_kernelP6PhotonPyddddddddi_param_10];
	add.u64 	%rd1, %SPL, 0;
	mov.u32 	%r561, %tid.x;
	cvt.u64.u32 	%rd2, %r561;
	xor.b32  	%r562, %r561, -1429050551;
	mul.lo.s32 	%r1, %r562, 1099087573;
	add.s32 	%r563, %r1, -638133224;
	add.s32 	%r980, %r1, 123456789;
	st.local.v2.u32 	[%rd1], {%r563, %r980};
	xor.b32  	%r979, %r1, 362436069;
	mov.b32 	%r564, -123459836;
	st.local.v2.u32 	[%rd1+8], {%r979, %r564};
	add.s32 	%r976, %r1, 5783321;
	mov.b32 	%r565, -589760388;
	st.local.v2.u32 	[%rd1+16], {%r565, %r976};
	setp.eq.s32 	%p1, %r561, 0;
	@%p1 bra 	$L__BB0_115;
	mov.b32 	%r963, 0;
	mov.u64 	%rd47, %rd2;
$L__BB0_2:
	mov.u64 	%rd3, %rd47;
	and.b64  	%rd4, %rd3, 3;
	setp.eq.s64 	%p2, %rd4, 0;
	@%p2 bra 	$L__BB0_114;
	mul.wide.u32 	%rd14, %r963, 3200;
	mov.u64 	%rd15, precalc_xorwow_matrix;
	add.s64 	%rd5, %rd15, %rd14;
	mov.b32 	%r976, 0;
	mov.u32 	%r977, %r976;
	mov.u32 	%r978, %r976;
	mov.u32 	%r979, %r976;
	mov.u32 	%r980, %r976;
	mov.u32 	%r969, %r976;
$L__BB0_4:
	mul.wide.u32 	%rd16, %r969, 4;
	add.s64 	%rd17, %rd1, %rd16;
	ld.local.u32 	%r15, [%rd17+4];
	shl.b32 	%r16, %r969, 5;
	mov.b32 	%r975, 0;
$L__BB0_5:
	.pragma "nounroll";
	shr.u32 	%r569, %r15, %r975;
	and.b32  	%r570, %r569, 1;
	setp.eq.b32 	%p3, %r570, 1;
	not.pred 	%p4, %p3;
	add.s32 	%r571, %r16, %r975;
	mul.lo.s32 	%r572, %r571, 5;
	mul.wide.u32 	%rd18, %r572, 4;
	add.s64 	%rd6, %rd5, %rd18;
	@%p4 bra 	$L__BB0_7;
	ld.global.nc.u32 	%r573, [%rd6];
	xor.b32  	%r980, %r980, %r573;
	ld.global.nc.u32 	%r574, [%rd6+4];
	xor.b32  	%r979, %r979, %r574;
	ld.global.nc.u32 	%r575, [%rd6+8];
	xor.b32  	%r978, %r978, %r575;
	ld.global.nc.u32 	%r576, [%rd6+12];
	xor.b32  	%r977, %r977, %r576;
	ld.global.nc.u32 	%r577, [%rd6+16];
	xor.b32  	%r976, %r976, %r577;
$L__BB0_7:
	and.b32  	%r579, %r569, 2;
	setp.eq.s32 	%p5, %r579, 0;
	@%p5 bra 	$L__BB0_9;
	ld.global.nc.u32 	%r580, [%rd6+20];
	xor.b32  	%r980, %r980, %r580;
	ld.global.nc.u32 	%r581, [%rd6+24];
	xor.b32  	%r979, %r979, %r581;
	ld.global.nc.u32 	%r582, [%rd6+28];
	xor.b32  	%r978, %r978, %r582;
	ld.global.nc.u32 	%r583, [%rd6+32];
	xor.b32  	%r977, %r977, %r583;
	ld.global.nc.u32 	%r584, [%rd6+36];
	xor.b32  	%r976, %r976, %r584;
$L__BB0_9:
	and.b32  	%r586, %r569, 4;
	setp.eq.s32 	%p6, %r586, 0;
	@%p6 bra 	$L__BB0_11;
	ld.global.nc.u32 	%r587, [%rd6+40];
	xor.b32  	%r980, %r980, %r587;
	ld.global.nc.u32 	%r588, [%rd6+44];
	xor.b32  	%r979, %r979, %r588;
	ld.global.nc.u32 	%r589, [%rd6+48];
	xor.b32  	%r978, %r978, %r589;
	ld.global.nc.u32 	%r590, [%rd6+52];
	xor.b32  	%r977, %r977, %r590;
	ld.global.nc.u32 	%r591, [%rd6+56];
	xor.b32  	%r976, %r976, %r591;
$L__BB0_11:
	and.b32  	%r593, %r569, 8;
	setp.eq.s32 	%p7, %r593, 0;
	@%p7 bra 	$L__BB0_13;
	ld.global.nc.u32 	%r594, [%rd6+60];
	xor.b32  	%r980, %r980, %r594;
	ld.global.nc.u32 	%r595, [%rd6+64];
	xor.b32  	%r979, %r979, %r595;
	ld.global.nc.u32 	%r596, [%rd6+68];
	xor.b32  	%r978, %r978, %r596;
	ld.global.nc.u32 	%r597, [%rd6+72];
	xor.b32  	%r977, %r977, %r597;
	ld.global.nc.u32 	%r598, [%rd6+76];
	xor.b32  	%r976, %r976, %r598;
$L__BB0_13:
	and.b32  	%r600, %r569, 16;
	setp.eq.s32 	%p8, %r600, 0;
	@%p8 bra 	$L__BB0_15;
	ld.global.nc.u32 	%r601, [%rd6+80];
	xor.b32  	%r980, %r980, %r601;
	ld.global.nc.u32 	%r602, [%rd6+84];
	xor.b32  	%r979, %r979, %r602;
	ld.global.nc.u32 	%r603, [%rd6+88];
	xor.b32  	%r978, %r978, %r603;
	ld.global.nc.u32 	%r604, [%rd6+92];
	xor.b32  	%r977, %r977, %r604;
	ld.global.nc.u32 	%r605, [%rd6+96];
	xor.b32  	%r976, %r976, %r605;
$L__BB0_15:
	and.b32  	%r607, %r569, 32;
	setp.eq.s32 	%p9, %r607, 0;
	@%p9 bra 	$L__BB0_17;
	ld.global.nc.u32 	%r608, [%rd6+100];
	xor.b32  	%r980, %r980, %r608;
	ld.global.nc.u32 	%r609, [%rd6+104];
	xor.b32  	%r979, %r979, %r609;
	ld.global.nc.u32 	%r610, [%rd6+108];
	xor.b32  	%r978, %r978, %r610;
	ld.global.nc.u32 	%r611, [%rd6+112];
	xor.b32  	%r977, %r977, %r611;
	ld.global.nc.u32 	%r612, [%rd6+116];
	xor.b32  	%r976, %r976, %r612;
$L__BB0_17:
	and.b32  	%r614, %r569, 64;
	setp.eq.s32 	%p10, %r614, 0;
	@%p10 bra 	$L__BB0_19;
	ld.global.nc.u32 	%r615, [%rd6+120];
	xor.b32  	%r980, %r980, %r615;
	ld.global.nc.u32 	%r616, [%rd6+124];
	xor.b32  	%r979, %r979, %r616;
	ld.global.nc.u32 	%r617, [%rd6+128];
	xor.b32  	%r978, %r978, %r617;
	ld.global.nc.u32 	%r618, [%rd6+132];
	xor.b32  	%r977, %r977, %r618;
	ld.global.nc.u32 	%r619, [%rd6+136];
	xor.b32  	%r976, %r976, %r619;
$L__BB0_19:
	and.b32  	%r621, %r569, 128;
	setp.eq.s32 	%p11, %r621, 0;
	@%p11 bra 	$L__BB0_21;
	ld.global.nc.u32 	%r622, [%rd6+140];
	xor.b32  	%r980, %r980, %r622;
	ld.global.nc.u32 	%r623, [%rd6+144];
	xor.b32  	%r979, %r979, %r623;
	ld.global.nc.u32 	%r624, [%rd6+148];
	xor.b32  	%r978, %r978, %r624;
	ld.global.nc.u32 	%r625, [%rd6+152];
	xor.b32  	%r977, %r977, %r625;
	ld.global.nc.u32 	%r626, [%rd6+156];
	xor.b32  	%r976, %r976, %r626;
$L__BB0_21:
	and.b32  	%r628, %r569, 256;
	setp.eq.s32 	%p12, %r628, 0;
	@%p12 bra 	$L__BB0_23;
	ld.global.nc.u32 	%r629, [%rd6+160];
	xor.b32  	%r980, %r980, %r629;
	ld.global.nc.u32 	%r630, [%rd6+164];
	xor.b32  	%r979, %r979, %r630;
	ld.global.nc.u32 	%r631, [%rd6+168];
	xor.b32  	%r978, %r978, %r631;
	ld.global.nc.u32 	%r632, [%rd6+172];
	xor.b32  	%r977, %r977, %r632;
	ld.global.nc.u32 	%r633, [%rd6+176];
	xor.b32  	%r976, %r976, %r633;
$L__BB0_23:
	and.b32  	%r635, %r569, 512;
	setp.eq.s32 	%p13, %r635, 0;
	@%p13 bra 	$L__BB0_25;
	ld.global.nc.u32 	%r636, [%rd6+180];
	xor.b32  	%r980, %r980, %r636;
	ld.global.nc.u32 	%r637, [%rd6+184];
	xor.b32  	%r979, %r979, %r637;
	ld.global.nc.u32 	%r638, [%rd6+188];
	xor.b32  	%r978, %r978, %r638;
	ld.global.nc.u32 	%r639, [%rd6+192];
	xor.b32  	%r977, %r977, %r639;
	ld.global.nc.u32 	%r640, [%rd6+196];
	xor.b32  	%r976, %r976, %r640;
$L__BB0_25:
	and.b32  	%r642, %r569, 1024;
	setp.eq.s32 	%p14, %r642, 0;
	@%p14 bra 	$L__BB0_27;
	ld.global.nc.u32 	%r643, [%rd6+200];
	xor.b32  	%r980, %r980, %r643;
	ld.global.nc.u32 	%r644, [%rd6+204];
	xor.b32  	%r979, %r979, %r644;
	ld.global.nc.u32 	%r645, [%rd6+208];
	xor.b32  	%r978, %r978, %r645;
	ld.global.nc.u32 	%r646, [%rd6+212];
	xor.b32  	%r977, %r977, %r646;
	ld.global.nc.u32 	%r647, [%rd6+216];
	xor.b32  	%r976, %r976, %r647;
$L__BB0_27:
	and.b32  	%r649, %r569, 2048;
	setp.eq.s32 	%p15, %r649, 0;
	@%p15 bra 	$L__BB0_29;
	ld.global.nc.u32 	%r650, [%rd6+220];
	xor.b32  	%r980, %r980, %r650;
	ld.global.nc.u32 	%r651, [%rd6+224];
	xor.b32  	%r979, %r979, %r651;
	ld.global.nc.u32 	%r652, [%rd6+228];
	xor.b32  	%r978, %r978, %r652;
	ld.global.nc.u32 	%r653, [%rd6+232];
	xor.b32  	%r977, %r977, %r653;
	ld.global.nc.u32 	%r654, [%rd6+236];
	xor.b32  	%r976, %r976, %r654;
$L__BB0_29:
	and.b32  	%r656, %r569, 4096;
	setp.eq.s32 	%p16, %r656, 0;
	@%p16 bra 	$L__BB0_31;
	ld.global.nc.u32 	%r657, [%rd6+240];
	xor.b32  	%r980, %r980, %r657;
	ld.global.nc.u32 	%r658, [%rd6+244];
	xor.b32  	%r979, %r979, %r658;
	ld.global.nc.u32 	%r659, [%rd6+248];
	xor.b32  	%r978, %r978, %r659;
	ld.global.nc.u32 	%r660, [%rd6+252];
	xor.b32  	%r977, %r977, %r660;
	ld.global.nc.u32 	%r661, [%rd6+256];
	xor.b32  	%r976, %r976, %r661;
$L__BB0_31:
	and.b32  	%r663, %r569, 8192;
	setp.eq.s32 	%p17, %r663, 0;
	@%p17 bra 	$L__BB0_33;
	ld.global.nc.u32 	%r664, [%rd6+260];
	xor.b32  	%r980, %r980, %r664;
	ld.global.nc.u32 	%r665, [%rd6+264];
	xor.b32  	%r979, %r979, %r665;
	ld.global.nc.u32 	%r666, [%rd6+268];
	xor.b32  	%r978, %r978, %r666;
	ld.global.nc.u32 	%r667, [%rd6+272];
	xor.b32  	%r977, %r977, %r667;
	ld.global.nc.u32 	%r668, [%rd6+276];
	xor.b32  	%r976, %r976, %r668;
$L__BB0_33:
	and.b32  	%r670, %r569, 16384;
	setp.eq.s32 	%p18, %r670, 0;
	@%p18 bra 	$L__BB0_35;
	ld.global.nc.u32 	%r671, [%rd6+280];
	xor.b32  	%r980, %r980, %r671;
	ld.global.nc.u32 	%r672, [%rd6+284];
	xor.b32  	%r979, %r979, %r672;
	ld.global.nc.u32 	%r673, [%rd6+288];
	xor.b32  	%r978, %r978, %r673;
	ld.global.nc.u32 	%r674, [%rd6+292];
	xor.b32  	%r977, %r977, %r674;
	ld.global.nc.u32 	%r675, [%rd6+296];
	xor.b32  	%r976, %r976, %r675;
$L__BB0_35:
	and.b32  	%r677, %r569, 32768;
	setp.eq.s32 	%p19, %r677, 0;
	@%p19 bra 	$L__BB0_37;
	ld.global.nc.u32 	%r678, [%rd6+300];
	xor.b32  	%r980, %r980, %r678;
	ld.global.nc.u32 	%r679, [%rd6+304];
	xor.b32  	%r979, %r979, %r679;
	ld.global.nc.u32 	%r680, [%rd6+308];
	xor.b32  	%r978, %r978, %r680;
	ld.global.nc.u32 	%r681, [%rd6+312];
	xor.b32  	%r977, %r977, %r681;
	ld.global.nc.u32 	%r682, [%rd6+316];
	xor.b32  	%r976, %r976, %r682;
$L__BB0_37:
	add.s32 	%r975, %r975, 16;
	setp.ne.s32 	%p20, %r975, 32;
	@%p20 bra 	$L__BB0_5;
	mad.lo.s32 	%r683, %r969, -31, %r16;
	add.s32 	%r969, %r683, 1;
	setp.ne.s32 	%p21, %r969, 5;
	@%p21 bra 	$L__BB0_4;
	st.local.u32 	[%rd1+4], %r980;
	st.local.v2.u32 	[%rd1+8], {%r979, %r978};
	st.local.v2.u32 	[%rd1+16], {%r977, %r976};
	setp.eq.s64 	%p22, %rd4, 1;
	@%p22 bra 	$L__BB0_114;
	mov.b32 	%r976, 0;
	mov.u32 	%r1069, %r976;
	mov.u32 	%r1070, %r976;
	mov.u32 	%r979, %r976;
	mov.u32 	%r980, %r976;
	mov.u32 	%r1061, %r976;
$L__BB0_41:
	mul.wide.u32 	%rd19, %r1061, 4;
	add.s64 	%rd20, %rd1, %rd19;
	ld.local.u32 	%r191, [%rd20+4];
	shl.b32 	%r192, %r1061, 5;
	mov.b32 	%r1067, 0;
$L__BB0_42:
	.pragma "nounroll";
	shr.u32 	%r686, %r191, %r1067;
	and.b32  	%r687, %r686, 1;
	setp.eq.b32 	%p23, %r687, 1;
	not.pred 	%p24, %p23;
	add.s32 	%r688, %r192, %r1067;
	mul.lo.s32 	%r689, %r688, 5;
	mul.wide.u32 	%rd21, %r689, 4;
	add.s64 	%rd7, %rd5, %rd21;
	@%p24 bra 	$L__BB0_44;
	ld.global.nc.u32 	%r690, [%rd7];
	xor.b32  	%r980, %r980, %r690;
	ld.global.nc.u32 	%r691, [%rd7+4];
	xor.b32  	%r979, %r979, %r691;
	ld.global.nc.u32 	%r692, [%rd7+8];
	xor.b32  	%r1070, %r1070, %r692;
	ld.global.nc.u32 	%r693, [%rd7+12];
	xor.b32  	%r1069, %r1069, %r693;
	ld.global.nc.u32 	%r694, [%rd7+16];
	xor.b32  	%r976, %r976, %r694;
$L__BB0_44:
	and.b32  	%r696, %r686, 2;
	setp.eq.s32 	%p25, %r696, 0;
	@%p25 bra 	$L__BB0_46;
	ld.global.nc.u32 	%r697, [%rd7+20];
	xor.b32  	%r980, %r980, %r697;
	ld.global.nc.u32 	%r698, [%rd7+24];
	xor.b32  	%r979, %r979, %r698;
	ld.global.nc.u32 	%r699, [%rd7+28];
	xor.b32  	%r1070, %r1070, %r699;
	ld.global.nc.u32 	%r700, [%rd7+32];
	xor.b32  	%r1069, %r1069, %r700;
	ld.global.nc.u32 	%r701, [%rd7+36];
	xor.b32  	%r976, %r976, %r701;
$L__BB0_46:
	and.b32  	%r703, %r686, 4;
	setp.eq.s32 	%p26, %r703, 0;
	@%p26 bra 	$L__BB0_48;
	ld.global.nc.u32 	%r704, [%rd7+40];
	xor.b32  	%r980, %r980, %r704;
	ld.global.nc.u32 	%r705, [%rd7+44];
	xor.b32  	%r979, %r979, %r705;
	ld.global.nc.u32 	%r706, [%rd7+48];
	xor.b32  	%r1070, %r1070, %r706;
	ld.global.nc.u32 	%r707, [%rd7+52];
	xor.b32  	%r1069, %r1069, %r707;
	ld.global.nc.u32 	%r708, [%rd7+56];
	xor.b32  	%r976, %r976, %r708;
$L__BB0_48:
	and.b32  	%r710, %r686, 8;
	setp.eq.s32 	%p27, %r710, 0;
	@%p27 bra 	$L__BB0_50;
	ld.global.nc.u32 	%r711, [%rd7+60];
	xor.b32  	%r980, %r980, %r711;
	ld.global.nc.u32 	%r712, [%rd7+64];
	xor.b32  	%r979, %r979, %r712;
	ld.global.nc.u32 	%r713, [%rd7+68];
	xor.b32  	%r1070, %r1070, %r713;
	ld.global.nc.u32 	%r714, [%rd7+72];
	xor.b32  	%r1069, %r1069, %r714;
	ld.global.nc.u32 	%r715, [%rd7+76];
	xor.b32  	%r976, %r976, %r715;
$L__BB0_50:
	and.b32  	%r717, %r686, 16;
	setp.eq.s32 	%p28, %r717, 0;
	@%p28 bra 	$L__BB0_52;
	ld.global.nc.u32 	%r718, [%rd7+80];
	xor.b32  	%r980, %r980, %r718;
	ld.global.nc.u32 	%r719, [%rd7+84];
	xor.b32  	%r979, %r979, %r719;
	ld.global.nc.u32 	%r720, [%rd7+88];
	xor.b32  	%r1070, %r1070, %r720;
	ld.global.nc.u32 	%r721, [%rd7+92];
	xor.b32  	%r1069, %r1069, %r721;
	ld.global.nc.u32 	%r722, [%rd7+96];
	xor.b32  	%r976, %r976, %r722;
$L__BB0_52:
	and.b32  	%r724, %r686, 32;
	setp.eq.s32 	%p29, %r724, 0;
	@%p29 bra 	$L__BB0_54;
	ld.global.nc.u32 	%r725, [%rd7+100];
	xor.b32  	%r980, %r980, %r725;
	ld.global.nc.u32 	%r726, [%rd7+104];
	xor.b32  	%r979, %r979, %r726;
	ld.global.nc.u32 	%r727, [%rd7+108];
	xor.b32  	%r1070, %r1070, %r727;
	ld.global.nc.u32 	%r728, [%rd7+112];
	xor.b32  	%r1069, %r1069, %r728;
	ld.global.nc.u32 	%r729, [%rd7+116];
	xor.b32  	%r976, %r976, %r729;
$L__BB0_54:
	and.b32  	%r731, %r686, 64;
	setp.eq.s32 	%p30, %r731, 0;
	@%p30 bra 	$L__BB0_56;
	ld.global.nc.u32 	%r732, [%rd7+120];
	xor.b32  	%r980, %r980, %r732;
	ld.global.nc.u32 	%r733, [%rd7+124];
	xor.b32  	%r979, %r979, %r733;
	ld.global.nc.u32 	%r734, [%rd7+128];
	xor.b32  	%r1070, %r1070, %r734;
	ld.global.nc.u32 	%r735, [%rd7+132];
	xor.b32  	%r1069, %r1069, %r735;
	ld.global.nc.u32 	%r736, [%rd7+136];
	xor.b32  	%r976, %r976, %r736;
$L__BB0_56:
	and.b32  	%r738, %r686, 128;
	setp.eq.s32 	%p31, %r738, 0;
	@%p31 bra 	$L__BB0_58;
	ld.global.nc.u32 	%r739, [%rd7+140];
	xor.b32  	%r980, %r980, %r739;
	ld.global.nc.u32 	%r740, [%rd7+144];
	xor.b32  	%r979, %r979, %r740;
	ld.global.nc.u32 	%r741, [%rd7+148];
	xor.b32  	%r1070, %r1070, %r741;
	ld.global.nc.u32 	%r742, [%rd7+152];
	xor.b32  	%r1069, %r1069, %r742;
	ld.global.nc.u32 	%r743, [%rd7+156];
	xor.b32  	%r976, %r976, %r743;
$L__BB0_58:
	and.b32  	%r745, %r686, 256;
	setp.eq.s32 	%p32, %r745, 0;
	@%p32 bra 	$L__BB0_60;
	ld.global.nc.u32 	%r746, [%rd7+160];
	xor.b32  	%r980, %r980, %r746;
	ld.global.nc.u32 	%r747, [%rd7+164];
	xor.b32  	%r979, %r979, %r747;
	ld.global.nc.u32 	%r748, [%rd7+168];
	xor.b32  	%r1070, %r1070, %r748;
	ld.global.nc.u32 	%r749, [%rd7+172];
	xor.b32  	%r1069, %r1069, %r749;
	ld.global.nc.u32 	%r750, [%rd7+176];
	xor.b32  	%r976, %r976, %r750;
$L__BB0_60:
	and.b32  	%r752, %r686, 512;
	setp.eq.s32 	%p33, %r752, 0;
	@%p33 bra 	$L__BB0_62;
	ld.global.nc.u32 	%r753, [%rd7+180];
	xor.b32  	%r980, %r980, %r753;
	ld.global.nc.u32 	%r754, [%rd7+184];
	xor.b32  	%r979, %r979, %r754;
	ld.global.nc.u32 	%r755, [%rd7+188];
	xor.b32  	%r1070, %r1070, %r755;
	ld.global.nc.u32 	%r756, [%rd7+192];
	xor.b32  	%r1069, %r1069, %r756;
	ld.global.nc.u32 	%r757, [%rd7+196];
	xor.b32  	%r976, %r976, %r757;
$L__BB0_62:
	and.b32  	%r759, %r686, 1024;
	setp.eq.s32 	%p34, %r759, 0;
	@%p34 bra 	$L__BB0_64;
	ld.global.nc.u32 	%r760, [%rd7+200];
	xor.b32  	%r980, %r980, %r760;
	ld.global.nc.u32 	%r761, [%rd7+204];
	xor.b32  	%r979, %r979, %r761;
	ld.global.nc.u32 	%r762, [%rd7+208];
	xor.b32  	%r1070, %r1070, %r762;
	ld.global.nc.u32 	%r763, [%rd7+212];
	xor.b32  	%r1069, %r1069, %r763;
	ld.global.nc.u32 	%r764, [%rd7+216];
	xor.b32  	%r976, %r976, %r764;
$L__BB0_64:
	and.b32  	%r766, %r686, 2048;
	setp.eq.s32 	%p35, %r766, 0;
	@%p35 bra 	$L__BB0_66;
	ld.global.nc.u32 	%r767, [%rd7+220];
	xor.b32  	%r980, %r980, %r767;
	ld.global.nc.u32 	%r768, [%rd7+224];
	xor.b32  	%r979, %r979, %r768;
	ld.global.nc.u32 	%r769, [%rd7+228];
	xor.b32  	%r1070, %r1070, %r769;
	ld.global.nc.u32 	%r770, [%rd7+232];
	xor.b32  	%r1069, %r1069, %r770;
	ld.global.nc.u32 	%r771, [%rd7+236];
	xor.b32  	%r976, %r976, %r771;
$L__BB0_66:
	and.b32  	%r773, %r686, 4096;
	setp.eq.s32 	%p36, %r773, 0;
	@%p36 bra 	$L__BB0_68;
	ld.global.nc.u32 	%r774, [%rd7+240];
	xor.b32  	%r980, %r980, %r774;
	ld.global.nc.u32 	%r775, [%rd7+244];
	xor.b32  	%r979, %r979, %r775;
	ld.global.nc.u32 	%r776, [%rd7+248];
	xor.b32  	%r1070, %r1070, %r776;
	ld.global.nc.u32 	%r777, [%rd7+252];
	xor.b32  	%r1069, %r1069, %r777;
	ld.global.nc.u32 	%r778, [%rd7+256];
	xor.b32  	%r976, %r976, %r778;
$L__BB0_68:
	and.b32  	%r780, %r686, 8192;
	setp.eq.s32 	%p37, %r780, 0;
	@%p37 bra 	$L__BB0_70;
	ld.global.nc.u32 	%r781, [%rd7+260];
	xor.b32  	%r980, %r980, %r781;
	ld.global.nc.u32 	%r782, [%rd7+264];
	xor.b32  	%r979, %r979, %r782;
	ld.global.nc.u32 	%r783, [%rd7+268];
	xor.b32  	%r1070, %r1070, %r783;
	ld.global.nc.u32 	%r784, [%rd7+272];
	xor.b32  	%r1069, %r1069, %r784;
	ld.global.nc.u32 	%r785, [%rd7+276];
	xor.b32  	%r976, %r976, %r785;
$L__BB0_70:
	and.b32  	%r787, %r686, 16384;
	setp.eq.s32 	%p38, %r787, 0;
	@%p38 bra 	$L__BB0_72;
	ld.global.nc.u32 	%r788, [%rd7+280];
	xor.b32  	%r980, %r980, %r788;
	ld.global.nc.u32 	%r789, [%rd7+284];
	xor.b32  	%r979, %r979, %r789;
	ld.global.nc.u32 	%r790, [%rd7+288];
	xor.b32  	%r1070, %r1070, %r790;
	ld.global.nc.u32 	%r791, [%rd7+292];
	xor.b32  	%r1069, %r1069, %r791;
	ld.global.nc.u32 	%r792, [%rd7+296];
	xor.b32  	%r976, %r976, %r792;
$L__BB0_72:
	and.b32  	%r794, %r686, 32768;
	setp.eq.s32 	%p39, %r794, 0;
	@%p39 bra 	$L__BB0_74;
	ld.global.nc.u32 	%r795, [%rd7+300];
	xor.b32  	%r980, %r980, %r795;
	ld.global.nc.u32 	%r796, [%rd7+304];
	xor.b32  	%r979, %r979, %r796;
	ld.global.nc.u32 	%r797, [%rd7+308];
	xor.b32  	%r1070, %r1070, %r797;
	ld.global.nc.u32 	%r798, [%rd7+312];
	xor.b32  	%r1069, %r1069, %r798;
	ld.global.nc.u32 	%r799, [%rd7+316];
	xor.b32  	%r976, %r976, %r799;
$L__BB0_74:
	add.s32 	%r1067, %r1067, 16;
	setp.ne.s32 	%p40, %r1067, 32;
	@%p40 bra 	$L__BB0_42;
	mad.lo.s32 	%r800, %r1061, -31, %r192;
	add.s32 	%r1061, %r800, 1;
	setp.ne.s32 	%p41, %r1061, 5;
	@%p41 bra 	$L__BB0_41;
	st.local.u32 	[%rd1+4], %r980;
	st.local.v2.u32 	[%rd1+8], {%r979, %r1070};
	st.local.v2.u32 	[%rd1+16], {%r1069, %r976};
	setp.ne.s64 	%p42, %rd4, 3;
	@%p42 bra 	$L__BB0_114;
	mov.b32 	%r976, 0;
	mov.u32 	%r1161, %r976;
	mov.u32 	%r1162, %r976;
	mov.u32 	%r979, %r976;
	mov.u32 	%r980, %r976;
	mov.u32 	%r1153, %r976;
$L__BB0_78:
	mul.wide.u32 	%rd22, %r1153, 4;
	add.s64 	%rd23, %rd1, %rd22;
	ld.local.u32 	%r367, [%rd23+4];
	shl.b32 	%r368, %r1153, 5;
	mov.b32 	%r1159, 0;
$L__BB0_79:
	.pragma "nounroll";
	shr.u32 	%r803, %r367, %r1159;
	and.b32  	%r804, %r803, 1;
	setp.eq.b32 	%p43, %r804, 1;
	not.pred 	%p44, %p43;
	add.s32 	%r805, %r368, %r1159;
	mul.lo.s32 	%r806, %r805, 5;
	mul.wide.u32 	%rd24, %r806, 4;
	add.s64 	%rd8, %rd5, %rd24;
	@%p44 bra 	$L__BB0_81;
	ld.global.nc.u32 	%r807, [%rd8];
	xor.b32  	%r980, %r980, %r807;
	ld.global.nc.u32 	%r808, [%rd8+4];
	xor.b32  	%r979, %r979, %r808;
	ld.global.nc.u32 	%r809, [%rd8+8];
	xor.b32  	%r1162, %r1162, %r809;
	ld.global.nc.u32 	%r810, [%rd8+12];
	xor.b32  	%r1161, %r1161, %r810;
	ld.global.nc.u32 	%r811, [%rd8+16];
	xor.b32  	%r976, %r976, %r811;
$L__BB0_81:
	and.b32  	%r813, %r803, 2;
	setp.eq.s32 	%p45, %r813, 0;
	@%p45 bra 	$L__BB0_83;
	ld.global.nc.u32 	%r814, [%rd8+20];
	xor.b32  	%r980, %r980, %r814;
	ld.global.nc.u32 	%r815, [%rd8+24];
	xor.b32  	%r979, %r979, %r815;
	ld.global.nc.u32 	%r816, [%rd8+28];
	xor.b32  	%r1162, %r1162, %r816;
	ld.global.nc.u32 	%r817, [%rd8+32];
	xor.b32  	%r1161, %r1161, %r817;
	ld.global.nc.u32 	%r818, [%rd8+36];
	xor.b32  	%r976, %r976, %r818;
$L__BB0_83:
	and.b32  	%r820, %r803, 4;
	setp.eq.s32 	%p46, %r820, 0;
	@%p46 bra 	$L__BB0_85;
	ld.global.nc.u32 	%r821, [%rd8+40];
	xor.b32  	%r980, %r980, %r821;
	ld.global.nc.u32 	%r822, [%rd8+44];
	xor.b32  	%r979, %r979, %r822;
	ld.global.nc.u32 	%r823, [%rd8+48];
	xor.b32  	%r1162, %r1162, %r823;
	ld.global.nc.u32 	%r824, [%rd8+52];
	xor.b32  	%r1161, %r1161, %r824;
	ld.global.nc.u32 	%r825, [%rd8+56];
	xor.b32  	%r976, %r976, %r825;
$L__BB0_85:
	and.b32  	%r827, %r803, 8;
	setp.eq.s32 	%p47, %r827, 0;
	@%p47 bra 	$L__BB0_87;
	ld.global.nc.u32 	%r828, [%rd8+60];
	xor.b32  	%r980, %r980, %r828;
	ld.global.nc.u32 	%r829, [%rd8+64];
	xor.b32  	%r979, %r979, %r829;
	ld.global.nc.u32 	%r830, [%rd8+68];
	xor.b32  	%r1162, %r1162, %r830;
	ld.global.nc.u32 	%r831, [%rd8+72];
	xor.b32  	%r1161, %r1161, %r831;
	ld.global.nc.u32 	%r832, [%rd8+76];
	xor.b32  	%r976, %r976, %r832;
$L__BB0_87:
	and.b32  	%r834, %r803, 16;
	setp.eq.s32 	%p48, %r834, 0;
	@%p48 bra 	$L__BB0_89;
	ld.global.nc.u32 	%r835, [%rd8+80];
	xor.b32  	%r980, %r980, %r835;
	ld.global.nc.u32 	%r836, [%rd8+84];
	xor.b32  	%r979, %r979, %r836;
	ld.global.nc.u32 	%r837, [%rd8+88];
	xor.b32  	%r1162, %r1162, %r837;
	ld.global.nc.u32 	%r838, [%rd8+92];
	xor.b32  	%r1161, %r1161, %r838;
	ld.global.nc.u32 	%r839, [%rd8+96];
	xor.b32  	%r976, %r976, %r839;
$L__BB0_89:
	and.b32  	%r841, %r803, 32;
	setp.eq.s32 	%p49, %r841, 0;
	@%p49 bra 	$L__BB0_91;
	ld.global.nc.u32 	%r842, [%rd8+100];
	xor.b32  	%r980, %r980, %r842;
	ld.global.nc.u32 	%r843, [%rd8+104];
	xor.b32  	%r979, %r979, %r843;
	ld.global.nc.u32 	%r844, [%rd8+108];
	xor.b32  	%r1162, %r1162, %r844;
	ld.global.nc.u32 	%r845, [%rd8+112];
	xor.b32  	%r1161, %r1161, %r845;
	ld.global.nc.u32 	%r846, [%rd8+116];
	xor.b32  	%r976, %r976, %r846;
$L__BB0_91:
	and.b32  	%r848, %r803, 64;
	setp.eq.s32 	%p50, %r848, 0;
	@%p50 bra 	$L__BB0_93;
	ld.global.nc.u32 	%r849, [%rd8+120];
	xor.b32  	%r980, %r980, %r849;
	ld.global.nc.u32 	%r850, [%rd8+124];
	xor.b32  	%r979, %r979, %r850;
	ld.global.nc.u32 	%r851, [%rd8+128];
	xor.b32  	%r1162, %r1162, %r851;
	ld.global.nc.u32 	%r852, [%rd8+132];
	xor.b32  	%r1161, %r1161, %r852;
	ld.global.nc.u32 	%r853, [%rd8+136];
	xor.b32  	%r976, %r976, %r853;
$L__BB0_93:
	and.b32  	%r855, %r803, 128;
	setp.eq.s32 	%p51, %r855, 0;
	@%p51 bra 	$L__BB0_95;
	ld.global.nc.u32 	%r856, [%rd8+140];
	xor.b32  	%r980, %r980, %r856;
	ld.global.nc.u32 	%r857, [%rd8+144];
	xor.b32  	%r979, %r979, %r857;
	ld.global.nc.u32 	%r858, [%rd8+148];
	xor.b32  	%r1162, %r1162, %r858;
	ld.global.nc.u32 	%r859, [%rd8+152];
	xor.b32  	%r1161, %r1161, %r859;
	ld.global.nc.u32 	%r860, [%rd8+156];
	xor.b32  	%r976, %r976, %r860;
$L__BB0_95:
	and.b32  	%r862, %r803, 256;
	setp.eq.s32 	%p52, %r862, 0;
	@%p52 bra 	$L__BB0_97;
	ld.global.nc.u32 	%r863, [%rd8+160];
	xor.b32  	%r980, %r980, %r863;
	ld.global.nc.u32 	%r864, [%rd8+164];
	xor.b32  	%r979, %r979, %r864;
	ld.global.nc.u32 	%r865, [%rd8+168];
	xor.b32  	%r1162, %r1162, %r865;
	ld.global.nc.u32 	%r866, [%rd8+172];
	xor.b32  	%r1161, %r1161, %r866;
	ld.global.nc.u32 	%r867, [%rd8+176];
	xor.b32  	%r976, %r976, %r867;
$L__BB0_97:
	and.b32  	%r869, %r803, 512;
	setp.eq.s32 	%p53, %r869, 0;
	@%p53 bra 	$L__BB0_99;
	ld.global.nc.u32 	%r870, [%rd8+180];
	xor.b32  	%r980, %r980, %r870;
	ld.global.nc.u32 	%r871, [%rd8+184];
	xor.b32  	%r979, %r979, %r871;
	ld.global.nc.u32 	%r872, [%rd8+188];
	xor.b32  	%r1162, %r1162, %r872;
	ld.global.nc.u32 	%r873, [%rd8+192];
	xor.b32  	%r1161, %r1161, %r873;
	ld.global.nc.u32 	%r874, [%rd8+196];
	xor.b32  	%r976, %r976, %r874;
$L__BB0_99:
	and.b32  	%r876, %r803, 1024;
	setp.eq.s32 	%p54, %r876, 0;
	@%p54 bra 	$L__BB0_101;
	ld.global.nc.u32 	%r877, [%rd8+200];
	xor.b32  	%r980, %r980, %r877;
	ld.global.nc.u32 	%r878, [%rd8+204];
	xor.b32  	%r979, %r979, %r878;
	ld.global.nc.u32 	%r879, [%rd8+208];
	xor.b32  	%r1162, %r1162, %r879;
	ld.global.nc.u32 	%r880, [%rd8+212];
	xor.b32  	%r1161, %r1161, %r880;
	ld.global.nc.u32 	%r881, [%rd8+216];
	xor.b32  	%r976, %r976, %r881;
$L__BB0_101:
	and.b32  	%r883, %r803, 2048;
	setp.eq.s32 	%p55, %r883, 0;
	@%p55 bra 	$L__BB0_103;
	ld.global.nc.u32 	%r884, [%rd8+220];
	xor.b32  	%r980, %r980, %r884;
	ld.global.nc.u32 	%r885, [%rd8+224];
	xor.b32  	%r979, %r979, %r885;
	ld.global.nc.u32 	%r886, [%rd8+228];
	xor.b32  	%r1162, %r1162, %r886;
	ld.global.nc.u32 	%r887, [%rd8+232];
	xor.b32  	%r1161, %r1161, %r887;
	ld.global.nc.u32 	%r888, [%rd8+236];
	xor.b32  	%r976, %r976, %r888;
$L__BB0_103:
	and.b32  	%r890, %r803, 4096;
	setp.eq.s32 	%p56, %r890, 0;
	@%p56 bra 	$L__BB0_105;
	ld.global.nc.u32 	%r891, [%rd8+240];
	xor.b32  	%r980, %r980, %r891;
	ld.global.nc.u32 	%r892, [%rd8+244];
	xor.b32  	%r979, %r979, %r892;
	ld.global.nc.u32 	%r893, [%rd8+248];
	xor.b32  	%r1162, %r1162, %r893;
	ld.global.nc.u32 	%r894, [%rd8+252];
	xor.b32  	%r1161, %r1161, %r894;
	ld.global.nc.u32 	%r895, [%rd8+256];
	xor.b32  	%r976, %r976, %r895;
$L__BB0_105:
	and.b32  	%r897, %r803, 8192;
	setp.eq.s32 	%p57, %r897, 0;
	@%p57 bra 	$L__BB0_107;
	ld.global.nc.u32 	%r898, [%rd8+260];
	xor.b32  	%r980, %r980, %r898;
	ld.global.nc.u32 	%r899, [%rd8+264];
	xor.b32  	%r979, %r979, %r899;
	ld.global.nc.u32 	%r900, [%rd8+268];
	xor.b32  	%r1162, %r1162, %r900;
	ld.global.nc.u32 	%r901, [%rd8+272];
	xor.b32  	%r1161, %r1161, %r901;
	ld.global.nc.u32 	%r902, [%rd8+276];
	xor.b32  	%r976, %r976, %r902;
$L__BB0_107:
	and.b32  	%r904, %r803, 16384;
	setp.eq.s32 	%p58, %r904, 0;
	@%p58 bra 	$L__BB0_109;
	ld.global.nc.u32 	%r905, [%rd8+280];
	xor.b32  	%r980, %r980, %r905;
	ld.global.nc.u32 	%r906, [%rd8+284];
	xor.b32  	%r979, %r979, %r906;
	ld.global.nc.u32 	%r907, [%rd8+288];
	xor.b32  	%r1162, %r1162, %r907;
	ld.global.nc.u32 	%r908, [%rd8+292];
	xor.b32  	%r1161, %r1161, %r908;
	ld.global.nc.u32 	%r909, [%rd8+296];
	xor.b32  	%r976, %r976, %r909;
$L__BB0_109:
	and.b32  	%r911, %r803, 32768;
	setp.eq.s32 	%p59, %r911, 0;
	@%p59 bra 	$L__BB0_111;
	ld.global.nc.u32 	%r912, [%rd8+300];
	xor.b32  	%r980, %r980, %r912;
	ld.global.nc.u32 	%r913, [%rd8+304];
	xor.b32  	%r979, %r979, %r913;
	ld.global.nc.u32 	%r914, [%rd8+308];
	xor.b32  	%r1162, %r1162, %r914;
	ld.global.nc.u32 	%r915, [%rd8+312];
	xor.b32  	%r1161, %r1161, %r915;
	ld.global.nc.u32 	%r916, [%rd8+316];
	xor.b32  	%r976, %r976, %r916;
$L__BB0_111:
	add.s32 	%r1159, %r1159, 16;
	setp.ne.s32 	%p60, %r1159, 32;
	@%p60 bra 	$L__BB0_79;
	mad.lo.s32 	%r917, %r1153, -31, %r368;
	add.s32 	%r1153, %r917, 1;
	setp.ne.s32 	%p61, %r1153, 5;
	@%p61 bra 	$L__BB0_78;
	st.local.u32 	[%rd1+4], %r980;
	st.local.v2.u32 	[%rd1+8], {%r979, %r1162};
	st.local.v2.u32 	[%rd1+16], {%r1161, %r976};
$L__BB0_114:
	shr.u64 	%rd47, %rd3, 2;
	add.s32 	%r963, %r963, 1;
	setp.gt.u64 	%p62, %rd3, 3;
	@%p62 bra 	$L__BB0_2;
$L__BB0_115:
	ld.param.f64 	%fd142, [_Z22ray_tracer_init_kernelP6PhotonPyddddddddi_param_2];
	ld.param.u64 	%rd46, [_Z22ray_tracer_init_kernelP6PhotonPyddddddddi_param_0];
	cvta.to.global.u64 	%rd25, %rd46;
	mad.lo.s64 	%rd10, %rd2, 56, %rd25;
	shr.u32 	%r918, %r980, 2;
	xor.b32  	%r919, %r918, %r980;
	shl.b32 	%r920, %r976, 4;
	shl.b32 	%r921, %r919, 1;
	xor.b32  	%r922, %r921, %r920;
	xor.b32  	%r923, %r922, %r919;
	xor.b32  	%r924, %r923, %r976;
	add.s32 	%r925, %r1, %r924;
	add.s32 	%r926, %r925, -637770787;
	cvt.rn.f32.u32 	%f1, %r926;
	fma.rn.f32 	%f2, %f1, 0f2F800000, 0f2F000000;
	cvt.f64.f32 	%fd31, %f2;
	shr.u32 	%r927, %r979, 2;
	xor.b32  	%r928, %r927, %r979;
	shl.b32 	%r929, %r924, 4;
	shl.b32 	%r930, %r928, 1;
	xor.b32  	%r931, %r930, %r929;
	xor.b32  	%r932, %r931, %r928;
	xor.b32  	%r933, %r932, %r924;
	add.s32 	%r934, %r1, %r933;
	add.s32 	%r935, %r934, -637408350;
	cvt.rn.f32.u32 	%f3, %r935;
	fma.rn.f32 	%f4, %f3, 0f2F800000, 0f2F000000;
	cvt.f64.f32 	%fd32, %f4;
	mul.f64 	%fd1, %fd142, %fd31;
	st.global.f64 	[%rd10], %fd1;
	mul.f64 	%fd2, %fd25, %fd32;
	st.global.f64 	[%rd10+8], %fd2;
	st.global.f64 	[%rd10+16], %fd26;
	abs.f64 	%fd3, %fd29;
	setp.neu.f64 	%p63, %fd3, 0d7FF0000000000000;
	@%p63 bra 	$L__BB0_117;
	mov.f64 	%fd38, 0d0000000000000000;
	mul.rn.f64 	%fd144, %fd29, %fd38;
	mov.b32 	%r1246, 0;
	bra.uni 	$L__BB0_119;
$L__BB0_117:
	mul.f64 	%fd33, %fd29, 0d3FE45F306DC9C883;
	cvt.rni.s32.f64 	%r1246, %fd33;
	cvt.rn.f64.s32 	%fd34, %r1246;
	fma.rn.f64 	%fd35, %fd34, 0dBFF921FB54442D18, %fd29;
	fma.rn.f64 	%fd36, %fd34, 0dBC91A62633145C00, %fd35;
	fma.rn.f64 	%fd144, %fd34, 0dB97B839A252049C0, %fd36;
	setp.ltu.f64 	%p64, %fd3, 0d41E0000000000000;
	@%p64 bra 	$L__BB0_119;
	{ // callseq 0, 0
	.param .b64 param0;
	st.param.f64 	[param0], %fd29;
	.param .align 16 .b8 retval0[16];
	call.uni (retval0), 
	__internal_trig_reduction_slowpathd, 
	(
	param0
	);
	ld.param.f64 	%fd144, [retval0];
	ld.param.b32 	%r1246, [retval0+8];
	} // callseq 0
$L__BB0_119:
	shl.b32 	%r938, %r1246, 6;
	cvt.u64.u32 	%rd26, %r938;
	and.b64  	%rd27, %rd26, 64;
	mov.u64 	%rd28, __cudart_sin_cos_coeffs;
	add.s64 	%rd29, %rd28, %rd27;
	mul.rn.f64 	%fd39, %fd144, %fd144;
	and.b32  	%r939, %r1246, 1;
	setp.eq.b32 	%p65, %r939, 1;
	selp.f64 	%fd40, 0dBDA8FF8320FD8164, 0d3DE5DB65F9785EBA, %p65;
	ld.global.nc.v2.f64 	{%fd41, %fd42}, [%rd29];
	fma.rn.f64 	%fd43, %fd40, %fd39, %fd41;
	fma.rn.f64 	%fd44, %fd43, %fd39, %fd42;
	ld.global.nc.v2.f64 	{%fd45, %fd46}, [%rd29+16];
	fma.rn.f64 	%fd47, %fd44, %fd39, %fd45;
	fma.rn.f64 	%fd48, %fd47, %fd39, %fd46;
	ld.global.nc.v2.f64 	{%fd49, %fd50}, [%rd29+32];
	fma.rn.f64 	%fd51, %fd48, %fd39, %fd49;
	fma.rn.f64 	%fd52, %fd51, %fd39, %fd50;
	fma.rn.f64 	%fd53, %fd52, %fd144, %fd144;
	fma.rn.f64 	%fd54, %fd52, %fd39, 0d3FF0000000000000;
	selp.f64 	%fd55, %fd54, %fd53, %p65;
	and.b32  	%r940, %r1246, 2;
	setp.eq.s32 	%p66, %r940, 0;
	mov.f64 	%fd56, 0d0000000000000000;
	sub.f64 	%fd57, %fd56, %fd55;
	selp.f64 	%fd58, %fd55, %fd57, %p66;
	neg.f64 	%fd8, %fd58;
	abs.f64 	%fd9, %fd30;
	setp.neu.f64 	%p67, %fd9, 0d7FF0000000000000;
	@%p67 bra 	$L__BB0_121;
	mov.f64 	%fd64, 0d0000000000000000;
	mul.rn.f64 	%fd146, %fd30, %fd64;
	mov.b32 	%r1248, 1;
	bra.uni 	$L__BB0_124;
$L__BB0_121:
	mul.f64 	%fd59, %fd30, 0d3FE45F306DC9C883;
	cvt.rni.s32.f64 	%r1247, %fd59;
	cvt.rn.f64.s32 	%fd60, %r1247;
	fma.rn.f64 	%fd61, %fd60, 0dBFF921FB54442D18, %fd30;
	fma.rn.f64 	%fd62, %fd60, 0dBC91A62633145C00, %fd61;
	fma.rn.f64 	%fd146, %fd60, 0dB97B839A252049C0, %fd62;
	setp.ltu.f64 	%p68, %fd9, 0d41E0000000000000;
	@%p68 bra 	$L__BB0_123;
	{ // callseq 1, 0
	.param .b64 param0;
	st.param.f64 	[param0], %fd30;
	.param .align 16 .b8 retval0[16];
	call.uni (retval0), 
	__internal_trig_reduction_slowpathd, 
	(
	param0
	);
	ld.param.f64 	%fd146, [retval0];
	ld.param.b32 	%r1247, [retval0+8];
	} // callseq 1
$L__BB0_123:
	add.s32 	%r1248, %r1247, 1;
$L__BB0_124:
	setp.neu.f64 	%p69, %fd9, 0d7FF0000000000000;
	shl.b32 	%r943, %r1248, 6;
	cvt.u64.u32 	%rd30, %r943;
	and.b64  	%rd31, %rd30, 64;
	mov.u64 	%rd32, __cudart_sin_cos_coeffs;
	add.s64 	%rd33, %rd32, %rd31;
	mul.rn.f64 	%fd65, %fd146, %fd146;
	and.b32  	%r944, %r1248, 1;
	setp.eq.b32 	%p70, %r944, 1;
	selp.f64 	%fd66, 0dBDA8FF8320FD8164, 0d3DE5DB65F9785EBA, %p70;
	ld.global.nc.v2.f64 	{%fd67, %fd68}, [%rd33];
	fma.rn.f64 	%fd69, %fd66, %fd65, %fd67;
	fma.rn.f64 	%fd70, %fd69, %fd65, %fd68;
	ld.global.nc.v2.f64 	{%fd71, %fd72}, [%rd33+16];
	fma.rn.f64 	%fd73, %fd70, %fd65, %fd71;
	fma.rn.f64 	%fd74, %fd73, %fd65, %fd72;
	ld.global.nc.v2.f64 	{%fd75, %fd76}, [%rd33+32];
	fma.rn.f64 	%fd77, %fd74, %fd65, %fd75;
	fma.rn.f64 	%fd78, %fd77, %fd65, %fd76;
	fma.rn.f64 	%fd79, %fd78, %fd146, %fd146;
	fma.rn.f64 	%fd80, %fd78, %fd65, 0d3FF0000000000000;
	selp.f64 	%fd81, %fd80, %fd79, %p70;
	and.b32  	%r945, %r1248, 2;
	setp.eq.s32 	%p71, %r945, 0;
	mov.f64 	%fd82, 0d0000000000000000;
	sub.f64 	%fd83, %fd82, %fd81;
	selp.f64 	%fd84, %fd81, %fd83, %p71;
	mul.f64 	%fd85, %fd84, %fd8;
	st.global.f64 	[%rd10+24], %fd85;
	@%p69 bra 	$L__BB0_126;
	mov.f64 	%fd91, 0d0000000000000000;
	mul.rn.f64 	%fd147, %fd30, %fd91;
	mov.b32 	%r1249, 0;
	bra.uni 	$L__BB0_128;
$L__BB0_126:
	mul.f64 	%fd86, %fd30, 0d3FE45F306DC9C883;
	cvt.rni.s32.f64 	%r1249, %fd86;
	cvt.rn.f64.s32 	%fd87, %r1249;
	fma.rn.f64 	%fd88, %fd87, 0dBFF921FB54442D18, %fd30;
	fma.rn.f64 	%fd89, %fd87, 0dBC91A62633145C00, %fd88;
	fma.rn.f64 	%fd147, %fd87, 0dB97B839A252049C0, %fd89;
	setp.ltu.f64 	%p72, %fd9, 0d41E0000000000000;
	@%p72 bra 	$L__BB0_128;
	{ // callseq 2, 0
	.param .b64 param0;
	st.param.f64 	[param0], %fd30;
	.param .align 16 .b8 retval0[16];
	call.uni (retval0), 
	__internal_trig_reduction_slowpathd, 
	(
	param0
	);
	ld.param.f64 	%fd147, [retval0];
	ld.param.b32 	%r1249, [retval0+8];
	} // callseq 2
$L__BB0_128:
	setp.neu.f64 	%p73, %fd3, 0d7FF0000000000000;
	shl.b32 	%r948, %r1249, 6;
	cvt.u64.u32 	%rd34, %r948;
	and.b64  	%rd35, %rd34, 64;
	mov.u64 	%rd36, __cudart_sin_cos_coeffs;
	add.s64 	%rd37, %rd36, %rd35;
	mul.rn.f64 	%fd92, %fd147, %fd147;
	and.b32  	%r949, %r1249, 1;
	setp.eq.b32 	%p74, %r949, 1;
	selp.f64 	%fd93, 0dBDA8FF8320FD8164, 0d3DE5DB65F9785EBA, %p74;
	ld.global.nc.v2.f64 	{%fd94, %fd95}, [%rd37];
	fma.rn.f64 	%fd96, %fd93, %fd92, %fd94;
	fma.rn.f64 	%fd97, %fd96, %fd92, %fd95;
	ld.global.nc.v2.f64 	{%fd98, %fd99}, [%rd37+16];
	fma.rn.f64 	%fd100, %fd97, %fd92, %fd98;
	fma.rn.f64 	%fd101, %fd100, %fd92, %fd99;
	ld.global.nc.v2.f64 	{%fd102, %fd103}, [%rd37+32];
	fma.rn.f64 	%fd104, %fd101, %fd92, %fd102;
	fma.rn.f64 	%fd105, %fd104, %fd92, %fd103;
	fma.rn.f64 	%fd106, %fd105, %fd147, %fd147;
	fma.rn.f64 	%fd107, %fd105, %fd92, 0d3FF0000000000000;
	selp.f64 	%fd108, %fd107, %fd106, %p74;
	and.b32  	%r950, %r1249, 2;
	setp.eq.s32 	%p75, %r950, 0;
	mov.f64 	%fd109, 0d0000000000000000;
	sub.f64 	%fd110, %fd109, %fd108;
	selp.f64 	%fd111, %fd108, %fd110, %p75;
	mul.f64 	%fd112, %fd111, %fd8;
	st.global.f64 	[%rd10+32], %fd112;
	@%p73 bra 	$L__BB0_130;
	mov.f64 	%fd118, 0d0000000000000000;
	mul.rn.f64 	%fd149, %fd29, %fd118;
	mov.b32 	%r1251, 1;
	bra.uni 	$L__BB0_133;
$L__BB0_130:
	mul.f64 	%fd113, %fd29, 0d3FE45F306DC9C883;
	cvt.rni.s32.f64 	%r1250, %fd113;
	cvt.rn.f64.s32 	%fd114, %r1250;
	fma.rn.f64 	%fd115, %fd114, 0dBFF921FB54442D18, %fd29;
	fma.rn.f64 	%fd116, %fd114, 0dBC91A62633145C00, %fd115;
	fma.rn.f64 	%fd149, %fd114, 0dB97B839A252049C0, %fd116;
	setp.ltu.f64 	%p76, %fd3, 0d41E0000000000000;
	@%p76 bra 	$L__BB0_132;
	{ // callseq 3, 0
	.param .b64 param0;
	st.param.f64 	[param0], %fd29;
	.param .align 16 .b8 retval0[16];
	call.uni (retval0), 
	__internal_trig_reduction_slowpathd, 
	(
	param0
	);
	ld.param.f64 	%fd149, [retval0];
	ld.param.b32 	%r1250, [retval0+8];
	} // callseq 3
$L__BB0_132:
	add.s32 	%r1251, %r1250, 1;
$L__BB0_133:
	ld.param.f64 	%fd143, [_Z22ray_tracer_init_kernelP6PhotonPyddddddddi_param_6];
	cvta.to.global.u64 	%rd38, %rd12;
	shl.b32 	%r953, %r1251, 6;
	cvt.u64.u32 	%rd39, %r953;
	and.b64  	%rd40, %rd39, 64;
	add.s64 	%rd42, %rd36, %rd40;
	mul.rn.f64 	%fd119, %fd149, %fd149;
	and.b32  	%r954, %r1251, 1;
	setp.eq.b32 	%p77, %r954, 1;
	selp.f64 	%fd120, 0dBDA8FF8320FD8164, 0d3DE5DB65F9785EBA, %p77;
	ld.global.nc.v2.f64 	{%fd121, %fd122}, [%rd42];
	fma.rn.f64 	%fd123, %fd120, %fd119, %fd121;
	fma.rn.f64 	%fd124, %fd123, %fd119, %fd122;
	ld.global.nc.v2.f64 	{%fd125, %fd126}, [%rd42+16];
	fma.rn.f64 	%fd127, %fd124, %fd119, %fd125;
	fma.rn.f64 	%fd128, %fd127, %fd119, %fd126;
	ld.global.nc.v2.f64 	{%fd129, %fd130}, [%rd42+32];
	fma.rn.f64 	%fd131, %fd128, %fd119, %fd129;
	fma.rn.f64 	%fd132, %fd131, %fd119, %fd130;
	fma.rn.f64 	%fd133, %fd132, %fd149, %fd149;
	fma.rn.f64 	%fd134, %fd132, %fd119, 0d3FF0000000000000;
	selp.f64 	%fd135, %fd134, %fd133, %p77;
	and.b32  	%r955, %r1251, 2;
	setp.eq.s32 	%p78, %r955, 0;
	mov.f64 	%fd136, 0d0000000000000000;
	sub.f64 	%fd137, %fd136, %fd135;
	selp.f64 	%fd138, %fd135, %fd137, %p78;
	neg.f64 	%fd139, %fd138;
	st.global.f64 	[%rd10+40], %fd139;
	mov.b32 	%r956, 0;
	st.global.v2.u32 	[%rd10+48], {%r956, %r956};
	div.rn.f64 	%fd140, %fd1, %fd27;
	cvt.rzi.s32.f64 	%r957, %fd140;
	div.rn.f64 	%fd141, %fd2, %fd143;
	cvt.rzi.s32.f64 	%r958, %fd141;
	mad.lo.s32 	%r959, %r958, %r560, %r957;
	mul.wide.s32 	%rd43, %r959, 8;
	add.s64 	%rd44, %rd38, %rd43;
	atom.global.add.u64 	%rd45, [%rd44], 1;
	ret;

}
	// .globl	_Z17ray_tracer_kerneliiP6PhotonPyS1_S1_S1_S1_S1_S1_S1_S1_PdS2_S2_dddddddddddii
.visible .entry _Z17ray_tracer_kerneliiP6PhotonPyS1_S1_S1_S1_S1_S1_S1_S1_PdS2_S2_dddddddddddii(
	.param .u32 _Z17ray_tracer_kerneliiP6PhotonPyS1_S1_S1_S1_S1_S1_S1_S1_PdS2_S2_dddddddddddii_param_0,
	.param .u32 _Z17ray_tracer_kerneliiP6PhotonPyS1_S1_S1_S1_S1_S1_S1_S1_PdS2_S2_dddddddddddii_param_1,
	.param .u64 .ptr .align 1 _Z17ray_tracer_kerneliiP6PhotonPyS1_S1_S1_S1_S1_S1_S1_S1_PdS2_S2_dddddddddddii_param_2,
	.param .u64 .ptr .align 1 _Z17ray_tracer_kerneliiP6PhotonPyS1_S1_S1_S1_S1_S1_S1_S1_PdS2_S2_dddddddddddii_param_3,
	.param .u64 .ptr .align 1 _Z17ray_tracer_kerneliiP6PhotonPyS1_S1_S1_S1_S1_S1_S1_S1_PdS2_S2_dddddddddddii_param_4,
	.param .u64 .ptr .align 1 _Z17ray_tracer_kerneliiP6PhotonPyS1_S1_S1_S1_S1_S1_S1_S1_PdS2_S2_dddddddddddii_param_5,
	.param .u64 .ptr .align 1 _Z17ray_tracer_kerneliiP6PhotonPyS1_S1_S1_S1_S1_S1_S1_S1_PdS2_S2_dddddddddddii_param_6,
	.param .u64 .ptr .align 1 _Z17ray_tracer_kerneliiP6PhotonPyS1_S1_S1_S1_S1_S1_S1_S1_PdS2_S2_dddddddddddii_param_7,
	.param .u64 .ptr .align 1 _Z17ray_tracer_kerneliiP6PhotonPyS1_S1_S1_S1_S1_S1_S1_S1_PdS2_S2_dddddddddddii_param_8,
	.param .u64 .ptr .align 1 _Z17ray_tracer_kerneliiP6PhotonPyS1_S1_S1_S1_S1_S1_S1_S1_PdS2_S2_dddddddddddii_param_9,
	.param .u64 .ptr .align 1 _Z17ray_tracer_kerneliiP6PhotonPyS1_S1_S1_S1_S1_S1_S1_S1_PdS2_S2_dddddddddddii_param_10,
	.param .u64 .ptr .align 1 _Z17ray_tracer_kerneliiP6PhotonPyS1_S1_S1_S1_S1_S1_S1_S1_PdS2_S2_dddddddddddii_param_11,
	.param .u64 .ptr .align 1 _Z17ray_tracer_kerneliiP6PhotonPyS1_S1_S1_S1_S1_S1_S1_S1_PdS2_S2_dddddddddddii_param_12,
	.param .u64 .ptr .align 1 _Z17ray_tracer_kerneliiP6PhotonPyS1_S1_S1_S1_S1_S1_S1_S1_PdS2_S2_dddddddddddii_param_13,
	.param .u64 .ptr .align 1 _Z17ray_tracer_kerneliiP6PhotonPyS1_S1_S1_S1_S1_S1_S1_S1_PdS2_S2_dddddddddddii_param_14,
	.param .f64 _Z17ray_tracer_kerneliiP6PhotonPyS1_S1_S1_S1_S1_S1_S1_S1_PdS2_S2_dddddddddddii_param_15,
	.param .f64 _Z17ray_tracer_kerneliiP6PhotonPyS1_S1_S1_S1_S1_S1_S1_S1_PdS2_S2_dddddddddddii_param_16,
	.param .f64 _Z17ray_tracer_kerneliiP6PhotonPyS1_S1_S1_S1_S1_S1_S1_S1_PdS2_S2_dddddddddddii_param_17,
	.param .f64 _Z17ray_tracer_kerneliiP6PhotonPyS1_S1_S1_S1_S1_S1_S1_S1_PdS2_S2_dddddddddddii_param_18,
	.param .f64 _Z17ray_tracer_kerneliiP6PhotonPyS1_S1_S1_S1_S1_S1_S1_S1_PdS2_S2_dddddddddddii_param_19,
	.param .f64 _Z17ray_tracer_kerneliiP6PhotonPyS1_S1_S1_S1_S1_S1_S1_S1_PdS2_S2_dddddddddddii_param_20,
	.param .f64 _Z17ray_tracer_kerneliiP6PhotonPyS1_S1_S1_S1_S1_S1_S1_S1_PdS2_S2_dddddddddddii_param_21,
	.param .f64 _Z17ray_tracer_kerneliiP6PhotonPyS1_S1_S1_S1_S1_S1_S1_S1_PdS2_S2_dddddddddddii_param_22,
	.param .f64 _Z17ray_tracer_kerneliiP6PhotonPyS1_S1_S1_S1_S1_S1_S1_S1_PdS2_S2_dddddddddddii_param_23,
	.param .f64 _Z17ray_tracer_kerneliiP6PhotonPyS1_S1_S1_S1_S1_S1_S1_S1_PdS2_S2_dddddddddddii_param_24,
	.param .f64 _Z17ray_tracer_kerneliiP6PhotonPyS1_S1_S1_S1_S1_S1_S1_S1_PdS2_S2_dddddddddddii_param_25,
	.param .u32 _Z17ray_tracer_kerneliiP6PhotonPyS1_S1_S1_S1_S1_S1_S1_S1_PdS2_S2_dddddddddddii_param_26,
	.param .u32 _Z17ray_tracer_kerneliiP6PhotonPyS1_S1_S1_S1_S1_S1_S1_S1_PdS2_S2_dddddddddddii_param_27
)
{
	.local .align 8 .b8 	__local_depot1[48];
	.reg .b64 	%SP;
	.reg .b64 	%SPL;
	.reg .pred 	%p<268>;
	.reg .b32 	%r<2886>;
	.reg .b32 	%f<31>;
	.reg .b64 	%rd<415>;
	.reg .b64 	%fd<738>;

	mov.u64 	%SPL, __local_depot1;
	ld.param.u32 	%r1232, [_Z17ray_tracer_kerneliiP6PhotonPyS1_S1_S1_S1_S1_S1_S1_S1_PdS2_S2_dddddddddddii_param_1];
	ld.param.u64 	%rd92, [_Z17ray_tracer_kerneliiP6PhotonPyS1_S1_S1_S1_S1_S1_S1_S1_PdS2_S2_dddddddddddii_param_2];
	ld.param.u64 	%rd93, [_Z17ray_tracer_kerneliiP6PhotonPyS1_S1_S1_S1_S1_S1_S1_S1_PdS2_S2_dddddddddddii_param_3];
	ld.param.u64 	%rd94, [_Z17ray_tracer_kerneliiP6PhotonPyS1_S1_S1_S1_S1_S1_S1_S1_PdS2_S2_dddddddddddii_param_4];
	ld.param.u64 	%rd95, [_Z17ray_tracer_kerneliiP6PhotonPyS1_S1_S1_S1_S1_S1_S1_S1_PdS2_S2_dddddddddddii_param_5];
	ld.param.u64 	%rd96, [_Z17ray_tracer_kerneliiP6PhotonPyS1_S1_S1_S1_S1_S1_S1_S1_PdS2_S2_dddddddddddii_param_6];
	ld.param.u64 	%rd97, [_Z17ray_tracer_kerneliiP6PhotonPyS1_S1_S1_S1_S1_S1_S1_S1_PdS2_S2_dddddddddddii_param_7];
	ld.param.u64 	%rd98, [_Z17ray_tracer_kerneliiP6PhotonPyS1_S1_S1_S1_S1_S1_S1_S1_PdS2_S2_dddddddddddii_param_8];
	ld.param.u64 	%rd99, [_Z17ray_tracer_kerneliiP6PhotonPyS1_S1_S1_S1_S1_S1_S1_S1_PdS2_S2_dddddddddddii_param_9];
	ld.param.u64 	%rd100, [_Z17ray_tracer_kerneliiP6PhotonPyS1_S1_S1_S1_S1_S1_S1_S1_PdS2_S2_dddddddddddii_param_12];
	ld.param.f64 	%fd158, [_Z17ray_tracer_kerneliiP6PhotonPyS1_S1_S1_S1_S1_S1_S1_S1_PdS2_S2_dddddddddddii_param_15];
	ld.param.f64 	%fd160, [_Z17ray_tracer_kerneliiP6PhotonPyS1_S1_S1_S1_S1_S1_S1_S1_PdS2_S2_dddddddddddii_param_17];
	ld.param.f64 	%fd161, [_Z17ray_tracer_kerneliiP6PhotonPyS1_S1_S1_S1_S1_S1_S1_S1_PdS2_S2_dddddddddddii_param_18];
	ld.param.f64 	%fd162, [_Z17ray_tracer_kerneliiP6PhotonPyS1_S1_S1_S1_S1_S1_S1_S1_PdS2_S2_dddddddddddii_param_19];
	ld.param.f64 	%fd163, [_Z17ray_tracer_kerneliiP6PhotonPyS1_S1_S1_S1_S1_S1_S1_S1_PdS2_S2_dddddddddddii_param_20];
	ld.param.f64 	%fd164, [_Z17ray_tracer_kerneliiP6PhotonPyS1_S1_S1_S1_S1_S1_S1_S1_PdS2_S2_dddddddddddii_param_21];
	ld.param.f64 	%fd165, [_Z17ray_tracer_kerneliiP6PhotonPyS1_S1_S1_S1_S1_S1_S1_S1_PdS2_S2_dddddddddddii_param_22];
	ld.param.f64 	%fd167, [_Z17ray_tracer_kerneliiP6PhotonPyS1_S1_S1_S1_S1_S1_S1_S1_PdS2_S2_dddddddddddii_param_24];
	ld.param.f64 	%fd168, [_Z17ray_tracer_kerneliiP6PhotonPyS1_S1_S1_S1_S1_S1_S1_S1_PdS2_S2_dddddddddddii_param_25];
	ld.param.u32 	%r1233, [_Z17ray_tracer_kerneliiP6PhotonPyS1_S1_S1_S1_S1_S1_S1_S1_PdS2_S2_dddddddddddii_param_26];
	ld.param.u32 	%r1234, [_Z17ray_tracer_kerneliiP6PhotonPyS1_S1_S1_S1_S1_S1_S1_S1_PdS2_S2_dddddddddddii_param_27];
	cvta.to.global.u64 	%rd1, %rd100;
	cvta.to.global.u64 	%rd2, %rd96;
	cvta.to.global.u64 	%rd3, %rd95;
	cvta.to.global.u64 	%rd4, %rd99;
	cvta.to.global.u64 	%rd5, %rd97;
	cvta.to.global.u64 	%rd6, %rd98;
	cvta.to.global.u64 	%rd101, %rd92;
	cvta.to.global.u64 	%rd7, %rd94;
	cvta.to.global.u64 	%rd8, %rd93;
	add.u64 	%rd9, %SPL, 0;
	add.u64 	%rd10, %SPL, 0;
	mov.u32 	%r1, %tid.x;
	mul.wide.u32 	%rd104, %r1, 8;
	add.s64 	%rd11, %rd8, %rd104;
	add.s64 	%rd12, %rd7, %rd104;
	mov.b32 	%r1235, 1127219200;
	mov.b32 	%r1236, -2147483648;
	mov.b64 	%fd1, {%r1236, %r1235};
	mul.wide.u32 	%rd105, %r1, 56;
	add.s64 	%rd106, %rd101, %rd105;
	add.s64 	%rd13, %rd106, 24;
	{
	.reg .b32 %temp; 
	mov.b64 	{%temp, %r1237}, %fd161;
	}
	and.b32  	%r2, %r1237, 2147483647;
	{
	.reg .b32 %temp; 
	mov.b64 	{%r1238, %temp}, %fd161;
	}
	mov.b64 	%fd2, {%r1238, %r2};
	{
	.reg .b32 %temp; 
	mov.b64 	{%temp, %r1239}, %fd2;
	}
	shr.u32 	%r1240, %r1239, 20;
	setp.lt.u32 	%p7, %r1239, 1048576;
	mul.f64 	%fd169, %fd2, 0d4350000000000000;
	{
	.reg .b32 %temp; 
	mov.b64 	{%temp, %r1241}, %fd169;
	}
	shr.u32 	%r1242, %r1241, 20;
	add.s32 	%r1243, %r1240, %r1242;
	add.s32 	%r1244, %r1243, -54;
	{
	.reg .b32 %temp; 
	mov.b64 	{%temp, %r1245}, %fd162;
	}
	and.b32  	%r3, %r1245, 2147483647;
	{
	.reg .b32 %temp; 
	mov.b64 	{%r1246, %temp}, %fd162;
	}
	mov.b64 	%fd3, {%r1246, %r3};
	{
	.reg .b32 %temp; 
	mov.b64 	{%temp, %r1247}, %fd3;
	}
	shr.u32 	%r1248, %r1247, 20;
	setp.lt.u32 	%p8, %r1247, 1048576;
	mul.f64 	%fd170, %fd3, 0d4350000000000000;
	{
	.reg .b32 %temp; 
	mov.b64 	{%temp, %r1249}, %fd170;
	}
	shr.u32 	%r1250, %r1249, 20;
	add.s32 	%r1251, %r1248, %r1250;
	add.s32 	%r1252, %r1251, -54;
	abs.f64 	%fd4, %fd167;
	setp.eq.f64 	%p9, %fd4, 0d7FF0000000000000;
	mul.f64 	%fd171, %fd167, 0d3FE45F306DC9C883;
	cvt.rni.s32.f64 	%r4, %fd171;
	cvt.rn.f64.s32 	%fd172, %r4;
	fma.rn.f64 	%fd173, %fd172, 0dBFF921FB54442D18, %fd167;
	fma.rn.f64 	%fd174, %fd172, 0dBC91A62633145C00, %fd173;
	fma.rn.f64 	%fd5, %fd172, 0dB97B839A252049C0, %fd174;
	setp.ltu.f64 	%p10, %fd4, 0d41E0000000000000;
	mov.f64 	%fd175, 0d0000000000000000;
	mul.rn.f64 	%fd6, %fd167, %fd175;
	abs.f64 	%fd7, %fd168;
	setp.eq.f64 	%p11, %fd7, 0d7FF0000000000000;
	mul.f64 	%fd176, %fd168, 0d3FE45F306DC9C883;
	cvt.rni.s32.f64 	%r5, %fd176;
	cvt.rn.f64.s32 	%fd177, %r5;
	fma.rn.f64 	%fd178, %fd177, 0dBFF921FB54442D18, %fd168;
	fma.rn.f64 	%fd179, %fd177, 0dBC91A62633145C00, %fd178;
	fma.rn.f64 	%fd8, %fd177, 0dB97B839A252049C0, %fd179;
	mul.rn.f64 	%fd9, %fd168, %fd175;
	mov.f64 	%fd180, 0d3FD5555555555555;
	{
	.reg .b32 %temp; 
	mov.b64 	{%temp, %r6}, %fd180;
	}
	selp.f64 	%fd181, %fd169, %fd2, %p7;
	selp.b32 	%r7, %r1244, %r1240, %p7;
	mov.b64 	%rd107, %fd181;
	and.b64  	%rd108, %rd107, 4503599627370495;
	or.b64  	%rd14, %rd108, 4503599627370496;
	selp.f64 	%fd182, %fd170, %fd3, %p8;
	selp.b32 	%r8, %r1252, %r1248, %p8;
	mov.b64 	%rd109, %fd182;
	and.b64  	%rd110, %rd109, 4503599627370495;
	or.b64  	%rd15, %rd110, 4503599627370496;
	mov.f64 	%fd183, 0d7FF0000000000000;
	mul.rn.f64 	%fd10, %fd183, %fd175;
	or.pred  	%p1, %p9, %p10;
	selp.f64 	%fd11, %fd6, %fd5, %p9;
	selp.b32 	%r9, 0, %r4, %p9;
	selp.f64 	%fd12, %fd9, %fd8, %p11;
	selp.b32 	%r10, 0, %r5, %p11;
	mov.pred 	%p266, -1;
$L__BB1_1:
	setp.lt.s32 	%p12, %r1232, 1;
	@%p12 bra 	$L__BB1_370;
	ld.global.u64 	%rd391, [%rd11];
	mov.b32 	%r2257, 0;
$L__BB1_3:
	cvt.u32.u64 	%r1256, %rd391;
	add.s32 	%r1257, %r2257, %r1;
	add.s32 	%r12, %r1257, %r1256;
	xor.b32  	%r1258, %r12, -1429050551;
	mul.lo.s32 	%r1259, %r1258, 1099087573;
	add.s32 	%r2550, %r1259, -638133224;
	add.s32 	%r2280, %r1259, 123456789;
	st.local.v2.u32 	[%rd10], {%r2550, %r2280};
	xor.b32  	%r2279, %r1259, 362436069;
	mov.b32 	%r2278, -123459836;
	st.local.v2.u32 	[%rd10+8], {%r2279, %r2278};
	add.s32 	%r2276, %r1259, 5783321;
	mov.b32 	%r2277, -589760388;
	st.local.v2.u32 	[%rd10+16], {%r2277, %r2276};
	setp.eq.s32 	%p13, %r12, 0;
	@%p13 bra 	$L__BB1_118;
	cvt.u64.u32 	%rd390, %r12;
	mov.b32 	%r2263, 0;
	mov.b32 	%r2278, -123459836;
	mov.b32 	%r2277, -589760388;
$L__BB1_5:
	mov.u64 	%rd19, %rd390;
	and.b64  	%rd20, %rd19, 3;
	setp.eq.s64 	%p14, %rd20, 0;
	@%p14 bra 	$L__BB1_117;
	mul.wide.u32 	%rd111, %r2263, 3200;
	mov.u64 	%rd112, precalc_xorwow_matrix;
	add.s64 	%rd21, %rd112, %rd111;
	mov.b32 	%r2276, 0;
	mov.u32 	%r2277, %r2276;
	mov.u32 	%r2278, %r2276;
	mov.u32 	%r2279, %r2276;
	mov.u32 	%r2280, %r2276;
	mov.u32 	%r2269, %r2276;
$L__BB1_7:
	mul.wide.u32 	%rd113, %r2269, 4;
	add.s64 	%rd114, %rd10, %rd113;
	ld.local.u32 	%r29, [%rd114+4];
	shl.b32 	%r30, %r2269, 5;
	mov.b32 	%r2275, 0;
$L__BB1_8:
	.pragma "nounroll";
	shr.u32 	%r1265, %r29, %r2275;
	and.b32  	%r1266, %r1265, 1;
	setp.eq.b32 	%p15, %r1266, 1;
	not.pred 	%p16, %p15;
	add.s32 	%r1267, %r30, %r2275;
	mul.lo.s32 	%r1268, %r1267, 5;
	mul.wide.u32 	%rd115, %r1268, 4;
	add.s64 	%rd22, %rd21, %rd115;
	@%p16 bra 	$L__BB1_10;
	ld.global.u32 	%r1269, [%rd22];
	xor.b32  	%r2280, %r2280, %r1269;
	ld.global.u32 	%r1270, [%rd22+4];
	xor.b32  	%r2279, %r2279, %r1270;
	ld.global.u32 	%r1271, [%rd22+8];
	xor.b32  	%r2278, %r2278, %r1271;
	ld.global.u32 	%r1272, [%rd22+12];
	xor.b32  	%r2277, %r2277, %r1272;
	ld.global.u32 	%r1273, [%rd22+16];
	xor.b32  	%r2276, %r2276, %r1273;
$L__BB1_10:
	and.b32  	%r1275, %r1265, 2;
	setp.eq.s32 	%p17, %r1275, 0;
	@%p17 bra 	$L__BB1_12;
	ld.global.u32 	%r1276, [%rd22+20];
	xor.b32  	%r2280, %r2280, %r1276;
	ld.global.u32 	%r1277, [%rd22+24];
	xor.b32  	%r2279, %r2279, %r1277;
	ld.global.u32 	%r1278, [%rd22+28];
	xor.b32  	%r2278, %r2278, %r1278;
	ld.global.u32 	%r1279, [%rd22+32];
	xor.b32  	%r2277, %r2277, %r1279;
	ld.global.u32 	%r1280, [%rd22+36];
	xor.b32  	%r2276, %r2276, %r1280;
$L__BB1_12:
	and.b32  	%r1282, %r1265, 4;
	setp.eq.s32 	%p18, %r1282, 0;
	@%p18 bra 	$L__BB1_14;
	ld.global.u32 	%r1283, [%rd22+40];
	xor.b32  	%r2280, %r2280, %r1283;
	ld.global.u32 	%r1284, [%rd22+44];
	xor.b32  	%r2279, %r2279, %r1284;
	ld.global.u32 	%r1285, [%rd22+48];
	xor.b32  	%r2278, %r2278, %r1285;
	ld.global.u32 	%r1286, [%rd22+52];
	xor.b32  	%r2277, %r2277, %r1286;
	ld.global.u32 	%r1287, [%rd22+56];
	xor.b32  	%r2276, %r2276, %r1287;
$L__BB1_14:
	and.b32  	%r1289, %r1265, 8;
	setp.eq.s32 	%p19, %r1289, 0;
	@%p19 bra 	$L__BB1_16;
	ld.global.u32 	%r1290, [%rd22+60];
	xor.b32  	%r2280, %r2280, %r1290;
	ld.global.u32 	%r1291, [%rd22+64];
	xor.b32  	%r2279, %r2279, %r1291;
	ld.global.u32 	%r1292, [%rd22+68];
	xor.b32  	%r2278, %r2278, %r1292;
	ld.global.u32 	%r1293, [%rd22+72];
	xor.b32  	%r2277, %r2277, %r1293;
	ld.global.u32 	%r1294, [%rd22+76];
	xor.b32  	%r2276, %r2276, %r1294;
$L__BB1_16:
	and.b32  	%r1296, %r1265, 16;
	setp.eq.s32 	%p20, %r1296, 0;
	@%p20 bra 	$L__BB1_18;
	ld.global.u32 	%r1297, [%rd22+80];
	xor.b32  	%r2280, %r2280, %r1297;
	ld.global.u32 	%r1298, [%rd22+84];
	xor.b32  	%r2279, %r2279, %r1298;
	ld.global.u32 	%r1299, [%rd22+88];
	xor.b32  	%r2278, %r2278, %r1299;
	ld.global.u32 	%r1300, [%rd22+92];
	xor.b32  	%r2277, %r2277, %r1300;
	ld.global.u32 	%r1301, [%rd22+96];
	xor.b32  	%r2276, %r2276, %r1301;
$L__BB1_18:
	and.b32  	%r1303, %r1265, 32;
	setp.eq.s32 	%p21, %r1303, 0;
	@%p21 bra 	$L__BB1_20;
	ld.global.u32 	%r1304, [%rd22+100];
	xor.b32  	%r2280, %r2280, %r1304;
	ld.global.u32 	%r1305, [%rd22+104];
	xor.b32  	%r2279, %r2279, %r1305;
	ld.global.u32 	%r1306, [%rd22+108];
	xor.b32  	%r2278, %r2278, %r1306;
	ld.global.u32 	%r1307, [%rd22+112];
	xor.b32  	%r2277, %r2277, %r1307;
	ld.global.u32 	%r1308, [%rd22+116];
	xor.b32  	%r2276, %r2276, %r1308;
$L__BB1_20:
	and.b32  	%r1310, %r1265, 64;
	setp.eq.s32 	%p22, %r1310, 0;
	@%p22 bra 	$L__BB1_22;
	ld.global.u32 	%r1311, [%rd22+120];
	xor.b32  	%r2280, %r2280, %r1311;
	ld.global.u32 	%r1312, [%rd22+124];
	xor.b32  	%r2279, %r2279, %r1312;
	ld.global.u32 	%r1313, [%rd22+128];
	xor.b32  	%r2278, %r2278, %r1313;
	ld.global.u32 	%r1314, [%rd22+132];
	xor.b32  	%r2277, %r2277, %r1314;
	ld.global.u32 	%r1315, [%rd22+136];
	xor.b32  	%r2276, %r2276, %r1315;
$L__BB1_22:
	and.b32  	%r1317, %r1265, 128;
	setp.eq.s32 	%p23, %r1317, 0;
	@%p23 bra 	$L__BB1_24;
	ld.global.u32 	%r1318, [%rd22+140];
	xor.b32  	%r2280, %r2280, %r1318;
	ld.global.u32 	%r1319, [%rd22+144];
	xor.b32  	%r2279, %r2279, %r1319;
	ld.global.u32 	%r1320, [%rd22+148];
	xor.b32  	%r2278, %r2278, %r1320;
	ld.global.u32 	%r1321, [%rd22+152];
	xor.b32  	%r2277, %r2277, %r1321;
	ld.global.u32 	%r1322, [%rd22+156];
	xor.b32  	%r2276, %r2276, %r1322;
$L__BB1_24:
	and.b32  	%r1324, %r1265, 256;
	setp.eq.s32 	%p24, %r1324, 0;
	@%p24 bra 	$L__BB1_26;
	ld.global.u32 	%r1325, [%rd22+160];
	xor.b32  	%r2280, %r2280, %r1325;
	ld.global.u32 	%r1326, [%rd22+164];
	xor.b32  	%r2279, %r2279, %r1326;
	ld.global.u32 	%r1327, [%rd22+168];
	xor.b32  	%r2278, %r2278, %r1327;
	ld.global.u32 	%r1328, [%rd22+172];
	xor.b32  	%r2277, %r2277, %r1328;
	ld.global.u32 	%r1329, [%rd22+176];
	xor.b32  	%r2276, %r2276, %r1329;
$L__BB1_26:
	and.b32  	%r1331, %r1265, 512;
	setp.eq.s32 	%p25, %r1331, 0;
	@%p25 bra 	$L__BB1_28;
	ld.global.u32 	%r1332, [%rd22+180];
	xor.b32  	%r2280, %r2280, %r1332;
	ld.global.u32 	%r1333, [%rd22+184];
	xor.b32  	%r2279, %r2279, %r1333;
	ld.global.u32 	%r1334, [%rd22+188];
	xor.b32  	%r2278, %r2278, %r1334;
	ld.global.u32 	%r1335, [%rd22+192];
	xor.b32  	%r2277, %r2277, %r1335;
	ld.global.u32 	%r1336, [%rd22+196];
	xor.b32  	%r2276, %r2276, %r1336;
$L__BB1_28:
	and.b32  	%r1338, %r1265, 1024;
	setp.eq.s32 	%p26, %r1338, 0;
	@%p26 bra 	$L__BB1_30;
	ld.global.u32 	%r1339, [%rd22+200];
	xor.b32  	%r2280, %r2280, %r1339;
	ld.global.u32 	%r1340, [%rd22+204];
	xor.b32  	%r2279, %r2279, %r1340;
	ld.global.u32 	%r1341, [%rd22+208];
	xor.b32  	%r2278, %r2278, %r1341;
	ld.global.u32 	%r1342, [%rd22+212];
	xor.b32  	%r2277, %r2277, %r1342;
	ld.global.u32 	%r1343, [%rd22+216];
	xor.b32  	%r2276, %r2276, %r1343;
$L__BB1_30:
	and.b32  	%r1345, %r1265, 2048;
	setp.eq.s32 	%p27, %r1345, 0;
	@%p27 bra 	$L__BB1_32;
	ld.global.u32 	%r1346, [%rd22+220];
	xor.b32  	%r2280, %r2280, %r1346;
	ld.global.u32 	%r1347, [%rd22+224];
	xor.b32  	%r2279, %r2279, %r1347;
	ld.global.u32 	%r1348, [%rd22+228];
	xor.b32  	%r2278, %r2278, %r1348;
	ld.global.u32 	%r1349, [%rd22+232];
	xor.b32  	%r2277, %r2277, %r1349;
	ld.global.u32 	%r1350, [%rd22+236];
	xor.b32  	%r2276, %r2276, %r1350;
$L__BB1_32:
	and.b32  	%r1352, %r1265, 4096;
	setp.eq.s32 	%p28, %r1352, 0;
	@%p28 bra 	$L__BB1_34;
	ld.global.u32 	%r1353, [%rd22+240];
	xor.b32  	%r2280, %r2280, %r1353;
	ld.global.u32 	%r1354, [%rd22+244];
	xor.b32  	%r2279, %r2279, %r1354;
	ld.global.u32 	%r1355, [%rd22+248];
	xor.b32  	%r2278, %r2278, %r1355;
	ld.global.u32 	%r1356, [%rd22+252];
	xor.b32  	%r2277, %r2277, %r1356;
	ld.global.u32 	%r1357, [%rd22+256];
	xor.b32  	%r2276, %r2276, %r1357;
$L__BB1_34:
	and.b32  	%r1359, %r1265, 8192;
	setp.eq.s32 	%p29, %r1359, 0;
	@%p29 bra 	$L__BB1_36;
	ld.global.u32 	%r1360, [%rd22+260];
	xor.b32  	%r2280, %r2280, %r1360;
	ld.global.u32 	%r1361, [%rd22+264];
	xor.b32  	%r2279, %r2279, %r1361;
	ld.global.u32 	%r1362, [%rd22+268];
	xor.b32  	%r2278, %r2278, %r1362;
	ld.global.u32 	%r1363, [%rd22+272];
	xor.b32  	%r2277, %r2277, %r1363;
	ld.global.u32 	%r1364, [%rd22+276];
	xor.b32  	%r2276, %r2276, %r1364;
$L__BB1_36:
	and.b32  	%r1366, %r1265, 16384;
	setp.eq.s32 	%p30, %r1366, 0;
	@%p30 bra 	$L__BB1_38;
	ld.global.u32 	%r1367, [%rd22+280];
	xor.b32  	%r2280, %r2280, %r1367;
	ld.global.u32 	%r1368, [%rd22+284];
	xor.b32  	%r2279, %r2279, %r1368;
	ld.global.u32 	%r1369, [%rd22+288];
	xor.b32  	%r2278, %r2278, %r1369;
	ld.global.u32 	%r1370, [%rd22+292];
	xor.b32  	%r2277, %r2277, %r1370;
	ld.global.u32 	%r1371, [%rd22+296];
	xor.b32  	%r2276, %r2276, %r1371;
$L__BB1_38:
	and.b32  	%r1373, %r1265, 32768;
	setp.eq.s32 	%p31, %r1373, 0;
	@%p31 bra 	$L__BB1_40;
	ld.global.u32 	%r1374, [%rd22+300];
	xor.b32  	%r2280, %r2280, %r1374;
	ld.global.u32 	%r1375, [%rd22+304];
	xor.b32  	%r2279, %r2279, %r1375;
	ld.global.u32 	%r1376, [%rd22+308];
	xor.b32  	%r2278, %r2278, %r1376;
	ld.global.u32 	%r1377, [%rd22+312];
	xor.b32  	%r2277, %r2277, %r1377;
	ld.global.u32 	%r1378, [%rd22+316];
	xor.b32  	%r2276, %r2276, %r1378;
$L__BB1_40:
	add.s32 	%r2275, %r2275, 16;
	setp.ne.s32 	%p32, %r2275, 32;
	@%p32 bra 	$L__BB1_8;
	mad.lo.s32 	%r1379, %r2269, -31, %r30;
	add.s32 	%r2269, %r1379, 1;
	setp.ne.s32 	%p33, %r2269, 5;
	@%p33 bra 	$L__BB1_7;
	st.local.u32 	[%rd10+4], %r2280;
	st.local.v2.u32 	[%rd10+8], {%r2279, %r2278};
	st.local.v2.u32 	[%rd10+16], {%r2277, %r2276};
	setp.eq.s64 	%p34, %rd20, 1;
	@%p34 bra 	$L__BB1_117;
	mov.b32 	%r2276, 0;
	mov.u32 	%r2277, %r2276;
	mov.u32 	%r2278, %r2276;
	mov.u32 	%r2279, %r2276;
	mov.u32 	%r2280, %r2276;
	mov.u32 	%r2361, %r2276;
$L__BB1_44:
	mul.wide.u32 	%rd116, %r2361, 4;
	add.s64 	%rd117, %rd10, %rd116;
	ld.local.u32 	%r205, [%rd117+4];
	shl.b32 	%r206, %r2361, 5;
	mov.b32 	%r2367, 0;
$L__BB1_45:
	.pragma "nounroll";
	shr.u32 	%r1382, %r205, %r2367;
	and.b32  	%r1383, %r1382, 1;
	setp.eq.b32 	%p35, %r1383, 1;
	not.pred 	%p36, %p35;
	add.s32 	%r1384, %r206, %r2367;
	mul.lo.s32 	%r1385, %r1384, 5;
	mul.wide.u32 	%rd118, %r1385, 4;
	add.s64 	%rd23, %rd21, %rd118;
	@%p36 bra 	$L__BB1_47;
	ld.global.u32 	%r1386, [%rd23];
	xor.b32  	%r2280, %r2280, %r1386;
	ld.global.u32 	%r1387, [%rd23+4];
	xor.b32  	%r2279, %r2279, %r1387;
	ld.global.u32 	%r1388, [%rd23+8];
	xor.b32  	%r2278, %r2278, %r1388;
	ld.global.u32 	%r1389, [%rd23+12];
	xor.b32  	%r2277, %r2277, %r1389;
	ld.global.u32 	%r1390, [%rd23+16];
	xor.b32  	%r2276, %r2276, %r1390;
$L__BB1_47:
	and.b32  	%r1392, %r1382, 2;
	setp.eq.s32 	%p37, %r1392, 0;
	@%p37 bra 	$L__BB1_49;
	ld.global.u32 	%r1393, [%rd23+20];
	xor.b32  	%r2280, %r2280, %r1393;
	ld.global.u32 	%r1394, [%rd23+24];
	xor.b32  	%r2279, %r2279, %r1394;
	ld.global.u32 	%r1395, [%rd23+28];
	xor.b32  	%r2278, %r2278, %r1395;
	ld.global.u32 	%r1396, [%rd23+32];
	xor.b32  	%r2277, %r2277, %r1396;
	ld.global.u32 	%r1397, [%rd23+36];
	xor.b32  	%r2276, %r2276, %r1397;
$L__BB1_49:
	and.b32  	%r1399, %r1382, 4;
	setp.eq.s32 	%p38, %r1399, 0;
	@%p38 bra 	$L__BB1_51;
	ld.global.u32 	%r1400, [%rd23+40];
	xor.b32  	%r2280, %r2280, %r1400;
	ld.global.u32 	%r1401, [%rd23+44];
	xor.b32  	%r2279, %r2279, %r1401;
	ld.global.u32 	%r1402, [%rd23+48];
	xor.b32  	%r2278, %r2278, %r1402;
	ld.global.u32 	%r1403, [%rd23+52];
	xor.b32  	%r2277, %r2277, %r1403;
	ld.global.u32 	%r1404, [%rd23+56];
	xor.b32  	%r2276, %r2276, %r1404;
$L__BB1_51:
	and.b32  	%r1406, %r1382, 8;
	setp.eq.s32 	%p39, %r1406, 0;
	@%p39 bra 	$L__BB1_53;
	ld.global.u32 	%r1407, [%rd23+60];
	xor.b32  	%r2280, %r2280, %r1407;
	ld.global.u32 	%r1408, [%rd23+64];
	xor.b32  	%r2279, %r2279, %r1408;
	ld.global.u32 	%r1409, [%rd23+68];
	xor.b32  	%r2278, %r2278, %r1409;
	ld.global.u32 	%r1410, [%rd23+72];
	xor.b32  	%r2277, %r2277, %r1410;
	ld.global.u32 	%r1411, [%rd23+76];
	xor.b32  	%r2276, %r2276, %r1411;
$L__BB1_53:
	and.b32  	%r1413, %r1382, 16;
	setp.eq.s32 	%p40, %r1413, 0;
	@%p40 bra 	$L__BB1_55;
	ld.global.u32 	%r1414, [%rd23+80];
	xor.b32  	%r2280, %r2280, %r1414;
	ld.global.u32 	%r1415, [%rd23+84];
	xor.b32  	%r2279, %r2279, %r1415;
	ld.global.u32 	%r1416, [%rd23+88];
	xor.b32  	%r2278, %r2278, %r1416;
	ld.global.u32 	%r1417, [%rd23+92];
	xor.b32  	%r2277, %r2277, %r1417;
	ld.global.u32 	%r1418, [%rd23+96];
	xor.b32  	%r2276, %r2276, %r1418;
$L__BB1_55:
	and.b32  	%r1420, %r1382, 32;
	setp.eq.s32 	%p41, %r1420, 0;
	@%p41 bra 	$L__BB1_57;
	ld.global.u32 	%r1421, [%rd23+100];
	xor.b32  	%r2280, %r2280, %r1421;
	ld.global.u32 	%r1422, [%rd23+104];
	xor.b32  	%r2279, %r2279, %r1422;
	ld.global.u32 	%r1423, [%rd23+108];
	xor.b32  	%r2278, %r2278, %r1423;
	ld.global.u32 	%r1424, [%rd23+112];
	xor.b32  	%r2277, %r2277, %r1424;
	ld.global.u32 	%r1425, [%rd23+116];
	xor.b32  	%r2276, %r2276, %r1425;
$L__BB1_57:
	and.b32  	%r1427, %r1382, 64;
	setp.eq.s32 	%p42, %r1427, 0;
	@%p42 bra 	$L__BB1_59;
	ld.global.u32 	%r1428, [%rd23+120];
	xor.b32  	%r2280, %r2280, %r1428;
	ld.global.u32 	%r1429, [%rd23+124];
	xor.b32  	%r2279, %r2279, %r1429;
	ld.global.u32 	%r1430, [%rd23+128];
	xor.b32  	%r2278, %r2278, %r1430;
	ld.global.u32 	%r1431, [%rd23+132];
	xor.b32  	%r2277, %r2277, %r1431;
	ld.global.u32 	%r1432, [%rd23+136];
	xor.b32  	%r2276, %r2276, %r1432;
$L__BB1_59:
	and.b32  	%r1434, %r1382, 128;
	setp.eq.s32 	%p43, %r1434, 0;
	@%p43 bra 	$L__BB1_61;
	ld.global.u32 	%r1435, [%rd23+140];
	xor.b32  	%r2280, %r2280, %r1435;
	ld.global.u32 	%r1436, [%rd23+144];
	xor.b32  	%r2279, %r2279, %r1436;
	ld.global.u32 	%r1437, [%rd23+148];
	xor.b32  	%r2278, %r2278, %r1437;
	ld.global.u32 	%r1438, [%rd23+152];
	xor.b32  	%r2277, %r2277, %r1438;
	ld.global.u32 	%r1439, [%rd23+156];
	xor.b32  	%r2276, %r2276, %r1439;
$L__BB1_61:
	and.b32  	%r1441, %r1382, 256;
	setp.eq.s32 	%p44, %r1441, 0;
	@%p44 bra 	$L__BB1_63;
	ld.global.u32 	%r1442, [%rd23+160];
	xor.b32  	%r2280, %r2280, %r1442;
	ld.global.u32 	%r1443, [%rd23+164];
	xor.b32  	%r2279, %r2279, %r1443;
	ld.global.u32 	%r1444, [%rd23+168];
	xor.b32  	%r2278, %r2278, %r1444;
	ld.global.u32 	%r1445, [%rd23+172];
	xor.b32  	%r2277, %r2277, %r1445;
	ld.global.u32 	%r1446, [%rd23+176];
	xor.b32  	%r2276, %r2276, %r1446;
$L__BB1_63:
	and.b32  	%r1448, %r1382, 512;
	setp.eq.s32 	%p45, %r1448, 0;
	@%p45 bra 	$L__BB1_65;
	ld.global.u32 	%r1449, [%rd23+180];
	xor.b32  	%r2280, %r2280, %r1449;
	ld.global.u32 	%r1450, [%rd23+184];
	xor.b32  	%r2279, %r2279, %r1450;
	ld.global.u32 	%r1451, [%rd23+188];
	xor.b32  	%r2278, %r2278, %r1451;
	ld.global.u32 	%r1452, [%rd23+192];
	xor.b32  	%r2277, %r2277, %r1452;
	ld.global.u32 	%r1453, [%rd23+196];
	xor.b32  	%r2276, %r2276, %r1453;
$L__BB1_65:
	and.b32  	%r1455, %r1382, 1024;
	setp.eq.s32 	%p46, %r1455, 0;
	@%p46 bra 	$L__BB1_67;
	ld.global.u32 	%r1456, [%rd23+200];
	xor.b32  	%r2280, %r2280, %r1456;
	ld.global.u32 	%r1457, [%rd23+204];
	xor.b32  	%r2279, %r2279, %r1457;
	ld.global.u32 	%r1458, [%rd23+208];
	xor.b32  	%r2278, %r2278, %r1458;
	ld.global.u32 	%r1459, [%rd23+212];
	xor.b32  	%r2277, %r2277, %r1459;
	ld.global.u32 	%r1460, [%rd23+216];
	xor.b32  	%r2276, %r2276, %r1460;
$L__BB1_67:
	and.b32  	%r1462, %r1382, 2048;
	setp.eq.s32 	%p47, %r1462, 0;
	@%p47 bra 	$L__BB1_69;
	ld.global.u32 	%r1463, [%rd23+220];
	xor.b32  	%r2280, %r2280, %r1463;
	ld.global.u32 	%r1464, [%rd23+224];
	xor.b32  	%r2279, %r2279, %r1464;
	ld.global.u32 	%r1465, [%rd23+228];
	xor.b32  	%r2278, %r2278, %r1465;
	ld.global.u32 	%r1466, [%rd23+232];
	xor.b32  	%r2277, %r2277, %r1466;
	ld.global.u32 	%r1467, [%rd23+236];
	xor.b32  	%r2276, %r2276, %r1467;
$L__BB1_69:
	and.b32  	%r1469, %r1382, 4096;
	setp.eq.s32 	%p48, %r1469, 0;
	@%p48 bra 	$L__BB1_71;
	ld.global.u32 	%r1470, [%rd23+240];
	xor.b32  	%r2280, %r2280, %r1470;
	ld.global.u32 	%r1471, [%rd23+244];
	xor.b32  	%r2279, %r2279, %r1471;
	ld.global.u32 	%r1472, [%rd23+248];
	xor.b32  	%r2278, %r2278, %r1472;
	ld.global.u32 	%r1473, [%rd23+252];
	xor.b32  	%r2277, %r2277, %r1473;
	ld.global.u32 	%r1474, [%rd23+256];
	xor.b32  	%r2276, %r2276, %r1474;
$L__BB1_71:
	and.b32  	%r1476, %r1382, 8192;
	setp.eq.s32 	%p49, %r1476, 0;
	@%p49 bra 	$L__BB1_73;
	ld.global.u32 	%r1477, [%rd23+260];
	xor.b32  	%r2280, %r2280, %r1477;
	ld.global.u32 	%r1478, [%rd23+264];
	xor.b32  	%r2279, %r2279, %r1478;
	ld.global.u32 	%r1479, [%rd23+268];
	xor.b32  	%r2278, %r2278, %r1479;
	ld.global.u32 	%r1480, [%rd23+272];
	xor.b32  	%r2277, %r2277, %r1480;
	ld.global.u32 	%r1481, [%rd23+276];
	xor.b32  	%r2276, %r2276, %r1481;
$L__BB1_73:
	and.b32  	%r1483, %r1382, 16384;
	setp.eq.s32 	%p50, %r1483, 0;
	@%p50 bra 	$L__BB1_75;
	ld.global.u32 	%r1484, [%rd23+280];
	xor.b32  	%r2280, %r2280, %r1484;
	ld.global.u32 	%r1485, [%rd23+284];
	xor.b32  	%r2279, %r2279, %r1485;
	ld.global.u32 	%r1486, [%rd23+288];
	xor.b32  	%r2278, %r2278, %r1486;
	ld.global.u32 	%r1487, [%rd23+292];
	xor.b32  	%r2277, %r2277, %r1487;
	ld.global.u32 	%r1488, [%rd23+296];
	xor.b32  	%r2276, %r2276, %r1488;
$L__BB1_75:
	and.b32  	%r1490, %r1382, 32768;
	setp.eq.s32 	%p51, %r1490, 0;
	@%p51 bra 	$L__BB1_77;
	ld.global.u32 	%r1491, [%rd23+300];
	xor.b32  	%r2280, %r2280, %r1491;
	ld.global.u32 	%r1492, [%rd23+304];
	xor.b32  	%r2279, %r2279, %r1492;
	ld.global.u32 	%r1493, [%rd23+308];
	xor.b32  	%r2278, %r2278, %r1493;
	ld.global.u32 	%r1494, [%rd23+312];
	xor.b32  	%r2277, %r2277, %r1494;
	ld.global.u32 	%r1495, [%rd23+316];
	xor.b32  	%r2276, %r2276, %r1495;
$L__BB1_77:
	add.s32 	%r2367, %r2367, 16;
	setp.ne.s32 	%p52, %r2367, 32;
	@%p52 bra 	$L__BB1_45;
	mad.lo.s32 	%r1496, %r2361, -31, %r206;
	add.s32 	%r2361, %r1496, 1;
	setp.ne.s32 	%p53, %r2361, 5;
	@%p53 bra 	$L__BB1_44;
	st.local.u32 	[%rd10+4], %r2280;
	st.local.v2.u32 	[%rd10+8], {%r2279, %r2278};
	st.local.v2.u32 	[%rd10+16], {%r2277, %r2276};
	setp.ne.s64 	%p54, %rd20, 3;
	@%p54 bra 	$L__BB1_117;
	mov.b32 	%r2276, 0;
	mov.u32 	%r2277, %r2276;
	mov.u32 	%r2278, %r2276;
	mov.u32 	%r2279, %r2276;
	mov.u32 	%r2280, %r2276;
	mov.u32 	%r2453, %r2276;
$L__BB1_81:
	mul.wide.u32 	%rd119, %r2453, 4;
	add.s64 	%rd120, %rd10, %rd119;
	ld.local.u32 	%r381, [%rd120+4];
	shl.b32 	%r382, %r2453, 5;
	mov.b32 	%r2459, 0;
$L__BB1_82:
	.pragma "nounroll";
	shr.u32 	%r1499, %r381, %r2459;
	and.b32  	%r1500, %r1499, 1;
	setp.eq.b32 	%p55, %r1500, 1;
	not.pred 	%p56, %p55;
	add.s32 	%r1501, %r382, %r2459;
	mul.lo.s32 	%r1502, %r1501, 5;
	mul.wide.u32 	%rd121, %r1502, 4;
	add.s64 	%rd24, %rd21, %rd121;
	@%p56 bra 	$L__BB1_84;
	ld.global.u32 	%r1503, [%rd24];
	xor.b32  	%r2280, %r2280, %r1503;
	ld.global.u32 	%r1504, [%rd24+4];
	xor.b32  	%r2279, %r2279, %r1504;
	ld.global.u32 	%r1505, [%rd24+8];
	xor.b32  	%r2278, %r2278, %r1505;
	ld.global.u32 	%r1506, [%rd24+12];
	xor.b32  	%r2277, %r2277, %r1506;
	ld.global.u32 	%r1507, [%rd24+16];
	xor.b32  	%r2276, %r2276, %r1507;
$L__BB1_84:
	and.b32  	%r1509, %r1499, 2;
	setp.eq.s32 	%p57, %r1509, 0;
	@%p57 bra 	$L__BB1_86;
	ld.global.u32 	%r1510, [%rd24+20];
	xor.b32  	%r2280, %r2280, %r1510;
	ld.global.u32 	%r1511, [%rd24+24];
	xor.b32  	%r2279, %r2279, %r1511;
	ld.global.u32 	%r1512, [%rd24+28];
	xor.b32  	%r2278, %r2278, %r1512;
	ld.global.u32 	%r1513, [%rd24+32];
	xor.b32  	%r2277, %r2277, %r1513;
	ld.global.u32 	%r1514, [%rd24+36];
	xor.b32  	%r2276, %r2276, %r1514;
$L__BB1_86:
	and.b32  	%r1516, %r1499, 4;
	setp.eq.s32 	%p58, %r1516, 0;
	@%p58 bra 	$L__BB1_88;
	ld.global.u32 	%r1517, [%rd24+40];
	xor.b32  	%r2280, %r2280, %r1517;
	ld.global.u32 	%r1518, [%rd24+44];
	xor.b32  	%r2279, %r2279, %r1518;
	ld.global.u32 	%r1519, [%rd24+48];
	xor.b32  	%r2278, %r2278, %r1519;
	ld.global.u32 	%r1520, [%rd24+52];
	xor.b32  	%r2277, %r2277, %r1520;
	ld.global.u32 	%r1521, [%rd24+56];
	xor.b32  	%r2276, %r2276, %r1521;
$L__BB1_88:
	and.b32  	%r1523, %r1499, 8;
	setp.eq.s32 	%p59, %r1523, 0;
	@%p59 bra 	$L__BB1_90;
	ld.global.u32 	%r1524, [%rd24+60];
	xor.b32  	%r2280, %r2280, %r1524;
	ld.global.u32 	%r1525, [%rd24+64];
	xor.b32  	%r2279, %r2279, %r1525;
	ld.global.u32 	%r1526, [%rd24+68];
	xor.b32  	%r2278, %r2278, %r1526;
	ld.global.u32 	%r1527, [%rd24+72];
	xor.b32  	%r2277, %r2277, %r1527;
	ld.global.u32 	%r1528, [%rd24+76];
	xor.b32  	%r2276, %r2276, %r1528;
$L__BB1_90:
	and.b32  	%r1530, %r1499, 16;
	setp.eq.s32 	%p60, %r1530, 0;
	@%p60 bra 	$L__BB1_92;
	ld.global.u32 	%r1531, [%rd24+80];
	xor.b32  	%r2280, %r2280, %r1531;
	ld.global.u32 	%r1532, [%rd24+84];
	xor.b32  	%r2279, %r2279, %r1532;
	ld.global.u32 	%r1533, [%rd24+88];
	xor.b32  	%r2278, %r2278, %r1533;
	ld.global.u32 	%r1534, [%rd24+92];
	xor.b32  	%r2277, %r2277, %r1534;
	ld.global.u32 	%r1535, [%rd24+96];
	xor.b32  	%r2276, %r2276, %r1535;
$L__BB1_92:
	and.b32  	%r1537, %r1499, 32;
	setp.eq.s32 	%p61, %r1537, 0;
	@%p61 bra 	$L__BB1_94;
	ld.global.u32 	%r1538, [%rd24+100];
	xor.b32  	%r2280, %r2280, %r1538;
	ld.global.u32 	%r1539, [%rd24+104];
	xor.b32  	%r2279, %r2279, %r1539;
	ld.global.u32 	%r1540, [%rd24+108];
	xor.b32  	%r2278, %r2278, %r1540;
	ld.global.u32 	%r1541, [%rd24+112];
	xor.b32  	%r2277, %r2277, %r1541;
	ld.global.u32 	%r1542, [%rd24+116];
	xor.b32  	%r2276, %r2276, %r1542;
$L__BB1_94:
	and.b32  	%r1544, %r1499, 64;
	setp.eq.s32 	%p62, %r1544, 0;
	@%p62 bra 	$L__BB1_96;
	ld.global.u32 	%r1545, [%rd24+120];
	xor.b32  	%r2280, %r2280, %r1545;
	ld.global.u32 	%r1546, [%rd24+124];
	xor.b32  	%r2279, %r2279, %r1546;
	ld.global.u32 	%r1547, [%rd24+128];
	xor.b32  	%r2278, %r2278, %r1547;
	ld.global.u32 	%r1548, [%rd24+132];
	xor.b32  	%r2277, %r2277, %r1548;
	ld.global.u32 	%r1549, [%rd24+136];
	xor.b32  	%r2276, %r2276, %r1549;
$L__BB1_96:
	and.b32  	%r1551, %r1499, 128;
	setp.eq.s32 	%p63, %r1551, 0;
	@%p63 bra 	$L__BB1_98;
	ld.global.u32 	%r1552, [%rd24+140];
	xor.b32  	%r2280, %r2280, %r1552;
	ld.global.u32 	%r1553, [%rd24+144];
	xor.b32  	%r2279, %r2279, %r1553;
	ld.global.u32 	%r1554, [%rd24+148];
	xor.b32  	%r2278, %r2278, %r1554;
	ld.global.u32 	%r1555, [%rd24+152];
	xor.b32  	%r2277, %r2277, %r1555;
	ld.global.u32 	%r1556, [%rd24+156];
	xor.b32  	%r2276, %r2276, %r1556;
$L__BB1_98:
	and.b32  	%r1558, %r1499, 256;
	setp.eq.s32 	%p64, %r1558, 0;
	@%p64 bra 	$L__BB1_100;
	ld.global.u32 	%r1559, [%rd24+160];
	xor.b32  	%r2280, %r2280, %r1559;
	ld.global.u32 	%r1560, [%rd24+164];
	xor.b32  	%r2279, %r2279, %r1560;
	ld.global.u32 	%r1561, [%rd24+168];
	xor.b32  	%r2278, %r2278, %r1561;
	ld.global.u32 	%r1562, [%rd24+172];
	xor.b32  	%r2277, %r2277, %r1562;
	ld.global.u32 	%r1563, [%rd24+176];
	xor.b32  	%r2276, %r2276, %r1563;
$L__BB1_100:
	and.b32  	%r1565, %r1499, 512;
	setp.eq.s32 	%p65, %r1565, 0;
	@%p65 bra 	$L__BB1_102;
	ld.global.u32 	%r1566, [%rd24+180];
	xor.b32  	%r2280, %r2280, %r1566;
	ld.global.u32 	%r1567, [%rd24+184];
	xor.b32  	%r2279, %r2279, %r1567;
	ld.global.u32 	%r1568, [%rd24+188];
	xor.b32  	%r2278, %r2278, %r1568;
	ld.global.u32 	%r1569, [%rd24+192];
	xor.b32  	%r2277, %r2277, %r1569;
	ld.global.u32 	%r1570, [%rd24+196];
	xor.b32  	%r2276, %r2276, %r1570;
$L__BB1_102:
	and.b32  	%r1572, %r1499, 1024;
	setp.eq.s32 	%p66, %r1572, 0;
	@%p66 bra 	$L__BB1_104;
	ld.global.u32 	%r1573, [%rd24+200];
	xor.b32  	%r2280, %r2280, %r1573;
	ld.global.u32 	%r1574, [%rd24+204];
	xor.b32  	%r2279, %r2279, %r1574;
	ld.global.u32 	%r1575, [%rd24+208];
	xor.b32  	%r2278, %r2278, %r1575;
	ld.global.u32 	%r1576, [%rd24+212];
	xor.b32  	%r2277, %r2277, %r1576;
	ld.global.u32 	%r1577, [%rd24+216];
	xor.b32  	%r2276, %r2276, %r1577;
$L__BB1_104:
	and.b32  	%r1579, %r1499, 2048;
	setp.eq.s32 	%p67, %r1579, 0;
	@%p67 bra 	$L__BB1_106;
	ld.global.u32 	%r1580, [%rd24+220];
	xor.b32  	%r2280, %r2280, %r1580;
	ld.global.u32 	%r1581, [%rd24+224];
	xor.b32  	%r2279, %r2279, %r1581;
	ld.global.u32 	%r1582, [%rd24+228];
	xor.b32  	%r2278, %r2278, %r1582;
	ld.global.u32 	%r1583, [%rd24+232];
	xor.b32  	%r2277, %r2277, %r1583;
	ld.global.u32 	%r1584, [%rd24+236];
	xor.b32  	%r2276, %r2276, %r1584;
$L__BB1_106:
	and.b32  	%r1586, %r1499, 4096;
	setp.eq.s32 	%p68, %r1586, 0;
	@%p68 bra 	$L__BB1_108;
	ld.global.u32 	%r1587, [%rd24+240];
	xor.b32  	%r2280, %r2280, %r1587;
	ld.global.u32 	%r1588, [%rd24+244];
	xor.b32  	%r2279, %r2279, %r1588;
	ld.global.u32 	%r1589, [%rd24+248];
	xor.b32  	%r2278, %r2278, %r1589;
	ld.global.u32 	%r1590, [%rd24+252];
	xor.b32  	%r2277, %r2277, %r1590;
	ld.global.u32 	%r1591, [%rd24+256];
	xor.b32  	%r2276, %r2276, %r1591;
$L__BB1_108:
	and.b32  	%r1593, %r1499, 8192;
	setp.eq.s32 	%p69, %r1593, 0;
	@%p69 bra 	$L__BB1_110;
	ld.global.u32 	%r1594, [%rd24+260];
	xor.b32  	%r2280, %r2280, %r1594;
	ld.global.u32 	%r1595, [%rd24+264];
	xor.b32  	%r2279, %r2279, %r1595;
	ld.global.u32 	%r1596, [%rd24+268];
	xor.b32  	%r2278, %r2278, %r1596;
	ld.global.u32 	%r1597, [%rd24+272];
	xor.b32  	%r2277, %r2277, %r1597;
	ld.global.u32 	%r1598, [%rd24+276];
	xor.b32  	%r2276, %r2276, %r1598;
$L__BB1_110:
	and.b32  	%r1600, %r1499, 16384;
	setp.eq.s32 	%p70, %r1600, 0;
	@%p70 bra 	$L__BB1_112;
	ld.global.u32 	%r1601, [%rd24+280];
	xor.b32  	%r2280, %r2280, %r1601;
	ld.global.u32 	%r1602, [%rd24+284];
	xor.b32  	%r2279, %r2279, %r1602;
	ld.global.u32 	%r1603, [%rd24+288];
	xor.b32  	%r2278, %r2278, %r1603;
	ld.global.u32 	%r1604, [%rd24+292];
	xor.b32  	%r2277, %r2277, %r1604;
	ld.global.u32 	%r1605, [%rd24+296];
	xor.b32  	%r2276, %r2276, %r1605;
$L__BB1_112:
	and.b32  	%r1607, %r1499, 32768;
	setp.eq.s32 	%p71, %r1607, 0;
	@%p71 bra 	$L__BB1_114;
	ld.global.u32 	%r1608, [%rd24+300];
	xor.b32  	%r2280, %r2280, %r1608;
	ld.global.u32 	%r1609, [%rd24+304];
	xor.b32  	%r2279, %r2279, %r1609;
	ld.global.u32 	%r1610, [%rd24+308];
	xor.b32  	%r2278, %r2278, %r1610;
	ld.global.u32 	%r1611, [%rd24+312];
	xor.b32  	%r2277, %r2277, %r1611;
	ld.global.u32 	%r1612, [%rd24+316];
	xor.b32  	%r2276, %r2276, %r1612;
$L__BB1_114:
	add.s32 	%r2459, %r2459, 16;
	setp.ne.s32 	%p72, %r2459, 32;
	@%p72 bra 	$L__BB1_82;
	mad.lo.s32 	%r1613, %r2453, -31, %r382;
	add.s32 	%r2453, %r1613, 1;
	setp.ne.s32 	%p73, %r2453, 5;
	@%p73 bra 	$L__BB1_81;
	st.local.u32 	[%rd10+4], %r2280;
	st.local.v2.u32 	[%rd10+8], {%r2279, %r2278};
	st.local.v2.u32 	[%rd10+16], {%r2277, %r2276};
$L__BB1_117:
	shr.u64 	%rd390, %rd19, 2;
	add.s32 	%r2263, %r2263, 1;
	setp.gt.u64 	%p74, %rd19, 3;
	@%p74 bra 	$L__BB1_5;
$L__BB1_118:
	mov.b32 	%r1614, 0;
	st.local.v2.u32 	[%rd10+24], {%r1614, %r1614};
	ld.global.f64 	%fd697, [%rd13];
	ld.global.f64 	%fd696, [%rd13+8];
	ld.global.f64 	%fd695, [%rd13+16];
	ld.global.f64 	%fd694, [%rd13+-8];
	ld.global.f64 	%fd693, [%rd13+-24];
	ld.global.f64 	%fd692, [%rd13+-16];
$L__BB1_119:
	mov.u32 	%r564, %r2277;
	mov.u32 	%r563, %r2276;
	shr.u32 	%r1616, %r2280, 2;
	xor.b32  	%r1617, %r1616, %r2280;
	shl.b32 	%r1618, %r563, 4;
	shl.b32 	%r1619, %r1617, 1;
	xor.b32  	%r1620, %r1619, %r1618;
	xor.b32  	%r1621, %r1620, %r1617;
	xor.b32  	%r568, %r1621, %r563;
	add.s32 	%r1622, %r2550, %r568;
	add.s32 	%r1623, %r1622, 362437;
	cvt.rn.f32.u32 	%f1, %r1623;
	fma.rn.f32 	%f2, %f1, 0f2F800000, 0f2F000000;
	cvt.f64.f32 	%fd184, %f2;
	mov.f64 	%fd185, 0d3FF0000000000000;
	sub.f64 	%fd698, %fd185, %fd184;
	{
	.reg .b32 %temp; 
	mov.b64 	{%temp, %r2556}, %fd698;
	}
	{
	.reg .b32 %temp; 
	mov.b64 	{%r2557, %temp}, %fd698;
	}
	setp.gt.s32 	%p75, %r2556, 1048575;
	mov.b32 	%r2558, -1023;
	@%p75 bra 	$L__BB1_121;
	mul.f64 	%fd698, %fd698, 0d4350000000000000;
	{
	.reg .b32 %temp; 
	mov.b64 	{%temp, %r2556}, %fd698;
	}
	{
	.reg .b32 %temp; 
	mov.b64 	{%r2557, %temp}, %fd698;
	}
	mov.b32 	%r2558, -1077;
$L__BB1_121:
	add.s32 	%r1625, %r2556, -1;
	setp.gt.u32 	%p76, %r1625, 2146435070;
	@%p76 bra 	$L__BB1_125;
	shr.u32 	%r1628, %r2556, 20;
	add.s32 	%r2559, %r2558, %r1628;
	and.b32  	%r1629, %r2556, 1048575;
	or.b32  	%r1630, %r1629, 1072693248;
	mov.b64 	%fd699, {%r2557, %r1630};
	setp.lt.u32 	%p78, %r1630, 1073127583;
	@%p78 bra 	$L__BB1_124;
	{
	.reg .b32 %temp; 
	mov.b64 	{%r1631, %temp}, %fd699;
	}
	{
	.reg .b32 %temp; 
	mov.b64 	{%temp, %r1632}, %fd699;
	}
	add.s32 	%r1633, %r1632, -1048576;
	mov.b64 	%fd699, {%r1631, %r1633};
	add.s32 	%r2559, %r2559, 1;
$L__BB1_124:
	add.f64 	%fd187, %fd699, 0dBFF0000000000000;
	add.f64 	%fd188, %fd699, 0d3FF0000000000000;
	rcp.approx.ftz.f64 	%fd189, %fd188;
	neg.f64 	%fd190, %fd188;
	fma.rn.f64 	%fd191, %fd190, %fd189, 0d3FF0000000000000;
	fma.rn.f64 	%fd192, %fd191, %fd191, %fd191;
	fma.rn.f64 	%fd193, %fd192, %fd189, %fd189;
	mul.f64 	%fd194, %fd187, %fd193;
	fma.rn.f64 	%fd195, %fd187, %fd193, %fd194;
	mul.f64 	%fd196, %fd195, %fd195;
	fma.rn.f64 	%fd197, %fd196, 0d3EB1380B3AE80F1E, 0d3ED0EE258B7A8B04;
	fma.rn.f64 	%fd198, %fd197, %fd196, 0d3EF3B2669F02676F;
	fma.rn.f64 	%fd199, %fd198, %fd196, 0d3F1745CBA9AB0956;
	fma.rn.f64 	%fd200, %fd199, %fd196, 0d3F3C71C72D1B5154;
	fma.rn.f64 	%fd201, %fd200, %fd196, 0d3F624924923BE72D;
	fma.rn.f64 	%fd202, %fd201, %fd196, 0d3F8999999999A3C4;
	fma.rn.f64 	%fd203, %fd202, %fd196, 0d3FB5555555555554;
	sub.f64 	%fd204, %fd187, %fd195;
	add.f64 	%fd205, %fd204, %fd204;
	neg.f64 	%fd206, %fd195;
	fma.rn.f64 	%fd207, %fd206, %fd187, %fd205;
	mul.f64 	%fd208, %fd193, %fd207;
	mul.f64 	%fd209, %fd196, %fd203;
	fma.rn.f64 	%fd210, %fd209, %fd195, %fd208;
	xor.b32  	%r1634, %r2559, -2147483648;
	mov.b32 	%r1635, 1127219200;
	mov.b64 	%fd211, {%r1634, %r1635};
	sub.f64 	%fd212, %fd211, %fd1;
	fma.rn.f64 	%fd213, %fd212, 0d3FE62E42FEFA39EF, %fd195;
	fma.rn.f64 	%fd214, %fd212, 0dBFE62E42FEFA39EF, %fd213;
	sub.f64 	%fd215, %fd214, %fd195;
	sub.f64 	%fd216, %fd210, %fd215;
	fma.rn.f64 	%fd217, %fd212, 0d3C7ABC9E3B39803F, %fd216;
	add.f64 	%fd700, %fd213, %fd217;
	bra.uni 	$L__BB1_126;
$L__BB1_125:
	fma.rn.f64 	%fd186, %fd698, 0d7FF0000000000000, 0d7FF0000000000000;
	{
	.reg .b32 %temp; 
	mov.b64 	{%temp, %r1626}, %fd698;
	}
	and.b32  	%r1627, %r1626, 2147483647;
	setp.eq.s32 	%p77, %r1627, 0;
	selp.f64 	%fd700, 0dFFF0000000000000, %fd186, %p77;
$L__BB1_126:
	mov.f64 	%fd218, 0d3CB0000000000000;
	sub.f64 	%fd219, %fd218, %fd700;
	div.rn.f64 	%fd220, %fd219, %fd158;
	mul.f64 	%fd701, %fd697, %fd220;
	mul.f64 	%fd702, %fd696, %fd220;
	mul.f64 	%fd703, %fd220, %fd695;
	add.f64 	%fd37, %fd694, %fd703;
	setp.gtu.f64 	%p79, %fd37, 0d0000000000000000;
	@%p79 bra 	$L__BB1_128;
	div.rn.f64 	%fd221, %fd694, %fd703;
	abs.f64 	%fd222, %fd221;
	mul.f64 	%fd701, %fd701, %fd222;
	mul.f64 	%fd702, %fd702, %fd222;
	mul.f64 	%fd703, %fd703, %fd222;
	mov.pred 	%p267, -1;
	bra.uni 	$L__BB1_130;
$L__BB1_128:
	setp.ltu.f64 	%p82, %fd37, %fd163;
	mov.pred 	%p267, -1;
	@%p82 bra 	$L__BB1_130;
	sub.f64 	%fd223, %fd163, %fd694;
	div.rn.f64 	%fd224, %fd223, %fd703;
	abs.f64 	%fd225, %fd224;
	mul.f64 	%fd701, %fd701, %fd225;
	mul.f64 	%fd702, %fd702, %fd225;
	mul.f64 	%fd703, %fd703, %fd225;
	mov.pred 	%p267, 0;
$L__BB1_130:
	add.f64 	%fd47, %fd701, %fd693;
	add.f64 	%fd48, %fd702, %fd692;
	add.f64 	%fd694, %fd703, %fd694;
	st.global.f64 	[%rd13+-8], %fd694;
	{
	.reg .b32 %temp; 
	mov.b64 	{%temp, %r1637}, %fd47;
	}
	and.b32  	%r1638, %r1637, 2147483647;
	{
	.reg .b32 %temp; 
	mov.b64 	{%r1639, %temp}, %fd47;
	}
	mov.b64 	%fd704, {%r1639, %r1638};
	max.u32 	%r1640, %r1638, %r2;
	setp.lt.u32 	%p84, %r1640, 2146435072;
	@%p84 bra 	$L__BB1_134;
	setp.num.f64 	%p92, %fd2, %fd2;
	setp.num.f64 	%p93, %fd704, %fd704;
	and.pred  	%p94, %p93, %p92;
	@%p94 bra 	$L__BB1_133;
	add.rn.f64 	%fd705, %fd47, %fd161;
	bra.uni 	$L__BB1_145;
$L__BB1_133:
	setp.eq.f64 	%p95, %fd704, 0d7FF0000000000000;
	selp.f64 	%fd705, 0dFFF8000000000000, %fd47, %p95;
	bra.uni 	$L__BB1_145;
$L__BB1_134:
	setp.eq.f64 	%p85, %fd2, 0d0000000000000000;
	mov.f64 	%fd705, 0dFFF8000000000000;
	@%p85 bra 	$L__BB1_145;
	setp.ltu.f64 	%p86, %fd704, %fd2;
	mov.f64 	%fd705, %fd47;
	@%p86 bra 	$L__BB1_145;
	{
	.reg .b32 %temp; 
	mov.b64 	{%temp, %r1641}, %fd704;
	}
	shr.u32 	%r2560, %r1641, 20;
	setp.gt.u32 	%p87, %r1641, 1048575;
	@%p87 bra 	$L__BB1_138;
	mul.f64 	%fd704, %fd704, 0d4350000000000000;
	{
	.reg .b32 %temp; 
	mov.b64 	{%temp, %r1642}, %fd704;
	}
	shr.u32 	%r1643, %r1642, 20;
	add.s32 	%r1644, %r2560, %r1643;
	add.s32 	%r2560, %r1644, -54;
$L__BB1_138:
	mov.b64 	%rd122, %fd704;
	and.b64  	%rd123, %rd122, 4503599627370495;
	or.b64  	%rd393, %rd123, 4503599627370496;
	sub.s32 	%r2561, %r2560, %r7;
$L__BB1_139:
	sub.s64 	%rd124, %rd393, %rd14;
	mov.b64 	%fd227, %rd124;
	{
	.reg .b32 %temp; 
	mov.b64 	{%temp, %r1645}, %fd227;
	}
	setp.lt.s32 	%p88, %r1645, 0;
	selp.b64 	%rd30, %rd393, %rd124, %p88;
	shl.b64 	%rd393, %rd30, 1;
	add.s32 	%r584, %r2561, -1;
	setp.gt.s32 	%p89, %r2561, 0;
	mov.u32 	%r2561, %r584;
	@%p89 bra 	$L__BB1_139;
	and.b64  	%rd32, %rd30, 9223372036854775807;
	setp.eq.s64 	%p90, %rd32, 0;
	mov.b64 	%rd394, 0;
	@%p90 bra 	$L__BB1_144;
	mov.b64 	%fd228, %rd32;
	mul.f64 	%fd229, %fd228, 0d4350000000000000;
	{
	.reg .b32 %temp; 
	mov.b64 	{%temp, %r1646}, %fd229;
	}
	shr.u32 	%r1647, %r1646, 20;
	sub.s32 	%r1648, 55, %r1647;
	sub.s32 	%r585, %r7, %r1648;
	shl.b64 	%rd33, %rd32, %r1648;
	setp.gt.s32 	%p91, %r585, 0;
	@%p91 bra 	$L__BB1_143;
	sub.s32 	%r1650, 1, %r585;
	shr.u64 	%rd394, %rd33, %r1650;
	bra.uni 	$L__BB1_144;
$L__BB1_143:
	add.s32 	%r1649, %r585, -1;
	cvt.u64.u32 	%rd126, %r1649;
	shl.b64 	%rd127, %rd126, 52;
	add.s64 	%rd394, %rd127, %rd33;
$L__BB1_144:
	mov.b64 	%fd230, %rd394;
	copysign.f64 	%fd705, %fd47, %fd230;
$L__BB1_145:
	setp.lt.f64 	%p96, %fd705, 0d0000000000000000;
	add.f64 	%fd231, %fd161, %fd705;
	selp.f64 	%fd693, %fd231, %fd705, %p96;
	st.global.f64 	[%rd13+-24], %fd693;
	{
	.reg .b32 %temp; 
	mov.b64 	{%temp, %r1652}, %fd48;
	}
	and.b32  	%r1653, %r1652, 2147483647;
	{
	.reg .b32 %temp; 
	mov.b64 	{%r1654, %temp}, %fd48;
	}
	mov.b64 	%fd706, {%r1654, %r1653};
	max.u32 	%r1655, %r1653, %r3;
	setp.lt.u32 	%p97, %r1655, 2146435072;
	@%p97 bra 	$L__BB1_149;
	setp.num.f64 	%p105, %fd3, %fd3;
	setp.num.f64 	%p106, %fd706, %fd706;
	and.pred  	%p107, %p106, %p105;
	@%p107 bra 	$L__BB1_148;
	add.rn.f64 	%fd707, %fd48, %fd162;
	bra.uni 	$L__BB1_160;
$L__BB1_148:
	setp.eq.f64 	%p108, %fd706, 0d7FF0000000000000;
	selp.f64 	%fd707, 0dFFF8000000000000, %fd48, %p108;
	bra.uni 	$L__BB1_160;
$L__BB1_149:
	setp.eq.f64 	%p98, %fd3, 0d0000000000000000;
	mov.f64 	%fd707, 0dFFF8000000000000;
	@%p98 bra 	$L__BB1_160;
	setp.ltu.f64 	%p99, %fd706, %fd3;
	mov.f64 	%fd707, %fd48;
	@%p99 bra 	$L__BB1_160;
	{
	.reg .b32 %temp; 
	mov.b64 	{%temp, %r1656}, %fd706;
	}
	shr.u32 	%r2562, %r1656, 20;
	setp.gt.u32 	%p100, %r1656, 1048575;
	@%p100 bra 	$L__BB1_153;
	mul.f64 	%fd706, %fd706, 0d4350000000000000;
	{
	.reg .b32 %temp; 
	mov.b64 	{%temp, %r1657}, %fd706;
	}
	shr.u32 	%r1658, %r1657, 20;
	add.s32 	%r1659, %r2562, %r1658;
	add.s32 	%r2562, %r1659, -54;
$L__BB1_153:
	mov.b64 	%rd128, %fd706;
	and.b64  	%rd129, %rd128, 4503599627370495;
	or.b64  	%rd395, %rd129, 4503599627370496;
	sub.s32 	%r2563, %r2562, %r8;
$L__BB1_154:
	sub.s64 	%rd130, %rd395, %rd15;
	mov.b64 	%fd233, %rd130;
	{
	.reg .b32 %temp; 
	mov.b64 	{%temp, %r1660}, %fd233;
	}
	setp.lt.s32 	%p101, %r1660, 0;
	selp.b64 	%rd39, %rd395, %rd130, %p101;
	shl.b64 	%rd395, %rd39, 1;
	add.s32 	%r591, %r2563, -1;
	setp.gt.s32 	%p102, %r2563, 0;
	mov.u32 	%r2563, %r591;
	@%p102 bra 	$L__BB1_154;
	and.b64  	%rd41, %rd39, 9223372036854775807;
	setp.eq.s64 	%p103, %rd41, 0;
	mov.b64 	%rd396, 0;
	@%p103 bra 	$L__BB1_159;
	mov.b64 	%fd234, %rd41;
	mul.f64 	%fd235, %fd234, 0d4350000000000000;
	{
	.reg .b32 %temp; 
	mov.b64 	{%temp, %r1661}, %fd235;
	}
	shr.u32 	%r1662, %r1661, 20;
	sub.s32 	%r1663, 55, %r1662;
	sub.s32 	%r592, %r8, %r1663;
	shl.b64 	%rd42, %rd41, %r1663;
	setp.gt.s32 	%p104, %r592, 0;
	@%p104 bra 	$L__BB1_158;
	sub.s32 	%r1665, 1, %r592;
	shr.u64 	%rd396, %rd42, %r1665;
	bra.uni 	$L__BB1_159;
$L__BB1_158:
	add.s32 	%r1664, %r592, -1;
	cvt.u64.u32 	%rd132, %r1664;
	shl.b64 	%rd133, %rd132, 52;
	add.s64 	%rd396, %rd133, %rd42;
$L__BB1_159:
	mov.b64 	%fd236, %rd396;
	copysign.f64 	%fd707, %fd48, %fd236;
$L__BB1_160:
	setp.ltu.f64 	%p110, %fd7, 0d41E0000000000000;
	or.pred  	%p4, %p11, %p110;
	setp.lt.f64 	%p112, %fd707, 0d0000000000000000;
	add.f64 	%fd237, %fd162, %fd707;
	selp.f64 	%fd692, %fd237, %fd707, %p112;
	st.global.f64 	[%rd13+-16], %fd692;
	div.rn.f64 	%fd238, %fd693, %fd164;
	cvt.rzi.s32.f64 	%r593, %fd238;
	div.rn.f64 	%fd239, %fd692, %fd165;
	cvt.rzi.s32.f64 	%r594, %fd239;
	mad.lo.s32 	%r595, %r594, %r1233, %r593;
	@%p79 bra 	$L__BB1_193;
	ld.global.u32 	%r1666, [%rd13+24];
	setp.eq.s32 	%p113, %r1666, 0;
	@%p113 bra 	$L__BB1_165;
	setp.ne.s32 	%p114, %r1666, 1;
	@%p114 bra 	$L__BB1_167;
	ld.global.u32 	%r1667, [%rd13+28];
	setp.eq.s32 	%p115, %r1667, 0;
	@%p115 bra 	$L__BB1_164;
	bra.uni 	$L__BB1_167;
$L__BB1_164:
	ld.global.u64 	%rd134, [%rd12];
	add.s64 	%rd135, %rd134, 1;
	st.global.u64 	[%rd12], %rd135;
	mul.wide.s32 	%rd136, %r595, 8;
	add.s64 	%rd137, %rd6, %rd136;
	atom.global.add.u64 	%rd138, [%rd137], 1;
	bra.uni 	$L__BB1_167;
$L__BB1_165:
	ld.global.u32 	%r1668, [%rd13+28];
	setp.ne.s32 	%p116, %r1668, 0;
	@%p116 bra 	$L__BB1_167;
	ld.global.u64 	%rd139, [%rd12];
	add.s64 	%rd140, %rd139, 1;
	st.global.u64 	[%rd12], %rd140;
	mul.wide.s32 	%rd141, %r595, 8;
	add.s64 	%rd142, %rd5, %rd141;
	atom.global.add.u64 	%rd143, [%rd142], 1;
$L__BB1_167:
	shr.u32 	%r1669, %r2279, 2;
	xor.b32  	%r1670, %r1669, %r2279;
	shl.b32 	%r1671, %r568, 4;
	shl.b32 	%r1672, %r1670, 1;
	xor.b32  	%r1673, %r1672, %r1671;
	xor.b32  	%r1674, %r1673, %r1670;
	xor.b32  	%r596, %r1674, %r568;
	add.s32 	%r1675, %r2550, %r596;
	add.s32 	%r1676, %r1675, 724874;
	cvt.rn.f32.u32 	%f3, %r1676;
	fma.rn.f32 	%f4, %f3, 0f2F800000, 0f2F000000;
	cvt.f64.f32 	%fd240, %f4;
	setp.ltu.f64 	%p117, %fd160, %fd240;
	@%p117 bra 	$L__BB1_178;
	ld.global.u32 	%r1677, [%rd13+28];
	setp.ne.s32 	%p118, %r1677, 0;
	@%p118 bra 	$L__BB1_170;
	ld.global.u64 	%rd144, [%rd12];
	add.s64 	%rd145, %rd144, -1;
	st.global.u64 	[%rd12], %rd145;
	mul.wide.s32 	%rd146, %r595, 8;
	add.s64 	%rd147, %rd4, %rd146;
	atom.global.add.u64 	%rd148, [%rd147], 1;
$L__BB1_170:
	shr.u32 	%r1679, %r2278, 2;
	xor.b32  	%r1680, %r1679, %r2278;
	shl.b32 	%r1681, %r596, 4;
	shl.b32 	%r1682, %r1680, 1;
	xor.b32  	%r1683, %r1682, %r1681;
	xor.b32  	%r1684, %r1683, %r1680;
	xor.b32  	%r2277, %r1684, %r596;
	add.s32 	%r1685, %r2550, %r2277;
	add.s32 	%r1686, %r1685, 1087311;
	cvt.rn.f32.u32 	%f5, %r1686;
	fma.rn.f32 	%f6, %f5, 0f2F800000, 0f2F000000;
	cvt.f64.f32 	%fd241, %f6;
	sqrt.rn.f64 	%fd66, %fd241;
	shr.u32 	%r1687, %r564, 2;
	xor.b32  	%r1688, %r1687, %r564;
	shl.b32 	%r1689, %r2277, 4;
	shl.b32 	%r1690, %r1688, 1;
	xor.b32  	%r1691, %r1690, %r1689;
	xor.b32  	%r1692, %r1691, %r1688;
	xor.b32  	%r2276, %r1692, %r2277;
	add.s32 	%r2550, %r2550, 1449748;
	add.s32 	%r1693, %r2276, %r2550;
	cvt.rn.f32.u32 	%f7, %r1693;
	fma.rn.f32 	%f8, %f7, 0f2F800000, 0f2F000000;
	cvt.f64.f32 	%fd242, %f8;
	mul.f64 	%fd67, %fd242, 0d401921FB54442D18;
	setp.eq.f64 	%p119, %fd67, 0d7FF0000000000000;
	mov.b32 	%r2564, 0;
	mov.f64 	%fd708, %fd10;
	@%p119 bra 	$L__BB1_173;
	mul.f64 	%fd243, %fd67, 0d3FE45F306DC9C883;
	cvt.rni.s32.f64 	%r2564, %fd243;
	cvt.rn.f64.s32 	%fd244, %r2564;
	fma.rn.f64 	%fd245, %fd244, 0dBFF921FB54442D18, %fd67;
	fma.rn.f64 	%fd246, %fd244, 0dBC91A62633145C00, %fd245;
	fma.rn.f64 	%fd708, %fd244, 0dB97B839A252049C0, %fd246;
	setp.ltu.f64 	%p120, %fd67, 0d41E0000000000000;
	@%p120 bra 	$L__BB1_173;
	{ // callseq 4, 0
	.param .b64 param0;
	st.param.f64 	[param0], %fd67;
	.param .align 16 .b8 retval0[16];
	call.uni (retval0), 
	__internal_trig_reduction_slowpathd, 
	(
	param0
	);
	ld.param.f64 	%fd708, [retval0];
	ld.param.b32 	%r2564, [retval0+8];
	} // callseq 4
$L__BB1_173:
	shl.b32 	%r1696, %r2564, 6;
	cvt.u64.u32 	%rd149, %r1696;
	and.b64  	%rd150, %rd149, 64;
	mov.u64 	%rd151, __cudart_sin_cos_coeffs;
	add.s64 	%rd152, %rd151, %rd150;
	mul.rn.f64 	%fd248, %fd708, %fd708;
	and.b32  	%r1697, %r2564, 1;
	setp.eq.b32 	%p122, %r1697, 1;
	selp.f64 	%fd249, 0dBDA8FF8320FD8164, 0d3DE5DB65F9785EBA, %p122;
	ld.global.nc.v2.f64 	{%fd250, %fd251}, [%rd152];
	fma.rn.f64 	%fd252, %fd249, %fd248, %fd250;
	fma.rn.f64 	%fd253, %fd252, %fd248, %fd251;
	ld.global.nc.v2.f64 	{%fd254, %fd255}, [%rd152+16];
	fma.rn.f64 	%fd256, %fd253, %fd248, %fd254;
	fma.rn.f64 	%fd257, %fd256, %fd248, %fd255;
	ld.global.nc.v2.f64 	{%fd258, %fd259}, [%rd152+32];
	fma.rn.f64 	%fd260, %fd257, %fd248, %fd258;
	fma.rn.f64 	%fd261, %fd260, %fd248, %fd259;
	fma.rn.f64 	%fd262, %fd261, %fd708, %fd708;
	fma.rn.f64 	%fd263, %fd261, %fd248, 0d3FF0000000000000;
	selp.f64 	%fd264, %fd263, %fd262, %p122;
	and.b32  	%r1698, %r2564, 2;
	setp.eq.s32 	%p123, %r1698, 0;
	mov.f64 	%fd265, 0d0000000000000000;
	sub.f64 	%fd266, %fd265, %fd264;
	selp.f64 	%fd267, %fd264, %fd266, %p123;
	mul.f64 	%fd697, %fd66, %fd267;
	st.global.f64 	[%rd13], %fd697;
	mov.b32 	%r2566, 1;
	mov.f64 	%fd710, %fd10;
	@%p119 bra 	$L__BB1_177;
	mul.f64 	%fd268, %fd67, 0d3FE45F306DC9C883;
	cvt.rni.s32.f64 	%r2565, %fd268;
	cvt.rn.f64.s32 	%fd269, %r2565;
	fma.rn.f64 	%fd270, %fd269, 0dBFF921FB54442D18, %fd67;
	fma.rn.f64 	%fd271, %fd269, 0dBC91A62633145C00, %fd270;
	fma.rn.f64 	%fd710, %fd269, 0dB97B839A252049C0, %fd271;
	setp.ltu.f64 	%p124, %fd67, 0d41E0000000000000;
	@%p124 bra 	$L__BB1_176;
	{ // callseq 5, 0
	.param .b64 param0;
	st.param.f64 	[param0], %fd67;
	.param .align 16 .b8 retval0[16];
	call.uni (retval0), 
	__internal_trig_reduction_slowpathd, 
	(
	param0
	);
	ld.param.f64 	%fd710, [retval0];
	ld.param.b32 	%r2565, [retval0+8];
	} // callseq 5
$L__BB1_176:
	add.s32 	%r2566, %r2565, 1;
$L__BB1_177:
	shl.b32 	%r1700, %r2566, 6;
	cvt.u64.u32 	%rd153, %r1700;
	and.b64  	%rd154, %rd153, 64;
	mov.u64 	%rd155, __cudart_sin_cos_coeffs;
	add.s64 	%rd156, %rd155, %rd154;
	mul.rn.f64 	%fd273, %fd710, %fd710;
	and.b32  	%r1701, %r2566, 1;
	setp.eq.b32 	%p125, %r1701, 1;
	selp.f64 	%fd274, 0dBDA8FF8320FD8164, 0d3DE5DB65F9785EBA, %p125;
	ld.global.nc.v2.f64 	{%fd275, %fd276}, [%rd156];
	fma.rn.f64 	%fd277, %fd274, %fd273, %fd275;
	fma.rn.f64 	%fd278, %fd277, %fd273, %fd276;
	ld.global.nc.v2.f64 	{%fd279, %fd280}, [%rd156+16];
	fma.rn.f64 	%fd281, %fd278, %fd273, %fd279;
	fma.rn.f64 	%fd282, %fd281, %fd273, %fd280;
	ld.global.nc.v2.f64 	{%fd283, %fd284}, [%rd156+32];
	fma.rn.f64 	%fd285, %fd282, %fd273, %fd283;
	fma.rn.f64 	%fd286, %fd285, %fd273, %fd284;
	fma.rn.f64 	%fd287, %fd286, %fd710, %fd710;
	fma.rn.f64 	%fd288, %fd286, %fd273, 0d3FF0000000000000;
	selp.f64 	%fd289, %fd288, %fd287, %p125;
	and.b32  	%r1702, %r2566, 2;
	setp.eq.s32 	%p126, %r1702, 0;
	mov.f64 	%fd290, 0d0000000000000000;
	sub.f64 	%fd291, %fd290, %fd289;
	selp.f64 	%fd292, %fd289, %fd291, %p126;
	mul.f64 	%fd696, %fd66, %fd292;
	st.global.f64 	[%rd13+8], %fd696;
	mul.f64 	%fd293, %fd66, %fd66;
	mov.f64 	%fd294, 0d3FF0000000000000;
	sub.f64 	%fd295, %fd294, %fd293;
	sqrt.rn.f64 	%fd695, %fd295;
	st.global.f64 	[%rd13+16], %fd695;
	mov.b32 	%r1703, 1;
	st.global.u32 	[%rd13+24], %r1703;
	mov.u32 	%r2278, %r596;
	mov.u32 	%r2279, %r568;
	mov.u32 	%r2280, %r563;
	bra.uni 	$L__BB1_119;
$L__BB1_178:
	shr.u32 	%r1704, %r2278, 2;
	xor.b32  	%r1705, %r1704, %r2278;
	shl.b32 	%r1706, %r596, 4;
	shl.b32 	%r1707, %r1705, 1;
	xor.b32  	%r1708, %r1707, %r1706;
	xor.b32  	%r1709, %r1708, %r1705;
	xor.b32  	%r2277, %r1709, %r596;
	add.s32 	%r1710, %r2550, %r2277;
	add.s32 	%r1711, %r1710, 1087311;
	cvt.rn.f32.u32 	%f9, %r1711;
	fma.rn.f32 	%f10, %f9, 0f2F800000, 0f2F000000;
	cvt.f64.f32 	%fd296, %f10;
	shr.u32 	%r1712, %r564, 2;
	xor.b32  	%r1713, %r1712, %r564;
	shl.b32 	%r1714, %r2277, 4;
	shl.b32 	%r1715, %r1713, 1;
	xor.b32  	%r1716, %r1715, %r1714;
	xor.b32  	%r1717, %r1716, %r1713;
	xor.b32  	%r2276, %r1717, %r2277;
	add.s32 	%r2550, %r2550, 1449748;
	add.s32 	%r1718, %r2276, %r2550;
	cvt.rn.f32.u32 	%f11, %r1718;
	fma.rn.f32 	%f12, %f11, 0f2F800000, 0f2F000000;
	cvt.f64.f32 	%fd297, %f12;
	mul.f64 	%fd693, %fd161, %fd296;
	st.global.f64 	[%rd13+-24], %fd693;
	mul.f64 	%fd692, %fd162, %fd297;
	st.global.f64 	[%rd13+-16], %fd692;
	st.global.f64 	[%rd13+-8], %fd163;
	mov.f64 	%fd711, %fd11;
	mov.u32 	%r2567, %r9;
	@%p1 bra 	$L__BB1_180;
	{ // callseq 6, 0
	.param .b64 param0;
	st.param.f64 	[param0], %fd167;
	.param .align 16 .b8 retval0[16];
	call.uni (retval0), 
	__internal_trig_reduction_slowpathd, 
	(
	param0
	);
	ld.param.f64 	%fd711, [retval0];
	ld.param.b32 	%r2567, [retval0+8];
	} // callseq 6
$L__BB1_180:
	setp.eq.f64 	%p127, %fd7, 0d7FF0000000000000;
	shl.b32 	%r1721, %r2567, 6;
	cvt.u64.u32 	%rd157, %r1721;
	and.b64  	%rd158, %rd157, 64;
	mov.u64 	%rd159, __cudart_sin_cos_coeffs;
	add.s64 	%rd160, %rd159, %rd158;
	mul.rn.f64 	%fd299, %fd711, %fd711;
	and.b32  	%r1722, %r2567, 1;
	setp.eq.b32 	%p128, %r1722, 1;
	selp.f64 	%fd300, 0dBDA8FF8320FD8164, 0d3DE5DB65F9785EBA, %p128;
	ld.global.nc.v2.f64 	{%fd301, %fd302}, [%rd160];
	fma.rn.f64 	%fd303, %fd300, %fd299, %fd301;
	fma.rn.f64 	%fd304, %fd303, %fd299, %fd302;
	ld.global.nc.v2.f64 	{%fd305, %fd306}, [%rd160+16];
	fma.rn.f64 	%fd307, %fd304, %fd299, %fd305;
	fma.rn.f64 	%fd308, %fd307, %fd299, %fd306;
	ld.global.nc.v2.f64 	{%fd309, %fd310}, [%rd160+32];
	fma.rn.f64 	%fd311, %fd308, %fd299, %fd309;
	fma.rn.f64 	%fd312, %fd311, %fd299, %fd310;
	fma.rn.f64 	%fd313, %fd312, %fd711, %fd711;
	fma.rn.f64 	%fd314, %fd312, %fd299, 0d3FF0000000000000;
	selp.f64 	%fd315, %fd314, %fd313, %p128;
	and.b32  	%r1723, %r2567, 2;
	setp.eq.s32 	%p129, %r1723, 0;
	mov.f64 	%fd316, 0d0000000000000000;
	sub.f64 	%fd317, %fd316, %fd315;
	selp.f64 	%fd318, %fd315, %fd317, %p129;
	neg.f64 	%fd82, %fd318;
	mov.b32 	%r2569, 1;
	mov.f64 	%fd713, %fd9;
	@%p127 bra 	$L__BB1_184;
	mov.f64 	%fd713, %fd8;
	mov.u32 	%r2568, %r5;
	@%p110 bra 	$L__BB1_183;
	{ // callseq 7, 0
	.param .b64 param0;
	st.param.f64 	[param0], %fd168;
	.param .align 16 .b8 retval0[16];
	call.uni (retval0), 
	__internal_trig_reduction_slowpathd, 
	(
	param0
	);
	ld.param.f64 	%fd713, [retval0];
	ld.param.b32 	%r2568, [retval0+8];
	} // callseq 7
$L__BB1_183:
	add.s32 	%r2569, %r2568, 1;
$L__BB1_184:
	shl.b32 	%r1725, %r2569, 6;
	cvt.u64.u32 	%rd161, %r1725;
	and.b64  	%rd162, %rd161, 64;
	mov.u64 	%rd163, __cudart_sin_cos_coeffs;
	add.s64 	%rd164, %rd163, %rd162;
	mul.rn.f64 	%fd320, %fd713, %fd713;
	and.b32  	%r1726, %r2569, 1;
	setp.eq.b32 	%p131, %r1726, 1;
	selp.f64 	%fd321, 0dBDA8FF8320FD8164, 0d3DE5DB65F9785EBA, %p131;
	ld.global.nc.v2.f64 	{%fd322, %fd323}, [%rd164];
	fma.rn.f64 	%fd324, %fd321, %fd320, %fd322;
	fma.rn.f64 	%fd325, %fd324, %fd320, %fd323;
	ld.global.nc.v2.f64 	{%fd326, %fd327}, [%rd164+16];
	fma.rn.f64 	%fd328, %fd325, %fd320, %fd326;
	fma.rn.f64 	%fd329, %fd328, %fd320, %fd327;
	ld.global.nc.v2.f64 	{%fd330, %fd331}, [%rd164+32];
	fma.rn.f64 	%fd332, %fd329, %fd320, %fd330;
	fma.rn.f64 	%fd333, %fd332, %fd320, %fd331;
	fma.rn.f64 	%fd334, %fd333, %fd713, %fd713;
	fma.rn.f64 	%fd335, %fd333, %fd320, 0d3FF0000000000000;
	selp.f64 	%fd336, %fd335, %fd334, %p131;
	and.b32  	%r1727, %r2569, 2;
	setp.eq.s32 	%p132, %r1727, 0;
	mov.f64 	%fd337, 0d0000000000000000;
	sub.f64 	%fd338, %fd337, %fd336;
	selp.f64 	%fd339, %fd336, %fd338, %p132;
	mul.f64 	%fd697, %fd339, %fd82;
	st.global.f64 	[%rd13], %fd697;
	mov.f64 	%fd714, %fd12;
	mov.u32 	%r2570, %r10;
	@%p4 bra 	$L__BB1_186;
	{ // callseq 8, 0
	.param .b64 param0;
	st.param.f64 	[param0], %fd168;
	.param .align 16 .b8 retval0[16];
	call.uni (retval0), 
	__internal_trig_reduction_slowpathd, 
	(
	param0
	);
	ld.param.f64 	%fd714, [retval0];
	ld.param.b32 	%r2570, [retval0+8];
	} // callseq 8
$L__BB1_186:
	setp.eq.f64 	%p133, %fd4, 0d7FF0000000000000;
	shl.b32 	%r1730, %r2570, 6;
	cvt.u64.u32 	%rd165, %r1730;
	and.b64  	%rd166, %rd165, 64;
	mov.u64 	%rd167, __cudart_sin_cos_coeffs;
	add.s64 	%rd168, %rd167, %rd166;
	mul.rn.f64 	%fd341, %fd714, %fd714;
	and.b32  	%r1731, %r2570, 1;
	setp.eq.b32 	%p134, %r1731, 1;
	selp.f64 	%fd342, 0dBDA8FF8320FD8164, 0d3DE5DB65F9785EBA, %p134;
	ld.global.nc.v2.f64 	{%fd343, %fd344}, [%rd168];
	fma.rn.f64 	%fd345, %fd342, %fd341, %fd343;
	fma.rn.f64 	%fd346, %fd345, %fd341, %fd344;
	ld.global.nc.v2.f64 	{%fd347, %fd348}, [%rd168+16];
	fma.rn.f64 	%fd349, %fd346, %fd341, %fd347;
	fma.rn.f64 	%fd350, %fd349, %fd341, %fd348;
	ld.global.nc.v2.f64 	{%fd351, %fd352}, [%rd168+32];
	fma.rn.f64 	%fd353, %fd350, %fd341, %fd351;
	fma.rn.f64 	%fd354, %fd353, %fd341, %fd352;
	fma.rn.f64 	%fd355, %fd354, %fd714, %fd714;
	fma.rn.f64 	%fd356, %fd354, %fd341, 0d3FF0000000000000;
	selp.f64 	%fd357, %fd356, %fd355, %p134;
	and.b32  	%r1732, %r2570, 2;
	setp.eq.s32 	%p135, %r1732, 0;
	mov.f64 	%fd358, 0d0000000000000000;
	sub.f64 	%fd359, %fd358, %fd357;
	selp.f64 	%fd360, %fd357, %fd359, %p135;
	mul.f64 	%fd696, %fd360, %fd82;
	st.global.f64 	[%rd13+8], %fd696;
	mov.b32 	%r2572, 1;
	mov.f64 	%fd716, %fd6;
	@%p133 bra 	$L__BB1_190;
	setp.ltu.f64 	%p136, %fd4, 0d41E0000000000000;
	mov.f64 	%fd716, %fd5;
	mov.u32 	%r2571, %r4;
	@%p136 bra 	$L__BB1_189;
	{ // callseq 9, 0
	.param .b64 param0;
	st.param.f64 	[param0], %fd167;
	.param .align 16 .b8 retval0[16];
	call.uni (retval0), 
	__internal_trig_reduction_slowpathd, 
	(
	param0
	);
	ld.param.f64 	%fd716, [retval0];
	ld.param.b32 	%r2571, [retval0+8];
	} // callseq 9
$L__BB1_189:
	add.s32 	%r2572, %r2571, 1;
$L__BB1_190:
	shl.b32 	%r1734, %r2572, 6;
	cvt.u64.u32 	%rd169, %r1734;
	and.b64  	%rd170, %rd169, 64;
	mov.u64 	%rd171, __cudart_sin_cos_coeffs;
	add.s64 	%rd172, %rd171, %rd170;
	mul.rn.f64 	%fd362, %fd716, %fd716;
	and.b32  	%r1735, %r2572, 1;
	setp.eq.b32 	%p137, %r1735, 1;
	selp.f64 	%fd363, 0dBDA8FF8320FD8164, 0d3DE5DB65F9785EBA, %p137;
	ld.global.nc.v2.f64 	{%fd364, %fd365}, [%rd172];
	fma.rn.f64 	%fd366, %fd363, %fd362, %fd364;
	fma.rn.f64 	%fd367, %fd366, %fd362, %fd365;
	ld.global.nc.v2.f64 	{%fd368, %fd369}, [%rd172+16];
	fma.rn.f64 	%fd370, %fd367, %fd362, %fd368;
	fma.rn.f64 	%fd371, %fd370, %fd362, %fd369;
	ld.global.nc.v2.f64 	{%fd372, %fd373}, [%rd172+32];
	fma.rn.f64 	%fd374, %fd371, %fd362, %fd372;
	fma.rn.f64 	%fd375, %fd374, %fd362, %fd373;
	fma.rn.f64 	%fd376, %fd375, %fd716, %fd716;
	fma.rn.f64 	%fd377, %fd375, %fd362, 0d3FF0000000000000;
	selp.f64 	%fd378, %fd377, %fd376, %p137;
	and.b32  	%r1736, %r2572, 2;
	setp.eq.s32 	%p138, %r1736, 0;
	mov.f64 	%fd379, 0d0000000000000000;
	sub.f64 	%fd380, %fd379, %fd378;
	selp.f64 	%fd381, %fd378, %fd380, %p138;
	neg.f64 	%fd695, %fd381;
	st.global.f64 	[%rd13+16], %fd695;
	mov.b32 	%r1737, 0;
	st.global.v2.u32 	[%rd13+24], {%r1737, %r1737};
	@%p266 bra 	$L__BB1_192;
	mov.b32 	%r1738, 1;
	st.global.u32 	[%rd13+28], %r1738;
	mov.f64 	%fd694, %fd163;
	mov.u32 	%r2278, %r596;
	mov.u32 	%r2279, %r568;
	mov.u32 	%r2280, %r563;
	bra.uni 	$L__BB1_119;
$L__BB1_192:
	add.s64 	%rd391, %rd391, 1;
	st.global.u64 	[%rd11], %rd391;
	div.rn.f64 	%fd382, %fd693, %fd164;
	cvt.rzi.s32.f64 	%r1739, %fd382;
	div.rn.f64 	%fd383, %fd692, %fd165;
	cvt.rzi.s32.f64 	%r1740, %fd383;
	mad.lo.s32 	%r1741, %r1740, %r1233, %r1739;
	mul.wide.s32 	%rd173, %r1741, 8;
	add.s64 	%rd174, %rd3, %rd173;
	atom.global.add.u64 	%rd175, [%rd174], 1;
	mov.f64 	%fd694, %fd163;
	mov.u32 	%r2278, %r596;
	mov.u32 	%r2279, %r568;
	mov.u32 	%r2280, %r563;
	bra.uni 	$L__BB1_119;
$L__BB1_193:
	@%p267 bra 	$L__BB1_211;
	ld.global.u32 	%r1742, [%rd13+28];
	setp.ne.s32 	%p139, %r1742, 0;
	@%p139 bra 	$L__BB1_196;
	ld.global.u64 	%rd176, [%rd12];
	add.s64 	%rd177, %rd176, 1;
	st.global.u64 	[%rd12], %rd177;
	mul.wide.s32 	%rd178, %r595, 8;
	add.s64 	%rd179, %rd2, %rd178;
	atom.global.add.u64 	%rd180, [%rd179], 1;
$L__BB1_196:
	shr.u32 	%r1743, %r2279, 2;
	xor.b32  	%r1744, %r1743, %r2279;
	shl.b32 	%r1745, %r568, 4;
	shl.b32 	%r1746, %r1744, 1;
	xor.b32  	%r1747, %r1746, %r1745;
	xor.b32  	%r1748, %r1747, %r1744;
	xor.b32  	%r2277, %r1748, %r568;
	add.s32 	%r1749, %r2550, %r2277;
	add.s32 	%r1750, %r1749, 724874;
	cvt.rn.f32.u32 	%f13, %r1750;
	fma.rn.f32 	%f14, %f13, 0f2F800000, 0f2F000000;
	cvt.f64.f32 	%fd384, %f14;
	shr.u32 	%r1751, %r2278, 2;
	xor.b32  	%r1752, %r1751, %r2278;
	shl.b32 	%r1753, %r2277, 4;
	shl.b32 	%r1754, %r1752, 1;
	xor.b32  	%r1755, %r1754, %r1753;
	xor.b32  	%r1756, %r1755, %r1752;
	xor.b32  	%r2276, %r1756, %r2277;
	add.s32 	%r2550, %r2550, 1087311;
	add.s32 	%r1757, %r2276, %r2550;
	cvt.rn.f32.u32 	%f15, %r1757;
	fma.rn.f32 	%f16, %f15, 0f2F800000, 0f2F000000;
	cvt.f64.f32 	%fd385, %f16;
	mul.f64 	%fd693, %fd161, %fd384;
	st.global.f64 	[%rd13+-24], %fd693;
	mul.f64 	%fd692, %fd162, %fd385;
	st.global.f64 	[%rd13+-16], %fd692;
	st.global.f64 	[%rd13+-8], %fd163;
	mov.f64 	%fd717, %fd11;
	mov.u32 	%r2573, %r9;
	@%p1 bra 	$L__BB1_198;
	{ // callseq 10, 0
	.param .b64 param0;
	st.param.f64 	[param0], %fd167;
	.param .align 16 .b8 retval0[16];
	call.uni (retval0), 
	__internal_trig_reduction_slowpathd, 
	(
	param0
	);
	ld.param.f64 	%fd717, [retval0];
	ld.param.b32 	%r2573, [retval0+8];
	} // callseq 10
$L__BB1_198:
	setp.eq.f64 	%p140, %fd7, 0d7FF0000000000000;
	shl.b32 	%r1760, %r2573, 6;
	cvt.u64.u32 	%rd181, %r1760;
	and.b64  	%rd182, %rd181, 64;
	mov.u64 	%rd183, __cudart_sin_cos_coeffs;
	add.s64 	%rd184, %rd183, %rd182;
	mul.rn.f64 	%fd387, %fd717, %fd717;
	and.b32  	%r1761, %r2573, 1;
	setp.eq.b32 	%p141, %r1761, 1;
	selp.f64 	%fd388, 0dBDA8FF8320FD8164, 0d3DE5DB65F9785EBA, %p141;
	ld.global.nc.v2.f64 	{%fd389, %fd390}, [%rd184];
	fma.rn.f64 	%fd391, %fd388, %fd387, %fd389;
	fma.rn.f64 	%fd392, %fd391, %fd387, %fd390;
	ld.global.nc.v2.f64 	{%fd393, %fd394}, [%rd184+16];
	fma.rn.f64 	%fd395, %fd392, %fd387, %fd393;
	fma.rn.f64 	%fd396, %fd395, %fd387, %fd394;
	ld.global.nc.v2.f64 	{%fd397, %fd398}, [%rd184+32];
	fma.rn.f64 	%fd399, %fd396, %fd387, %fd397;
	fma.rn.f64 	%fd400, %fd399, %fd387, %fd398;
	fma.rn.f64 	%fd401, %fd400, %fd717, %fd717;
	fma.rn.f64 	%fd402, %fd400, %fd387, 0d3FF0000000000000;
	selp.f64 	%fd403, %fd402, %fd401, %p141;
	and.b32  	%r1762, %r2573, 2;
	setp.eq.s32 	%p142, %r1762, 0;
	mov.f64 	%fd404, 0d0000000000000000;
	sub.f64 	%fd405, %fd404, %fd403;
	selp.f64 	%fd406, %fd403, %fd405, %p142;
	neg.f64 	%fd98, %fd406;
	mov.b32 	%r2575, 1;
	mov.f64 	%fd719, %fd9;
	@%p140 bra 	$L__BB1_202;
	mov.f64 	%fd719, %fd8;
	mov.u32 	%r2574, %r5;
	@%p110 bra 	$L__BB1_201;
	{ // callseq 11, 0
	.param .b64 param0;
	st.param.f64 	[param0], %fd168;
	.param .align 16 .b8 retval0[16];
	call.uni (retval0), 
	__internal_trig_reduction_slowpathd, 
	(
	param0
	);
	ld.param.f64 	%fd719, [retval0];
	ld.param.b32 	%r2574, [retval0+8];
	} // callseq 11
$L__BB1_201:
	add.s32 	%r2575, %r2574, 1;
$L__BB1_202:
	shl.b32 	%r1764, %r2575, 6;
	cvt.u64.u32 	%rd185, %r1764;
	and.b64  	%rd186, %rd185, 64;
	mov.u64 	%rd187, __cudart_sin_cos_coeffs;
	add.s64 	%rd188, %rd187, %rd186;
	mul.rn.f64 	%fd408, %fd719, %fd719;
	and.b32  	%r1765, %r2575, 1;
	setp.eq.b32 	%p144, %r1765, 1;
	selp.f64 	%fd409, 0dBDA8FF8320FD8164, 0d3DE5DB65F9785EBA, %p144;
	ld.global.nc.v2.f64 	{%fd410, %fd411}, [%rd188];
	fma.rn.f64 	%fd412, %fd409, %fd408, %fd410;
	fma.rn.f64 	%fd413, %fd412, %fd408, %fd411;
	ld.global.nc.v2.f64 	{%fd414, %fd415}, [%rd188+16];
	fma.rn.f64 	%fd416, %fd413, %fd408, %fd414;
	fma.rn.f64 	%fd417, %fd416, %fd408, %fd415;
	ld.global.nc.v2.f64 	{%fd418, %fd419}, [%rd188+32];
	fma.rn.f64 	%fd420, %fd417, %fd408, %fd418;
	fma.rn.f64 	%fd421, %fd420, %fd408, %fd419;
	fma.rn.f64 	%fd422, %fd421, %fd719, %fd719;
	fma.rn.f64 	%fd423, %fd421, %fd408, 0d3FF0000000000000;
	selp.f64 	%fd424, %fd423, %fd422, %p144;
	and.b32  	%r1766, %r2575, 2;
	setp.eq.s32 	%p145, %r1766, 0;
	mov.f64 	%fd425, 0d0000000000000000;
	sub.f64 	%fd426, %fd425, %fd424;
	selp.f64 	%fd427, %fd424, %fd426, %p145;
	mul.f64 	%fd697, %fd427, %fd98;
	st.global.f64 	[%rd13], %fd697;
	mov.f64 	%fd720, %fd12;
	mov.u32 	%r2576, %r10;
	@%p4 bra 	$L__BB1_204;
	{ // callseq 12, 0
	.param .b64 param0;
	st.param.f64 	[param0], %fd168;
	.param .align 16 .b8 retval0[16];
	call.uni (retval0), 
	__internal_trig_reduction_slowpathd, 
	(
	param0
	);
	ld.param.f64 	%fd720, [retval0];
	ld.param.b32 	%r2576, [retval0+8];
	} // callseq 12
$L__BB1_204:
	setp.eq.f64 	%p146, %fd4, 0d7FF0000000000000;
	shl.b32 	%r1769, %r2576, 6;
	cvt.u64.u32 	%rd189, %r1769;
	and.b64  	%rd190, %rd189, 64;
	mov.u64 	%rd191, __cudart_sin_cos_coeffs;
	add.s64 	%rd192, %rd191, %rd190;
	mul.rn.f64 	%fd429, %fd720, %fd720;
	and.b32  	%r1770, %r2576, 1;
	setp.eq.b32 	%p147, %r1770, 1;
	selp.f64 	%fd430, 0dBDA8FF8320FD8164, 0d3DE5DB65F9785EBA, %p147;
	ld.global.nc.v2.f64 	{%fd431, %fd432}, [%rd192];
	fma.rn.f64 	%fd433, %fd430, %fd429, %fd431;
	fma.rn.f64 	%fd434, %fd433, %fd429, %fd432;
	ld.global.nc.v2.f64 	{%fd435, %fd436}, [%rd192+16];
	fma.rn.f64 	%fd437, %fd434, %fd429, %fd435;
	fma.rn.f64 	%fd438, %fd437, %fd429, %fd436;
	ld.global.nc.v2.f64 	{%fd439, %fd440}, [%rd192+32];
	fma.rn.f64 	%fd441, %fd438, %fd429, %fd439;
	fma.rn.f64 	%fd442, %fd441, %fd429, %fd440;
	fma.rn.f64 	%fd443, %fd442, %fd720, %fd720;
	fma.rn.f64 	%fd444, %fd442, %fd429, 0d3FF0000000000000;
	selp.f64 	%fd445, %fd444, %fd443, %p147;
	and.b32  	%r1771, %r2576, 2;
	setp.eq.s32 	%p148, %r1771, 0;
	mov.f64 	%fd446, 0d0000000000000000;
	sub.f64 	%fd447, %fd446, %fd445;
	selp.f64 	%fd448, %fd445, %fd447, %p148;
	mul.f64 	%fd696, %fd448, %fd98;
	st.global.f64 	[%rd13+8], %fd696;
	mov.b32 	%r2578, 1;
	mov.f64 	%fd722, %fd6;
	@%p146 bra 	$L__BB1_208;
	setp.ltu.f64 	%p149, %fd4, 0d41E0000000000000;
	mov.f64 	%fd722, %fd5;
	mov.u32 	%r2577, %r4;
	@%p149 bra 	$L__BB1_207;
	{ // callseq 13, 0
	.param .b64 param0;
	st.param.f64 	[param0], %fd167;
	.param .align 16 .b8 retval0[16];
	call.uni (retval0), 
	__internal_trig_reduction_slowpathd, 
	(
	param0
	);
	ld.param.f64 	%fd722, [retval0];
	ld.param.b32 	%r2577, [retval0+8];
	} // callseq 13
$L__BB1_207:
	add.s32 	%r2578, %r2577, 1;
$L__BB1_208:
	shl.b32 	%r1773, %r2578, 6;
	cvt.u64.u32 	%rd193, %r1773;
	and.b64  	%rd194, %rd193, 64;
	mov.u64 	%rd195, __cudart_sin_cos_coeffs;
	add.s64 	%rd196, %rd195, %rd194;
	mul.rn.f64 	%fd450, %fd722, %fd722;
	and.b32  	%r1774, %r2578, 1;
	setp.eq.b32 	%p150, %r1774, 1;
	selp.f64 	%fd451, 0dBDA8FF8320FD8164, 0d3DE5DB65F9785EBA, %p150;
	ld.global.nc.v2.f64 	{%fd452, %fd453}, [%rd196];
	fma.rn.f64 	%fd454, %fd451, %fd450, %fd452;
	fma.rn.f64 	%fd455, %fd454, %fd450, %fd453;
	ld.global.nc.v2.f64 	{%fd456, %fd457}, [%rd196+16];
	fma.rn.f64 	%fd458, %fd455, %fd450, %fd456;
	fma.rn.f64 	%fd459, %fd458, %fd450, %fd457;
	ld.global.nc.v2.f64 	{%fd460, %fd461}, [%rd196+32];
	fma.rn.f64 	%fd462, %fd459, %fd450, %fd460;
	fma.rn.f64 	%fd463, %fd462, %fd450, %fd461;
	fma.rn.f64 	%fd464, %fd463, %fd722, %fd722;
	fma.rn.f64 	%fd465, %fd463, %fd450, 0d3FF0000000000000;
	selp.f64 	%fd466, %fd465, %fd464, %p150;
	and.b32  	%r1775, %r2578, 2;
	setp.eq.s32 	%p151, %r1775, 0;
	mov.f64 	%fd467, 0d0000000000000000;
	sub.f64 	%fd468, %fd467, %fd466;
	selp.f64 	%fd469, %fd466, %fd468, %p151;
	neg.f64 	%fd695, %fd469;
	st.global.f64 	[%rd13+16], %fd695;
	mov.b32 	%r1776, 0;
	st.global.v2.u32 	[%rd13+24], {%r1776, %r1776};
	@%p266 bra 	$L__BB1_210;
	mov.b32 	%r1777, 1;
	st.global.u32 	[%rd13+28], %r1777;
	mov.f64 	%fd694, %fd163;
	mov.u32 	%r2278, %r568;
	mov.u32 	%r2279, %r563;
	mov.u32 	%r2280, %r564;
	bra.uni 	$L__BB1_119;
$L__BB1_210:
	add.s64 	%rd391, %rd391, 1;
	st.global.u64 	[%rd11], %rd391;
	div.rn.f64 	%fd470, %fd693, %fd164;
	cvt.rzi.s32.f64 	%r1778, %fd470;
	div.rn.f64 	%fd471, %fd692, %fd165;
	cvt.rzi.s32.f64 	%r1779, %fd471;
	mad.lo.s32 	%r1780, %r1779, %r1233, %r1778;
	mul.wide.s32 	%rd197, %r1780, 8;
	add.s64 	%rd198, %rd3, %rd197;
	atom.global.add.u64 	%rd199, [%rd198], 1;
	mov.f64 	%fd694, %fd163;
	mov.u32 	%r2278, %r568;
	mov.u32 	%r2279, %r563;
	mov.u32 	%r2280, %r564;
	bra.uni 	$L__BB1_119;
$L__BB1_211:
	cvt.u32.u64 	%r1783, %rd391;
	add.s32 	%r1784, %r2257, %r1;
	add.s32 	%r638, %r1784, %r1783;
	xor.b32  	%r1785, %r638, -1429050551;
	mul.lo.s32 	%r639, %r1785, 1099087573;
	add.s32 	%r1786, %r639, -638133224;
	add.s32 	%r2601, %r639, 123456789;
	st.local.v2.u32 	[%rd9], {%r1786, %r2601};
	xor.b32  	%r2600, %r639, 362436069;
	mov.b32 	%r2599, -123459836;
	st.local.v2.u32 	[%rd9+8], {%r2600, %r2599};
	add.s32 	%r2597, %r639, 5783321;
	mov.b32 	%r2598, -589760388;
	st.local.v2.u32 	[%rd9+16], {%r2598, %r2597};
	setp.eq.s32 	%p152, %r638, 0;
	@%p152 bra 	$L__BB1_326;
	cvt.u64.u32 	%rd397, %r638;
	mov.b32 	%r2584, 0;
	mov.b32 	%r2599, -123459836;
	mov.b32 	%r2598, -589760388;
$L__BB1_213:
	mov.u64 	%rd49, %rd397;
	and.b64  	%rd50, %rd49, 3;
	setp.eq.s64 	%p153, %rd50, 0;
	@%p153 bra 	$L__BB1_325;
	mul.wide.u32 	%rd200, %r2584, 3200;
	mov.u64 	%rd201, precalc_xorwow_matrix;
	add.s64 	%rd51, %rd201, %rd200;
	mov.b32 	%r2597, 0;
	mov.u32 	%r2598, %r2597;
	mov.u32 	%r2599, %r2597;
	mov.u32 	%r2600, %r2597;
	mov.u32 	%r2601, %r2597;
	mov.u32 	%r2590, %r2597;
$L__BB1_215:
	mul.wide.u32 	%rd202, %r2590, 4;
	add.s64 	%rd203, %rd9, %rd202;
	ld.local.u32 	%r655, [%rd203+4];
	shl.b32 	%r656, %r2590, 5;
	mov.b32 	%r2596, 0;
$L__BB1_216:
	.pragma "nounroll";
	shr.u32 	%r1792, %r655, %r2596;
	and.b32  	%r1793, %r1792, 1;
	setp.eq.b32 	%p154, %r1793, 1;
	not.pred 	%p155, %p154;
	add.s32 	%r1794, %r656, %r2596;
	mul.lo.s32 	%r1795, %r1794, 5;
	mul.wide.u32 	%rd204, %r1795, 4;
	add.s64 	%rd52, %rd51, %rd204;
	@%p155 bra 	$L__BB1_218;
	ld.global.u32 	%r1796, [%rd52];
	xor.b32  	%r2601, %r2601, %r1796;
	ld.global.u32 	%r1797, [%rd52+4];
	xor.b32  	%r2600, %r2600, %r1797;
	ld.global.u32 	%r1798, [%rd52+8];
	xor.b32  	%r2599, %r2599, %r1798;
	ld.global.u32 	%r1799, [%rd52+12];
	xor.b32  	%r2598, %r2598, %r1799;
	ld.global.u32 	%r1800, [%rd52+16];
	xor.b32  	%r2597, %r2597, %r1800;
$L__BB1_218:
	and.b32  	%r1802, %r1792, 2;
	setp.eq.s32 	%p156, %r1802, 0;
	@%p156 bra 	$L__BB1_220;
	ld.global.u32 	%r1803, [%rd52+20];
	xor.b32  	%r2601, %r2601, %r1803;
	ld.global.u32 	%r1804, [%rd52+24];
	xor.b32  	%r2600, %r2600, %r1804;
	ld.global.u32 	%r1805, [%rd52+28];
	xor.b32  	%r2599, %r2599, %r1805;
	ld.global.u32 	%r1806, [%rd52+32];
	xor.b32  	%r2598, %r2598, %r1806;
	ld.global.u32 	%r1807, [%rd52+36];
	xor.b32  	%r2597, %r2597, %r1807;
$L__BB1_220:
	and.b32  	%r1809, %r1792, 4;
	setp.eq.s32 	%p157, %r1809, 0;
	@%p157 bra 	$L__BB1_222;
	ld.global.u32 	%r1810, [%rd52+40];
	xor.b32  	%r2601, %r2601, %r1810;
	ld.global.u32 	%r1811, [%rd52+44];
	xor.b32  	%r2600, %r2600, %r1811;
	ld.global.u32 	%r1812, [%rd52+48];
	xor.b32  	%r2599, %r2599, %r1812;
	ld.global.u32 	%r1813, [%rd52+52];
	xor.b32  	%r2598, %r2598, %r1813;
	ld.global.u32 	%r1814, [%rd52+56];
	xor.b32  	%r2597, %r2597, %r1814;
$L__BB1_222:
	and.b32  	%r1816, %r1792, 8;
	setp.eq.s32 	%p158, %r1816, 0;
	@%p158 bra 	$L__BB1_224;
	ld.global.u32 	%r1817, [%rd52+60];
	xor.b32  	%r2601, %r2601, %r1817;
	ld.global.u32 	%r1818, [%rd52+64];
	xor.b32  	%r2600, %r2600, %r1818;
	ld.global.u32 	%r1819, [%rd52+68];
	xor.b32  	%r2599, %r2599, %r1819;
	ld.global.u32 	%r1820, [%rd52+72];
	xor.b32  	%r2598, %r2598, %r1820;
	ld.global.u32 	%r1821, [%rd52+76];
	xor.b32  	%r2597, %r2597, %r1821;
$L__BB1_224:
	and.b32  	%r1823, %r1792, 16;
	setp.eq.s32 	%p159, %r1823, 0;
	@%p159 bra 	$L__BB1_226;
	ld.global.u32 	%r1824, [%rd52+80];
	xor.b32  	%r2601, %r2601, %r1824;
	ld.global.u32 	%r1825, [%rd52+84];
	xor.b32  	%r2600, %r2600, %r1825;
	ld.global.u32 	%r1826, [%rd52+88];
	xor.b32  	%r2599, %r2599, %r1826;
	ld.global.u32 	%r1827, [%rd52+92];
	xor.b32  	%r2598, %r2598, %r1827;
	ld.global.u32 	%r1828, [%rd52+96];
	xor.b32  	%r2597, %r2597, %r1828;
$L__BB1_226:
	and.b32  	%r1830, %r1792, 32;
	setp.eq.s32 	%p160, %r1830, 0;
	@%p160 bra 	$L__BB1_228;
	ld.global.u32 	%r1831, [%rd52+100];
	xor.b32  	%r2601, %r2601, %r1831;
	ld.global.u32 	%r1832, [%rd52+104];
	xor.b32  	%r2600, %r2600, %r1832;
	ld.global.u32 	%r1833, [%rd52+108];
	xor.b32  	%r2599, %r2599, %r1833;
	ld.global.u32 	%r1834, [%rd52+112];
	xor.b32  	%r2598, %r2598, %r1834;
	ld.global.u32 	%r1835, [%rd52+116];
	xor.b32  	%r2597, %r2597, %r1835;
$L__BB1_228:
	and.b32  	%r1837, %r1792, 64;
	setp.eq.s32 	%p161, %r1837, 0;
	@%p161 bra 	$L__BB1_230;
	ld.global.u32 	%r1838, [%rd52+120];
	xor.b32  	%r2601, %r2601, %r1838;
	ld.global.u32 	%r1839, [%rd52+124];
	xor.b32  	%r2600, %r2600, %r1839;
	ld.global.u32 	%r1840, [%rd52+128];
	xor.b32  	%r2599, %r2599, %r1840;
	ld.global.u32 	%r1841, [%rd52+132];
	xor.b32  	%r2598, %r2598, %r1841;
	ld.global.u32 	%r1842, [%rd52+136];
	xor.b32  	%r2597, %r2597, %r1842;
$L__BB1_230:
	and.b32  	%r1844, %r1792, 128;
	setp.eq.s32 	%p162, %r1844, 0;
	@%p162 bra 	$L__BB1_232;
	ld.global.u32 	%r1845, [%rd52+140];
	xor.b32  	%r2601, %r2601, %r1845;
	ld.global.u32 	%r1846, [%rd52+144];
	xor.b32  	%r2600, %r2600, %r1846;
	ld.global.u32 	%r1847, [%rd52+148];
	xor.b32  	%r2599, %r2599, %r1847;
	ld.global.u32 	%r1848, [%rd52+152];
	xor.b32  	%r2598, %r2598, %r1848;
	ld.global.u32 	%r1849, [%rd52+156];
	xor.b32  	%r2597, %r2597, %r1849;
$L__BB1_232:
	and.b32  	%r1851, %r1792, 256;
	setp.eq.s32 	%p163, %r1851, 0;
	@%p163 bra 	$L__BB1_234;
	ld.global.u32 	%r1852, [%rd52+160];
	xor.b32  	%r2601, %r2601, %r1852;
	ld.global.u32 	%r1853, [%rd52+164];
	xor.b32  	%r2600, %r2600, %r1853;
	ld.global.u32 	%r1854, [%rd52+168];
	xor.b32  	%r2599, %r2599, %r1854;
	ld.global.u32 	%r1855, [%rd52+172];
	xor.b32  	%r2598, %r2598, %r1855;
	ld.global.u32 	%r1856, [%rd52+176];
	xor.b32  	%r2597, %r2597, %r1856;
$L__BB1_234:
	and.b32  	%r1858, %r1792, 512;
	setp.eq.s32 	%p164, %r1858, 0;
	@%p164 bra 	$L__BB1_236;
	ld.global.u32 	%r1859, [%rd52+180];
	xor.b32  	%r2601, %r2601, %r1859;
	ld.global.u32 	%r1860, [%rd52+184];
	xor.b32  	%r2600, %r2600, %r1860;
	ld.global.u32 	%r1861, [%rd52+188];
	xor.b32  	%r2599, %r2599, %r1861;
	ld.global.u32 	%r1862, [%rd52+192];
	xor.b32  	%r2598, %r2598, %r1862;
	ld.global.u32 	%r1863, [%rd52+196];
	xor.b32  	%r2597, %r2597, %r1863;
$L__BB1_236:
	and.b32  	%r1865, %r1792, 1024;
	setp.eq.s32 	%p165, %r1865, 0;
	@%p165 bra 	$L__BB1_238;
	ld.global.u32 	%r1866, [%rd52+200];
	xor.b32  	%r2601, %r2601, %r1866;
	ld.global.u32 	%r1867, [%rd52+204];
	xor.b32  	%r2600, %r2600, %r1867;
	ld.global.u32 	%r1868, [%rd52+208];
	xor.b32  	%r2599, %r2599, %r1868;
	ld.global.u32 	%r1869, [%rd52+212];
	xor.b32  	%r2598, %r2598, %r1869;
	ld.global.u32 	%r1870, [%rd52+216];
	xor.b32  	%r2597, %r2597, %r1870;
$L__BB1_238:
	and.b32  	%r1872, %r1792, 2048;
	setp.eq.s32 	%p166, %r1872, 0;
	@%p166 bra 	$L__BB1_240;
	ld.global.u32 	%r1873, [%rd52+220];
	xor.b32  	%r2601, %r2601, %r1873;
	ld.global.u32 	%r1874, [%rd52+224];
	xor.b32  	%r2600, %r2600, %r1874;
	ld.global.u32 	%r1875, [%rd52+228];
	xor.b32  	%r2599, %r2599, %r1875;
	ld.global.u32 	%r1876, [%rd52+232];
	xor.b32  	%r2598, %r2598, %r1876;
	ld.global.u32 	%r1877, [%rd52+236];
	xor.b32  	%r2597, %r2597, %r1877;
$L__BB1_240:
	and.b32  	%r1879, %r1792, 4096;
	setp.eq.s32 	%p167, %r1879, 0;
	@%p167 bra 	$L__BB1_242;
	ld.global.u32 	%r1880, [%rd52+240];
	xor.b32  	%r2601, %r2601, %r1880;
	ld.global.u32 	%r1881, [%rd52+244];
	xor.b32  	%r2600, %r2600, %r1881;
	ld.global.u32 	%r1882, [%rd52+248];
	xor.b32  	%r2599, %r2599, %r1882;
	ld.global.u32 	%r1883, [%rd52+252];
	xor.b32  	%r2598, %r2598, %r1883;
	ld.global.u32 	%r1884, [%rd52+256];
	xor.b32  	%r2597, %r2597, %r1884;
$L__BB1_242:
	and.b32  	%r1886, %r1792, 8192;
	setp.eq.s32 	%p168, %r1886, 0;
	@%p168 bra 	$L__BB1_244;
	ld.global.u32 	%r1887, [%rd52+260];
	xor.b32  	%r2601, %r2601, %r1887;
	ld.global.u32 	%r1888, [%rd52+264];
	xor.b32  	%r2600, %r2600, %r1888;
	ld.global.u32 	%r1889, [%rd52+268];
	xor.b32  	%r2599, %r2599, %r1889;
	ld.global.u32 	%r1890, [%rd52+272];
	xor.b32  	%r2598, %r2598, %r1890;
	ld.global.u32 	%r1891, [%rd52+276];
	xor.b32  	%r2597, %r2597, %r1891;
$L__BB1_244:
	and.b32  	%r1893, %r1792, 16384;
	setp.eq.s32 	%p169, %r1893, 0;
	@%p169 bra 	$L__BB1_246;
	ld.global.u32 	%r1894, [%rd52+280];
	xor.b32  	%r2601, %r2601, %r1894;
	ld.global.u32 	%r1895, [%rd52+284];
	xor.b32  	%r2600, %r2600, %r1895;
	ld.global.u32 	%r1896, [%rd52+288];
	xor.b32  	%r2599, %r2599, %r1896;
	ld.global.u32 	%r1897, [%rd52+292];
	xor.b32  	%r2598, %r2598, %r1897;
	ld.global.u32 	%r1898, [%rd52+296];
	xor.b32  	%r2597, %r2597, %r1898;
$L__BB1_246:
	and.b32  	%r1900, %r1792, 32768;
	setp.eq.s32 	%p170, %r1900, 0;
	@%p170 bra 	$L__BB1_248;
	ld.global.u32 	%r1901, [%rd52+300];
	xor.b32  	%r2601, %r2601, %r1901;
	ld.global.u32 	%r1902, [%rd52+304];
	xor.b32  	%r2600, %r2600, %r1902;
	ld.global.u32 	%r1903, [%rd52+308];
	xor.b32  	%r2599, %r2599, %r1903;
	ld.global.u32 	%r1904, [%rd52+312];
	xor.b32  	%r2598, %r2598, %r1904;
	ld.global.u32 	%r1905, [%rd52+316];
	xor.b32  	%r2597, %r2597, %r1905;
$L__BB1_248:
	add.s32 	%r2596, %r2596, 16;
	setp.ne.s32 	%p171, %r2596, 32;
	@%p171 bra 	$L__BB1_216;
	mad.lo.s32 	%r1906, %r2590, -31, %r656;
	add.s32 	%r2590, %r1906, 1;
	setp.ne.s32 	%p172, %r2590, 5;
	@%p172 bra 	$L__BB1_215;
	st.local.u32 	[%rd9+4], %r2601;
	st.local.v2.u32 	[%rd9+8], {%r2600, %r2599};
	st.local.v2.u32 	[%rd9+16], {%r2598, %r2597};
	setp.eq.s64 	%p173, %rd50, 1;
	@%p173 bra 	$L__BB1_325;
	mov.b32 	%r2597, 0;
	mov.u32 	%r2598, %r2597;
	mov.u32 	%r2599, %r2597;
	mov.u32 	%r2600, %r2597;
	mov.u32 	%r2601, %r2597;
	mov.u32 	%r2682, %r2597;
$L__BB1_252:
	mul.wide.u32 	%rd205, %r2682, 4;
	add.s64 	%rd206, %rd9, %rd205;
	ld.local.u32 	%r831, [%rd206+4];
	shl.b32 	%r832, %r2682, 5;
	mov.b32 	%r2688, 0;
$L__BB1_253:
	.pragma "nounroll";
	shr.u32 	%r1909, %r831, %r2688;
	and.b32  	%r1910, %r1909, 1;
	setp.eq.b32 	%p174, %r1910, 1;
	not.pred 	%p175, %p174;
	add.s32 	%r1911, %r832, %r2688;
	mul.lo.s32 	%r1912, %r1911, 5;
	mul.wide.u32 	%rd207, %r1912, 4;
	add.s64 	%rd53, %rd51, %rd207;
	@%p175 bra 	$L__BB1_255;
	ld.global.u32 	%r1913, [%rd53];
	xor.b32  	%r2601, %r2601, %r1913;
	ld.global.u32 	%r1914, [%rd53+4];
	xor.b32  	%r2600, %r2600, %r1914;
	ld.global.u32 	%r1915, [%rd53+8];
	xor.b32  	%r2599, %r2599, %r1915;
	ld.global.u32 	%r1916, [%rd53+12];
	xor.b32  	%r2598, %r2598, %r1916;
	ld.global.u32 	%r1917, [%rd53+16];
	xor.b32  	%r2597, %r2597, %r1917;
$L__BB1_255:
	and.b32  	%r1919, %r1909, 2;
	setp.eq.s32 	%p176, %r1919, 0;
	@%p176 bra 	$L__BB1_257;
	ld.global.u32 	%r1920, [%rd53+20];
	xor.b32  	%r2601, %r2601, %r1920;
	ld.global.u32 	%r1921, [%rd53+24];
	xor.b32  	%r2600, %r2600, %r1921;
	ld.global.u32 	%r1922, [%rd53+28];
	xor.b32  	%r2599, %r2599, %r1922;
	ld.global.u32 	%r1923, [%rd53+32];
	xor.b32  	%r2598, %r2598, %r1923;
	ld.global.u32 	%r1924, [%rd53+36];
	xor.b32  	%r2597, %r2597, %r1924;
$L__BB1_257:
	and.b32  	%r1926, %r1909, 4;
	setp.eq.s32 	%p177, %r1926, 0;
	@%p177 bra 	$L__BB1_259;
	ld.global.u32 	%r1927, [%rd53+40];
	xor.b32  	%r2601, %r2601, %r1927;
	ld.global.u32 	%r1928, [%rd53+44];
	xor.b32  	%r2600, %r2600, %r1928;
	ld.global.u32 	%r1929, [%rd53+48];
	xor.b32  	%r2599, %r2599, %r1929;
	ld.global.u32 	%r1930, [%rd53+52];
	xor.b32  	%r2598, %r2598, %r1930;
	ld.global.u32 	%r1931, [%rd53+56];
	xor.b32  	%r2597, %r2597, %r1931;
$L__BB1_259:
	and.b32  	%r1933, %r1909, 8;
	setp.eq.s32 	%p178, %r1933, 0;
	@%p178 bra 	$L__BB1_261;
	ld.global.u32 	%r1934, [%rd53+60];
	xor.b32  	%r2601, %r2601, %r1934;
	ld.global.u32 	%r1935, [%rd53+64];
	xor.b32  	%r2600, %r2600, %r1935;
	ld.global.u32 	%r1936, [%rd53+68];
	xor.b32  	%r2599, %r2599, %r1936;
	ld.global.u32 	%r1937, [%rd53+72];
	xor.b32  	%r2598, %r2598, %r1937;
	ld.global.u32 	%r1938, [%rd53+76];
	xor.b32  	%r2597, %r2597, %r1938;
$L__BB1_261:
	and.b32  	%r1940, %r1909, 16;
	setp.eq.s32 	%p179, %r1940, 0;
	@%p179 bra 	$L__BB1_263;
	ld.global.u32 	%r1941, [%rd53+80];
	xor.b32  	%r2601, %r2601, %r1941;
	ld.global.u32 	%r1942, [%rd53+84];
	xor.b32  	%r2600, %r2600, %r1942;
	ld.global.u32 	%r1943, [%rd53+88];
	xor.b32  	%r2599, %r2599, %r1943;
	ld.global.u32 	%r1944, [%rd53+92];
	xor.b32  	%r2598, %r2598, %r1944;
	ld.global.u32 	%r1945, [%rd53+96];
	xor.b32  	%r2597, %r2597, %r1945;
$L__BB1_263:
	and.b32  	%r1947, %r1909, 32;
	setp.eq.s32 	%p180, %r1947, 0;
	@%p180 bra 	$L__BB1_265;
	ld.global.u32 	%r1948, [%rd53+100];
	xor.b32  	%r2601, %r2601, %r1948;
	ld.global.u32 	%r1949, [%rd53+104];
	xor.b32  	%r2600, %r2600, %r1949;
	ld.global.u32 	%r1950, [%rd53+108];
	xor.b32  	%r2599, %r2599, %r1950;
	ld.global.u32 	%r1951, [%rd53+112];
	xor.b32  	%r2598, %r2598, %r1951;
	ld.global.u32 	%r1952, [%rd53+116];
	xor.b32  	%r2597, %r2597, %r1952;
$L__BB1_265:
	and.b32  	%r1954, %r1909, 64;
	setp.eq.s32 	%p181, %r1954, 0;
	@%p181 bra 	$L__BB1_267;
	ld.global.u32 	%r1955, [%rd53+120];
	xor.b32  	%r2601, %r2601, %r1955;
	ld.global.u32 	%r1956, [%rd53+124];
	xor.b32  	%r2600, %r2600, %r1956;
	ld.global.u32 	%r1957, [%rd53+128];
	xor.b32  	%r2599, %r2599, %r1957;
	ld.global.u32 	%r1958, [%rd53+132];
	xor.b32  	%r2598, %r2598, %r1958;
	ld.global.u32 	%r1959, [%rd53+136];
	xor.b32  	%r2597, %r2597, %r1959;
$L__BB1_267:
	and.b32  	%r1961, %r1909, 128;
	setp.eq.s32 	%p182, %r1961, 0;
	@%p182 bra 	$L__BB1_269;
	ld.global.u32 	%r1962, [%rd53+140];
	xor.b32  	%r2601, %r2601, %r1962;
	ld.global.u32 	%r1963, [%rd53+144];
	xor.b32  	%r2600, %r2600, %r1963;
	ld.global.u32 	%r1964, [%rd53+148];
	xor.b32  	%r2599, %r2599, %r1964;
	ld.global.u32 	%r1965, [%rd53+152];
	xor.b32  	%r2598, %r2598, %r1965;
	ld.global.u32 	%r1966, [%rd53+156];
	xor.b32  	%r2597, %r2597, %r1966;
$L__BB1_269:
	and.b32  	%r1968, %r1909, 256;
	setp.eq.s32 	%p183, %r1968, 0;
	@%p183 bra 	$L__BB1_271;
	ld.global.u32 	%r1969, [%rd53+160];
	xor.b32  	%r2601, %r2601, %r1969;
	ld.global.u32 	%r1970, [%rd53+164];
	xor.b32  	%r2600, %r2600, %r1970;
	ld.global.u32 	%r1971, [%rd53+168];
	xor.b32  	%r2599, %r2599, %r1971;
	ld.global.u32 	%r1972, [%rd53+172];
	xor.b32  	%r2598, %r2598, %r1972;
	ld.global.u32 	%r1973, [%rd53+176];
	xor.b32  	%r2597, %r2597, %r1973;
$L__BB1_271:
	and.b32  	%r1975, %r1909, 512;
	setp.eq.s32 	%p184, %r1975, 0;
	@%p184 bra 	$L__BB1_273;
	ld.global.u32 	%r1976, [%rd53+180];
	xor.b32  	%r2601, %r2601, %r1976;
	ld.global.u32 	%r1977, [%rd53+184];
	xor.b32  	%r2600, %r2600, %r1977;
	ld.global.u32 	%r1978, [%rd53+188];
	xor.b32  	%r2599, %r2599, %r1978;
	ld.global.u32 	%r1979, [%rd53+192];
	xor.b32  	%r2598, %r2598, %r1979;
	ld.global.u32 	%r1980, [%rd53+196];
	xor.b32  	%r2597, %r2597, %r1980;
$L__BB1_273:
	and.b32  	%r1982, %r1909, 1024;
	setp.eq.s32 	%p185, %r1982, 0;
	@%p185 bra 	$L__BB1_275;
	ld.global.u32 	%r1983, [%rd53+200];
	xor.b32  	%r2601, %r2601, %r1983;
	ld.global.u32 	%r1984, [%rd53+204];
	xor.b32  	%r2600, %r2600, %r1984;
	ld.global.u32 	%r1985, [%rd53+208];
	xor.b32  	%r2599, %r2599, %r1985;
	ld.global.u32 	%r1986, [%rd53+212];
	xor.b32  	%r2598, %r2598, %r1986;
	ld.global.u32 	%r1987, [%rd53+216];
	xor.b32  	%r2597, %r2597, %r1987;
$L__BB1_275:
	and.b32  	%r1989, %r1909, 2048;
	setp.eq.s32 	%p186, %r1989, 0;
	@%p186 bra 	$L__BB1_277;
	ld.global.u32 	%r1990, [%rd53+220];
	xor.b32  	%r2601, %r2601, %r1990;
	ld.global.u32 	%r1991, [%rd53+224];
	xor.b32  	%r2600, %r2600, %r1991;
	ld.global.u32 	%r1992, [%rd53+228];
	xor.b32  	%r2599, %r2599, %r1992;
	ld.global.u32 	%r1993, [%rd53+232];
	xor.b32  	%r2598, %r2598, %r1993;
	ld.global.u32 	%r1994, [%rd53+236];
	xor.b32  	%r2597, %r2597, %r1994;
$L__BB1_277:
	and.b32  	%r1996, %r1909, 4096;
	setp.eq.s32 	%p187, %r1996, 0;
	@%p187 bra 	$L__BB1_279;
	ld.global.u32 	%r1997, [%rd53+240];
	xor.b32  	%r2601, %r2601, %r1997;
	ld.global.u32 	%r1998, [%rd53+244];
	xor.b32  	%r2600, %r2600, %r1998;
	ld.global.u32 	%r1999, [%rd53+248];
	xor.b32  	%r2599, %r2599, %r1999;
	ld.global.u32 	%r2000, [%rd53+252];
	xor.b32  	%r2598, %r2598, %r2000;
	ld.global.u32 	%r2001, [%rd53+256];
	xor.b32  	%r2597, %r2597, %r2001;
$L__BB1_279:
	and.b32  	%r2003, %r1909, 8192;
	setp.eq.s32 	%p188, %r2003, 0;
	@%p188 bra 	$L__BB1_281;
	ld.global.u32 	%r2004, [%rd53+260];
	xor.b32  	%r2601, %r2601, %r2004;
	ld.global.u32 	%r2005, [%rd53+264];
	xor.b32  	%r2600, %r2600, %r2005;
	ld.global.u32 	%r2006, [%rd53+268];
	xor.b32  	%r2599, %r2599, %r2006;
	ld.global.u32 	%r2007, [%rd53+272];
	xor.b32  	%r2598, %r2598, %r2007;
	ld.global.u32 	%r2008, [%rd53+276];
	xor.b32  	%r2597, %r2597, %r2008;
$L__BB1_281:
	and.b32  	%r2010, %r1909, 16384;
	setp.eq.s32 	%p189, %r2010, 0;
	@%p189 bra 	$L__BB1_283;
	ld.global.u32 	%r2011, [%rd53+280];
	xor.b32  	%r2601, %r2601, %r2011;
	ld.global.u32 	%r2012, [%rd53+284];
	xor.b32  	%r2600, %r2600, %r2012;
	ld.global.u32 	%r2013, [%rd53+288];
	xor.b32  	%r2599, %r2599, %r2013;
	ld.global.u32 	%r2014, [%rd53+292];
	xor.b32  	%r2598, %r2598, %r2014;
	ld.global.u32 	%r2015, [%rd53+296];
	xor.b32  	%r2597, %r2597, %r2015;
$L__BB1_283:
	and.b32  	%r2017, %r1909, 32768;
	setp.eq.s32 	%p190, %r2017, 0;
	@%p190 bra 	$L__BB1_285;
	ld.global.u32 	%r2018, [%rd53+300];
	xor.b32  	%r2601, %r2601, %r2018;
	ld.global.u32 	%r2019, [%rd53+304];
	xor.b32  	%r2600, %r2600, %r2019;
	ld.global.u32 	%r2020, [%rd53+308];
	xor.b32  	%r2599, %r2599, %r2020;
	ld.global.u32 	%r2021, [%rd53+312];
	xor.b32  	%r2598, %r2598, %r2021;
	ld.global.u32 	%r2022, [%rd53+316];
	xor.b32  	%r2597, %r2597, %r2022;
$L__BB1_285:
	add.s32 	%r2688, %r2688, 16;
	setp.ne.s32 	%p191, %r2688, 32;
	@%p191 bra 	$L__BB1_253;
	mad.lo.s32 	%r2023, %r2682, -31, %r832;
	add.s32 	%r2682, %r2023, 1;
	setp.ne.s32 	%p192, %r2682, 5;
	@%p192 bra 	$L__BB1_252;
	st.local.u32 	[%rd9+4], %r2601;
	st.local.v2.u32 	[%rd9+8], {%r2600, %r2599};
	st.local.v2.u32 	[%rd9+16], {%r2598, %r2597};
	setp.ne.s64 	%p193, %rd50, 3;
	@%p193 bra 	$L__BB1_325;
	mov.b32 	%r2597, 0;
	mov.u32 	%r2598, %r2597;
	mov.u32 	%r2599, %r2597;
	mov.u32 	%r2600, %r2597;
	mov.u32 	%r2601, %r2597;
	mov.u32 	%r2774, %r2597;
$L__BB1_289:
	mul.wide.u32 	%rd208, %r2774, 4;
	add.s64 	%rd209, %rd9, %rd208;
	ld.local.u32 	%r1007, [%rd209+4];
	shl.b32 	%r1008, %r2774, 5;
	mov.b32 	%r2780, 0;
$L__BB1_290:
	.pragma "nounroll";
	shr.u32 	%r2026, %r1007, %r2780;
	and.b32  	%r2027, %r2026, 1;
	setp.eq.b32 	%p194, %r2027, 1;
	not.pred 	%p195, %p194;
	add.s32 	%r2028, %r1008, %r2780;
	mul.lo.s32 	%r2029, %r2028, 5;
	mul.wide.u32 	%rd210, %r2029, 4;
	add.s64 	%rd54, %rd51, %rd210;
	@%p195 bra 	$L__BB1_292;
	ld.global.u32 	%r2030, [%rd54];
	xor.b32  	%r2601, %r2601, %r2030;
	ld.global.u32 	%r2031, [%rd54+4];
	xor.b32  	%r2600, %r2600, %r2031;
	ld.global.u32 	%r2032, [%rd54+8];
	xor.b32  	%r2599, %r2599, %r2032;
	ld.global.u32 	%r2033, [%rd54+12];
	xor.b32  	%r2598, %r2598, %r2033;
	ld.global.u32 	%r2034, [%rd54+16];
	xor.b32  	%r2597, %r2597, %r2034;
$L__BB1_292:
	and.b32  	%r2036, %r2026, 2;
	setp.eq.s32 	%p196, %r2036, 0;
	@%p196 bra 	$L__BB1_294;
	ld.global.u32 	%r2037, [%rd54+20];
	xor.b32  	%r2601, %r2601, %r2037;
	ld.global.u32 	%r2038, [%rd54+24];
	xor.b32  	%r2600, %r2600, %r2038;
	ld.global.u32 	%r2039, [%rd54+28];
	xor.b32  	%r2599, %r2599, %r2039;
	ld.global.u32 	%r2040, [%rd54+32];
	xor.b32  	%r2598, %r2598, %r2040;
	ld.global.u32 	%r2041, [%rd54+36];
	xor.b32  	%r2597, %r2597, %r2041;
$L__BB1_294:
	and.b32  	%r2043, %r2026, 4;
	setp.eq.s32 	%p197, %r2043, 0;
	@%p197 bra 	$L__BB1_296;
	ld.global.u32 	%r2044, [%rd54+40];
	xor.b32  	%r2601, %r2601, %r2044;
	ld.global.u32 	%r2045, [%rd54+44];
	xor.b32  	%r2600, %r2600, %r2045;
	ld.global.u32 	%r2046, [%rd54+48];
	xor.b32  	%r2599, %r2599, %r2046;
	ld.global.u32 	%r2047, [%rd54+52];
	xor.b32  	%r2598, %r2598, %r2047;
	ld.global.u32 	%r2048, [%rd54+56];
	xor.b32  	%r2597, %r2597, %r2048;
$L__BB1_296:
	and.b32  	%r2050, %r2026, 8;
	setp.eq.s32 	%p198, %r2050, 0;
	@%p198 bra 	$L__BB1_298;
	ld.global.u32 	%r2051, [%rd54+60];
	xor.b32  	%r2601, %r2601, %r2051;
	ld.global.u32 	%r2052, [%rd54+64];
	xor.b32  	%r2600, %r2600, %r2052;
	ld.global.u32 	%r2053, [%rd54+68];
	xor.b32  	%r2599, %r2599, %r2053;
	ld.global.u32 	%r2054, [%rd54+72];
	xor.b32  	%r2598, %r2598, %r2054;
	ld.global.u32 	%r2055, [%rd54+76];
	xor.b32  	%r2597, %r2597, %r2055;
$L__BB1_298:
	and.b32  	%r2057, %r2026, 16;
	setp.eq.s32 	%p199, %r2057, 0;
	@%p199 bra 	$L__BB1_300;
	ld.global.u32 	%r2058, [%rd54+80];
	xor.b32  	%r2601, %r2601, %r2058;
	ld.global.u32 	%r2059, [%rd54+84];
	xor.b32  	%r2600, %r2600, %r2059;
	ld.global.u32 	%r2060, [%rd54+88];
	xor.b32  	%r2599, %r2599, %r2060;
	ld.global.u32 	%r2061, [%rd54+92];
	xor.b32  	%r2598, %r2598, %r2061;
	ld.global.u32 	%r2062, [%rd54+96];
	xor.b32  	%r2597, %r2597, %r2062;
$L__BB1_300:
	and.b32  	%r2064, %r2026, 32;
	setp.eq.s32 	%p200, %r2064, 0;
	@%p200 bra 	$L__BB1_302;
	ld.global.u32 	%r2065, [%rd54+100];
	xor.b32  	%r2601, %r2601, %r2065;
	ld.global.u32 	%r2066, [%rd54+104];
	xor.b32  	%r2600, %r2600, %r2066;
	ld.global.u32 	%r2067, [%rd54+108];
	xor.b32  	%r2599, %r2599, %r2067;
	ld.global.u32 	%r2068, [%rd54+112];
	xor.b32  	%r2598, %r2598, %r2068;
	ld.global.u32 	%r2069, [%rd54+116];
	xor.b32  	%r2597, %r2597, %r2069;
$L__BB1_302:
	and.b32  	%r2071, %r2026, 64;
	setp.eq.s32 	%p201, %r2071, 0;
	@%p201 bra 	$L__BB1_304;
	ld.global.u32 	%r2072, [%rd54+120];
	xor.b32  	%r2601, %r2601, %r2072;
	ld.global.u32 	%r2073, [%rd54+124];
	xor.b32  	%r2600, %r2600, %r2073;
	ld.global.u32 	%r2074, [%rd54+128];
	xor.b32  	%r2599, %r2599, %r2074;
	ld.global.u32 	%r2075, [%rd54+132];
	xor.b32  	%r2598, %r2598, %r2075;
	ld.global.u32 	%r2076, [%rd54+136];
	xor.b32  	%r2597, %r2597, %r2076;
$L__BB1_304:
	and.b32  	%r2078, %r2026, 128;
	setp.eq.s32 	%p202, %r2078, 0;
	@%p202 bra 	$L__BB1_306;
	ld.global.u32 	%r2079, [%rd54+140];
	xor.b32  	%r2601, %r2601, %r2079;
	ld.global.u32 	%r2080, [%rd54+144];
	xor.b32  	%r2600, %r2600, %r2080;
	ld.global.u32 	%r2081, [%rd54+148];
	xor.b32  	%r2599, %r2599, %r2081;
	ld.global.u32 	%r2082, [%rd54+152];
	xor.b32  	%r2598, %r2598, %r2082;
	ld.global.u32 	%r2083, [%rd54+156];
	xor.b32  	%r2597, %r2597, %r2083;
$L__BB1_306:
	and.b32  	%r2085, %r2026, 256;
	setp.eq.s32 	%p203, %r2085, 0;
	@%p203 bra 	$L__BB1_308;
	ld.global.u32 	%r2086, [%rd54+160];
	xor.b32  	%r2601, %r2601, %r2086;
	ld.global.u32 	%r2087, [%rd54+164];
	xor.b32  	%r2600, %r2600, %r2087;
	ld.global.u32 	%r2088, [%rd54+168];
	xor.b32  	%r2599, %r2599, %r2088;
	ld.global.u32 	%r2089, [%rd54+172];
	xor.b32  	%r2598, %r2598, %r2089;
	ld.global.u32 	%r2090, [%rd54+176];
	xor.b32  	%r2597, %r2597, %r2090;
$L__BB1_308:
	and.b32  	%r2092, %r2026, 512;
	setp.eq.s32 	%p204, %r2092, 0;
	@%p204 bra 	$L__BB1_310;
	ld.global.u32 	%r2093, [%rd54+180];
	xor.b32  	%r2601, %r2601, %r2093;
	ld.global.u32 	%r2094, [%rd54+184];
	xor.b32  	%r2600, %r2600, %r2094;
	ld.global.u32 	%r2095, [%rd54+188];
	xor.b32  	%r2599, %r2599, %r2095;
	ld.global.u32 	%r2096, [%rd54+192];
	xor.b32  	%r2598, %r2598, %r2096;
	ld.global.u32 	%r2097, [%rd54+196];
	xor.b32  	%r2597, %r2597, %r2097;
$L__BB1_310:
	and.b32  	%r2099, %r2026, 1024;
	setp.eq.s32 	%p205, %r2099, 0;
	@%p205 bra 	$L__BB1_312;
	ld.global.u32 	%r2100, [%rd54+200];
	xor.b32  	%r2601, %r2601, %r2100;
	ld.global.u32 	%r2101, [%rd54+204];
	xor.b32  	%r2600, %r2600, %r2101;
	ld.global.u32 	%r2102, [%rd54+208];
	xor.b32  	%r2599, %r2599, %r2102;
	ld.global.u32 	%r2103, [%rd54+212];
	xor.b32  	%r2598, %r2598, %r2103;
	ld.global.u32 	%r2104, [%rd54+216];
	xor.b32  	%r2597, %r2597, %r2104;
$L__BB1_312:
	and.b32  	%r2106, %r2026, 2048;
	setp.eq.s32 	%p206, %r2106, 0;
	@%p206 bra 	$L__BB1_314;
	ld.global.u32 	%r2107, [%rd54+220];
	xor.b32  	%r2601, %r2601, %r2107;
	ld.global.u32 	%r2108, [%rd54+224];
	xor.b32  	%r2600, %r2600, %r2108;
	ld.global.u32 	%r2109, [%rd54+228];
	xor.b32  	%r2599, %r2599, %r2109;
	ld.global.u32 	%r2110, [%rd54+232];
	xor.b32  	%r2598, %r2598, %r2110;
	ld.global.u32 	%r2111, [%rd54+236];
	xor.b32  	%r2597, %r2597, %r2111;
$L__BB1_314:
	and.b32  	%r2113, %r2026, 4096;
	setp.eq.s32 	%p207, %r2113, 0;
	@%p207 bra 	$L__BB1_316;
	ld.global.u32 	%r2114, [%rd54+240];
	xor.b32  	%r2601, %r2601, %r2114;
	ld.global.u32 	%r2115, [%rd54+244];
	xor.b32  	%r2600, %r2600, %r2115;
	ld.global.u32 	%r2116, [%rd54+248];
	xor.b32  	%r2599, %r2599, %r2116;
	ld.global.u32 	%r2117, [%rd54+252];
	xor.b32  	%r2598, %r2598, %r2117;
	ld.global.u32 	%r2118, [%rd54+256];
	xor.b32  	%r2597, %r2597, %r2118;
$L__BB1_316:
	and.b32  	%r2120, %r2026, 8192;
	setp.eq.s32 	%p208, %r2120, 0;
	@%p208 bra 	$L__BB1_318;
	ld.global.u32 	%r2121, [%rd54+260];
	xor.b32  	%r2601, %r2601, %r2121;
	ld.global.u32 	%r2122, [%rd54+264];
	xor.b32  	%r2600, %r2600, %r2122;
	ld.global.u32 	%r2123, [%rd54+268];
	xor.b32  	%r2599, %r2599, %r2123;
	ld.global.u32 	%r2124, [%rd54+272];
	xor.b32  	%r2598, %r2598, %r2124;
	ld.global.u32 	%r2125, [%rd54+276];
	xor.b32  	%r2597, %r2597, %r2125;
$L__BB1_318:
	and.b32  	%r2127, %r2026, 16384;
	setp.eq.s32 	%p209, %r2127, 0;
	@%p209 bra 	$L__BB1_320;
	ld.global.u32 	%r2128, [%rd54+280];
	xor.b32  	%r2601, %r2601, %r2128;
	ld.global.u32 	%r2129, [%rd54+284];
	xor.b32  	%r2600, %r2600, %r2129;
	ld.global.u32 	%r2130, [%rd54+288];
	xor.b32  	%r2599, %r2599, %r2130;
	ld.global.u32 	%r2131, [%rd54+292];
	xor.b32  	%r2598, %r2598, %r2131;
	ld.global.u32 	%r2132, [%rd54+296];
	xor.b32  	%r2597, %r2597, %r2132;
$L__BB1_320:
	and.b32  	%r2134, %r2026, 32768;
	setp.eq.s32 	%p210, %r2134, 0;
	@%p210 bra 	$L__BB1_322;
	ld.global.u32 	%r2135, [%rd54+300];
	xor.b32  	%r2601, %r2601, %r2135;
	ld.global.u32 	%r2136, [%rd54+304];
	xor.b32  	%r2600, %r2600, %r2136;
	ld.global.u32 	%r2137, [%rd54+308];
	xor.b32  	%r2599, %r2599, %r2137;
	ld.global.u32 	%r2138, [%rd54+312];
	xor.b32  	%r2598, %r2598, %r2138;
	ld.global.u32 	%r2139, [%rd54+316];
	xor.b32  	%r2597, %r2597, %r2139;
$L__BB1_322:
	add.s32 	%r2780, %r2780, 16;
	setp.ne.s32 	%p211, %r2780, 32;
	@%p211 bra 	$L__BB1_290;
	mad.lo.s32 	%r2140, %r2774, -31, %r1008;
	add.s32 	%r2774, %r2140, 1;
	setp.ne.s32 	%p212, %r2774, 5;
	@%p212 bra 	$L__BB1_289;
	st.local.u32 	[%rd9+4], %r2601;
	st.local.v2.u32 	[%rd9+8], {%r2600, %r2599};
	st.local.v2.u32 	[%rd9+16], {%r2598, %r2597};
$L__BB1_325:
	shr.u64 	%rd397, %rd49, 2;
	add.s32 	%r2584, %r2584, 1;
	setp.gt.u64 	%p213, %rd49, 3;
	@%p213 bra 	$L__BB1_213;
$L__BB1_326:
	ld.param.f64 	%fd691, [_Z17ray_tracer_kerneliiP6PhotonPyS1_S1_S1_S1_S1_S1_S1_S1_PdS2_S2_dddddddddddii_param_23];
	mov.b32 	%r2141, 0;
	st.local.v2.u32 	[%rd9+24], {%r2141, %r2141};
	st.local.u32 	[%rd9+32], %r2141;
	mov.b64 	%rd211, 0;
	st.local.u64 	[%rd9+40], %rd211;
	div.rn.f64 	%fd472, %fd694, %fd691;
	cvt.rzi.s32.f64 	%r2142, %fd472;
	mad.lo.s32 	%r2143, %r2142, %r1234, %r594;
	mad.lo.s32 	%r1188, %r2143, %r1233, %r593;
	shr.u32 	%r2144, %r2601, 2;
	xor.b32  	%r2145, %r2144, %r2601;
	shl.b32 	%r2146, %r2597, 4;
	shl.b32 	%r2147, %r2145, 1;
	xor.b32  	%r2148, %r2147, %r2146;
	xor.b32  	%r2149, %r2148, %r2145;
	xor.b32  	%r1189, %r2149, %r2597;
	add.s32 	%r2150, %r639, %r1189;
	add.s32 	%r2151, %r2150, -637770787;
	cvt.rn.f32.u32 	%f17, %r2151;
	fma.rn.f32 	%f18, %f17, 0f2F800000, 0f2F000000;
	cvt.f64.f32 	%fd110, %f18;
	mul.wide.s32 	%rd212, %r1188, 8;
	add.s64 	%rd213, %rd1, %rd212;
	ld.global.nc.f64 	%fd111, [%rd213];
	div.rn.f64 	%fd473, %fd111, %fd158;
	setp.le.f64 	%p214, %fd473, %fd110;
	@%p214 bra 	$L__BB1_369;
	ld.param.u64 	%rd387, [_Z17ray_tracer_kerneliiP6PhotonPyS1_S1_S1_S1_S1_S1_S1_S1_PdS2_S2_dddddddddddii_param_13];
	cvta.to.global.u64 	%rd214, %rd387;
	mul.wide.s32 	%rd215, %r1188, 8;
	add.s64 	%rd216, %rd214, %rd215;
	ld.global.nc.f64 	%fd474, [%rd216];
	mul.f64 	%fd475, %fd474, %fd111;
	div.rn.f64 	%fd476, %fd475, %fd158;
	setp.ltu.f64 	%p215, %fd476, %fd110;
	@%p215 bra 	$L__BB1_350;
	ld.param.f64 	%fd690, [_Z17ray_tracer_kerneliiP6PhotonPyS1_S1_S1_S1_S1_S1_S1_S1_PdS2_S2_dddddddddddii_param_16];
	shr.u32 	%r2152, %r2600, 2;
	xor.b32  	%r2153, %r2152, %r2600;
	st.local.u32 	[%rd9+4], %r2599;
	shl.b32 	%r2154, %r1189, 4;
	shl.b32 	%r2155, %r2153, 1;
	xor.b32  	%r2156, %r2155, %r2154;
	xor.b32  	%r2157, %r2156, %r2153;
	xor.b32  	%r1190, %r2157, %r1189;
	add.s32 	%r2158, %r639, %r1190;
	add.s32 	%r2159, %r2158, -637408350;
	cvt.rn.f32.u32 	%f19, %r2159;
	fma.rn.f32 	%f20, %f19, 0f2F800000, 0f2F000000;
	cvt.f64.f32 	%fd477, %f20;
	sub.f64 	%fd478, %fd111, %fd690;
	div.rn.f64 	%fd479, %fd478, %fd111;
	setp.leu.f64 	%p216, %fd479, %fd477;
	@%p216 bra 	$L__BB1_330;
	ld.param.u64 	%rd388, [_Z17ray_tracer_kerneliiP6PhotonPyS1_S1_S1_S1_S1_S1_S1_S1_PdS2_S2_dddddddddddii_param_14];
	cvta.to.global.u64 	%rd217, %rd388;
	mul.wide.s32 	%rd218, %r1188, 8;
	add.s64 	%rd219, %rd217, %rd218;
	ld.global.nc.f64 	%fd492, [%rd219];
	shr.u32 	%r2182, %r2599, 2;
	xor.b32  	%r2183, %r2182, %r2599;
	shl.b32 	%r2184, %r1190, 4;
	shl.b32 	%r2185, %r2183, 1;
	xor.b32  	%r2186, %r2185, %r2184;
	xor.b32  	%r2187, %r2186, %r2183;
	xor.b32  	%r2872, %r2187, %r1190;
	add.s32 	%r2871, %r639, -637045913;
	st.local.u32 	[%rd9], %r2871;
	add.s32 	%r2188, %r2872, %r2871;
	cvt.rn.f32.u32 	%f23, %r2188;
	fma.rn.f32 	%f24, %f23, 0f2F800000, 0f2F000000;
	cvt.f64.f32 	%fd493, %f24;
	mul.f64 	%fd494, %fd492, %fd492;
	mov.f64 	%fd495, 0d3FF0000000000000;
	sub.f64 	%fd496, %fd495, %fd494;
	add.f64 	%fd497, %fd492, %fd492;
	add.f64 	%fd498, %fd493, %fd493;
	fma.rn.f64 	%fd499, %fd492, %fd498, 0d3FF0000000000000;
	sub.f64 	%fd500, %fd499, %fd492;
	mul.f64 	%fd501, %fd500, %fd500;
	mul.f64 	%fd502, %fd497, %fd501;
	mul.f64 	%fd503, %fd492, 0dBFE0000000000000;
	rcp.rn.f64 	%fd504, %fd497;
	sub.f64 	%fd505, %fd503, %fd504;
	neg.f64 	%fd506, %fd496;
	mul.f64 	%fd507, %fd496, %fd506;
	div.rn.f64 	%fd508, %fd507, %fd502;
	sub.f64 	%fd725, %fd508, %fd505;
	bra.uni 	$L__BB1_339;
$L__BB1_330:
	shr.u32 	%r2160, %r2599, 2;
	xor.b32  	%r2161, %r2160, %r2599;
	shl.b32 	%r2162, %r1190, 4;
	shl.b32 	%r2163, %r2161, 1;
	xor.b32  	%r2164, %r2163, %r2162;
	xor.b32  	%r2165, %r2164, %r2161;
	xor.b32  	%r2872, %r2165, %r1190;
	add.s32 	%r2871, %r639, -637045913;
	st.local.u32 	[%rd9], %r2871;
	add.s32 	%r2166, %r2872, %r2871;
	cvt.rn.f32.u32 	%f21, %r2166;
	fma.rn.f32 	%f22, %f21, 0f2F800000, 0f2F000000;
	cvt.f64.f32 	%fd480, %f22;
	fma.rn.f64 	%fd481, %fd480, 0d4010000000000000, 0dC000000000000000;
	fma.rn.f64 	%fd482, %fd481, %fd481, 0d3FF0000000000000;
	sqrt.rn.f64 	%fd483, %fd482;
	sub.f64 	%fd113, %fd483, %fd481;
	{
	.reg .b32 %temp; 
	mov.b64 	{%temp, %r1195}, %fd113;
	}
	setp.neu.f64 	%p217, %fd113, 0d0000000000000000;
	@%p217 bra 	$L__BB1_332;
	setp.lt.s32 	%p219, %r6, 0;
	and.b32  	%r2167, %r6, 2146435072;
	setp.eq.s32 	%p220, %r2167, 1127219200;
	selp.b32 	%r2168, %r1195, 0, %p220;
	or.b32  	%r2169, %r2168, 2146435072;
	selp.b32 	%r2170, %r2169, %r2168, %p219;
	mov.b32 	%r2171, 0;
	mov.b64 	%fd724, {%r2171, %r2170};
	bra.uni 	$L__BB1_333;
$L__BB1_332:
	abs.f64 	%fd484, %fd113;
	{ // callseq 14, 0
	.param .b64 param0;
	st.param.f64 	[param0], %fd484;
	.param .b64 retval0;
	call.uni (retval0), 
	__internal_accurate_pow, 
	(
	param0
	);
	ld.param.f64 	%fd485, [retval0];
	} // callseq 14
	setp.lt.s32 	%p218, %r1195, 0;
	selp.f64 	%fd724, 0dFFF8000000000000, %fd485, %p218;
$L__BB1_333:
	add.f64 	%fd487, %fd113, 0d3FD5555555555555;
	{
	.reg .b32 %temp; 
	mov.b64 	{%temp, %r2172}, %fd487;
	}
	and.b32  	%r2173, %r2172, 2146435072;
	setp.ne.s32 	%p221, %r2173, 2146435072;
	@%p221 bra 	$L__BB1_338;
	setp.num.f64 	%p222, %fd113, %fd113;
	@%p222 bra 	$L__BB1_336;
	mov.f64 	%fd489, 0d3FD5555555555555;
	add.rn.f64 	%fd724, %fd113, %fd489;
	bra.uni 	$L__BB1_338;
$L__BB1_336:
	abs.f64 	%fd488, %fd113;
	setp.neu.f64 	%p223, %fd488, 0d7FF0000000000000;
	@%p223 bra 	$L__BB1_338;
	setp.lt.s32 	%p224, %r1195, 0;
	and.b32  	%r2174, %r6, 2146435072;
	setp.eq.s32 	%p225, %r2174, 1127219200;
	and.b32  	%r2175, %r6, 2147483647;
	setp.ne.s32 	%p226, %r2175, 1071644672;
	setp.lt.s32 	%p227, %r6, 0;
	selp.b32 	%r2176, 0, 2146435072, %p227;
	or.b32  	%r2177, %r2176, -2147483648;
	selp.b32 	%r2178, %r2177, %r2176, %p226;
	selp.b32 	%r2179, %r2178, %r2176, %p225;
	selp.b32 	%r2180, %r2179, %r2176, %p224;
	mov.b32 	%r2181, 0;
	mov.b64 	%fd724, {%r2181, %r2180};
$L__BB1_338:
	setp.eq.f64 	%p228, %fd113, 0d3FF0000000000000;
	selp.f64 	%fd490, 0d3FF0000000000000, %fd724, %p228;
	rcp.rn.f64 	%fd491, %fd490;
	sub.f64 	%fd725, %fd490, %fd491;
$L__BB1_339:
	abs.f64 	%fd122, %fd697;
	abs.f64 	%fd123, %fd696;
	setp.geu.f64 	%p229, %fd122, %fd123;
	@%p229 bra 	$L__BB1_341;
	abs.f64 	%fd512, %fd695;
	setp.lt.f64 	%p231, %fd122, %fd512;
	selp.f64 	%fd726, 0d0000000000000000, 0d3FF0000000000000, %p231;
	selp.f64 	%fd728, 0d3FF0000000000000, 0d0000000000000000, %p231;
	mov.f64 	%fd727, 0d0000000000000000;
	bra.uni 	$L__BB1_342;
$L__BB1_341:
	abs.f64 	%fd510, %fd695;
	setp.lt.f64 	%p230, %fd123, %fd510;
	selp.f64 	%fd726, 0d0000000000000000, 0d3FF0000000000000, %p230;
	selp.f64 	%fd727, 0d3FF0000000000000, 0d0000000000000000, %p230;
	mov.f64 	%fd728, 0d0000000000000000;
$L__BB1_342:
	mul.f64 	%fd513, %fd727, %fd696;
	fma.rn.f64 	%fd514, %fd728, %fd697, %fd513;
	fma.rn.f64 	%fd515, %fd726, %fd726, %fd514;
	mul.f64 	%fd516, %fd697, %fd515;
	mul.f64 	%fd517, %fd696, %fd515;
	mul.f64 	%fd518, %fd695, %fd515;
	sub.f64 	%fd519, %fd728, %fd516;
	sub.f64 	%fd520, %fd727, %fd517;
	sub.f64 	%fd521, %fd726, %fd518;
	mul.f64 	%fd522, %fd520, %fd520;
	fma.rn.f64 	%fd523, %fd519, %fd519, %fd522;
	fma.rn.f64 	%fd524, %fd521, %fd521, %fd523;
	sqrt.rn.f64 	%fd525, %fd524;
	div.rn.f64 	%fd131, %fd519, %fd525;
	div.rn.f64 	%fd132, %fd520, %fd525;
	div.rn.f64 	%fd133, %fd521, %fd525;
	shr.u32 	%r2190, %r2598, 2;
	xor.b32  	%r2191, %r2190, %r2598;
	st.local.u32 	[%rd9+4], %r2597;
	st.local.v2.u32 	[%rd9+8], {%r1189, %r1190};
	shl.b32 	%r2192, %r2872, 4;
	shl.b32 	%r2193, %r2191, 1;
	xor.b32  	%r2194, %r2193, %r2192;
	xor.b32  	%r2195, %r2194, %r2191;
	xor.b32  	%r2196, %r2195, %r2872;
	st.local.v2.u32 	[%rd9+16], {%r2872, %r2196};
	add.s32 	%r2197, %r2871, %r2196;
	add.s32 	%r2198, %r2197, 362437;
	cvt.rn.f32.u32 	%f25, %r2198;
	fma.rn.f32 	%f26, %f25, 0f2F800000, 0f2F000000;
	cvt.f64.f32 	%fd526, %f26;
	mul.f64 	%fd134, %fd526, 0d401921FB54442D18;
	setp.eq.f64 	%p232, %fd134, 0d7FF0000000000000;
	mov.b32 	%r2873, 0;
	mov.f64 	%fd729, %fd10;
	@%p232 bra 	$L__BB1_345;
	mul.f64 	%fd527, %fd134, 0d3FE45F306DC9C883;
	cvt.rni.s32.f64 	%r2873, %fd527;
	cvt.rn.f64.s32 	%fd528, %r2873;
	fma.rn.f64 	%fd529, %fd528, 0dBFF921FB54442D18, %fd134;
	fma.rn.f64 	%fd530, %fd528, 0dBC91A62633145C00, %fd529;
	fma.rn.f64 	%fd729, %fd528, 0dB97B839A252049C0, %fd530;
	setp.ltu.f64 	%p233, %fd134, 0d41E0000000000000;
	@%p233 bra 	$L__BB1_345;
	{ // callseq 15, 0
	.param .b64 param0;
	st.param.f64 	[param0], %fd134;
	.param .align 16 .b8 retval0[16];
	call.uni (retval0), 
	__internal_trig_reduction_slowpathd, 
	(
	param0
	);
	ld.param.f64 	%fd729, [retval0];
	ld.param.b32 	%r2873, [retval0+8];
	} // callseq 15
$L__BB1_345:
	shl.b32 	%r2201, %r2873, 6;
	cvt.u64.u32 	%rd220, %r2201;
	and.b64  	%rd221, %rd220, 64;
	mov.u64 	%rd222, __cudart_sin_cos_coeffs;
	add.s64 	%rd223, %rd222, %rd221;
	mul.rn.f64 	%fd532, %fd729, %fd729;
	and.b32  	%r2202, %r2873, 1;
	setp.eq.b32 	%p235, %r2202, 1;
	selp.f64 	%fd533, 0dBDA8FF8320FD8164, 0d3DE5DB65F9785EBA, %p235;
	ld.global.nc.v2.f64 	{%fd534, %fd535}, [%rd223];
	fma.rn.f64 	%fd536, %fd533, %fd532, %fd534;
	fma.rn.f64 	%fd537, %fd536, %fd532, %fd535;
	ld.global.nc.v2.f64 	{%fd538, %fd539}, [%rd223+16];
	fma.rn.f64 	%fd540, %fd537, %fd532, %fd538;
	fma.rn.f64 	%fd541, %fd540, %fd532, %fd539;
	ld.global.nc.v2.f64 	{%fd542, %fd543}, [%rd223+32];
	fma.rn.f64 	%fd544, %fd541, %fd532, %fd542;
	fma.rn.f64 	%fd545, %fd544, %fd532, %fd543;
	fma.rn.f64 	%fd546, %fd545, %fd729, %fd729;
	fma.rn.f64 	%fd547, %fd545, %fd532, 0d3FF0000000000000;
	selp.f64 	%fd548, %fd547, %fd546, %p235;
	and.b32  	%r2203, %r2873, 2;
	setp.eq.s32 	%p236, %r2203, 0;
	mov.f64 	%fd549, 0d0000000000000000;
	sub.f64 	%fd550, %fd549, %fd548;
	selp.f64 	%fd551, %fd548, %fd550, %p236;
	mul.f64 	%fd138, %fd131, %fd551;
	mul.f64 	%fd139, %fd132, %fd551;
	mul.f64 	%fd140, %fd133, %fd551;
	mov.b32 	%r2875, 1;
	mov.f64 	%fd731, %fd10;
	@%p232 bra 	$L__BB1_349;
	mul.f64 	%fd552, %fd134, 0d3FE45F306DC9C883;
	cvt.rni.s32.f64 	%r2874, %fd552;
	cvt.rn.f64.s32 	%fd553, %r2874;
	fma.rn.f64 	%fd554, %fd553, 0dBFF921FB54442D18, %fd134;
	fma.rn.f64 	%fd555, %fd553, 0dBC91A62633145C00, %fd554;
	fma.rn.f64 	%fd731, %fd553, 0dB97B839A252049C0, %fd555;
	setp.ltu.f64 	%p237, %fd134, 0d41E0000000000000;
	@%p237 bra 	$L__BB1_348;
	{ // callseq 16, 0
	.param .b64 param0;
	st.param.f64 	[param0], %fd134;
	.param .align 16 .b8 retval0[16];
	call.uni (retval0), 
	__internal_trig_reduction_slowpathd, 
	(
	param0
	);
	ld.param.f64 	%fd731, [retval0];
	ld.param.b32 	%r2874, [retval0+8];
	} // callseq 16
$L__BB1_348:
	add.s32 	%r2875, %r2874, 1;
$L__BB1_349:
	mul.f64 	%fd557, %fd725, %fd725;
	mov.f64 	%fd558, 0d3FF0000000000000;
	sub.f64 	%fd559, %fd558, %fd557;
	sqrt.rn.f64 	%fd560, %fd559;
	shl.b32 	%r2205, %r2875, 6;
	cvt.u64.u32 	%rd224, %r2205;
	and.b64  	%rd225, %rd224, 64;
	mov.u64 	%rd226, __cudart_sin_cos_coeffs;
	add.s64 	%rd227, %rd226, %rd225;
	mul.rn.f64 	%fd561, %fd731, %fd731;
	and.b32  	%r2206, %r2875, 1;
	setp.eq.b32 	%p238, %r2206, 1;
	selp.f64 	%fd562, 0dBDA8FF8320FD8164, 0d3DE5DB65F9785EBA, %p238;
	ld.global.nc.v2.f64 	{%fd563, %fd564}, [%rd227];
	fma.rn.f64 	%fd565, %fd562, %fd561, %fd563;
	fma.rn.f64 	%fd566, %fd565, %fd561, %fd564;
	ld.global.nc.v2.f64 	{%fd567, %fd568}, [%rd227+16];
	fma.rn.f64 	%fd569, %fd566, %fd561, %fd567;
	fma.rn.f64 	%fd570, %fd569, %fd561, %fd568;
	ld.global.nc.v2.f64 	{%fd571, %fd572}, [%rd227+32];
	fma.rn.f64 	%fd573, %fd570, %fd561, %fd571;
	fma.rn.f64 	%fd574, %fd573, %fd561, %fd572;
	fma.rn.f64 	%fd575, %fd574, %fd731, %fd731;
	fma.rn.f64 	%fd576, %fd574, %fd561, 0d3FF0000000000000;
	selp.f64 	%fd577, %fd576, %fd575, %p238;
	and.b32  	%r2207, %r2875, 2;
	setp.eq.s32 	%p239, %r2207, 0;
	mov.f64 	%fd578, 0d0000000000000000;
	sub.f64 	%fd579, %fd578, %fd577;
	selp.f64 	%fd580, %fd577, %fd579, %p239;
	mul.f64 	%fd581, %fd695, %fd132;
	mul.f64 	%fd582, %fd696, %fd133;
	sub.f64 	%fd583, %fd582, %fd581;
	mul.f64 	%fd584, %fd697, %fd133;
	mul.f64 	%fd585, %fd695, %fd131;
	sub.f64 	%fd586, %fd585, %fd584;
	mul.f64 	%fd587, %fd696, %fd131;
	mul.f64 	%fd588, %fd697, %fd132;
	sub.f64 	%fd589, %fd588, %fd587;
	fma.rn.f64 	%fd590, %fd583, %fd580, %fd138;
	fma.rn.f64 	%fd591, %fd586, %fd580, %fd139;
	fma.rn.f64 	%fd592, %fd589, %fd580, %fd140;
	mul.f64 	%fd593, %fd560, %fd590;
	mul.f64 	%fd594, %fd560, %fd591;
	mul.f64 	%fd595, %fd560, %fd592;
	fma.rn.f64 	%fd596, %fd725, %fd697, %fd593;
	fma.rn.f64 	%fd597, %fd725, %fd696, %fd594;
	fma.rn.f64 	%fd598, %fd725, %fd695, %fd595;
	st.global.f64 	[%rd13], %fd596;
	st.global.f64 	[%rd13+8], %fd597;
	st.global.f64 	[%rd13+16], %fd598;
	mov.b32 	%r2208, 1;
	st.global.u32 	[%rd13+24], %r2208;
	bra.uni 	$L__BB1_369;
$L__BB1_350:
	ld.global.u32 	%r2209, [%rd13+28];
	setp.ne.s32 	%p240, %r2209, 0;
	@%p240 bra 	$L__BB1_354;
	ld.global.u64 	%rd228, [%rd12];
	add.s64 	%rd229, %rd228, 1;
	st.global.u64 	[%rd12], %rd229;
	ld.global.u32 	%r2210, [%rd13+24];
	setp.ne.s32 	%p241, %r2210, 0;
	@%p241 bra 	$L__BB1_353;
	ld.param.u64 	%rd385, [_Z17ray_tracer_kerneliiP6PhotonPyS1_S1_S1_S1_S1_S1_S1_S1_PdS2_S2_dddddddddddii_param_10];
	cvta.to.global.u64 	%rd234, %rd385;
	mul.wide.s32 	%rd235, %r1188, 8;
	add.s64 	%rd236, %rd234, %rd235;
	atom.global.add.u64 	%rd237, [%rd236], 1;
	bra.uni 	$L__BB1_354;
$L__BB1_353:
	ld.param.u64 	%rd386, [_Z17ray_tracer_kerneliiP6PhotonPyS1_S1_S1_S1_S1_S1_S1_S1_PdS2_S2_dddddddddddii_param_11];
	cvta.to.global.u64 	%rd230, %rd386;
	mul.wide.s32 	%rd231, %r1188, 8;
	add.s64 	%rd232, %rd230, %rd231;
	atom.global.add.u64 	%rd233, [%rd232], 1;
$L__BB1_354:
	shr.u32 	%r2211, %r2600, 2;
	xor.b32  	%r2212, %r2211, %r2600;
	shl.b32 	%r2213, %r1189, 4;
	shl.b32 	%r2214, %r2212, 1;
	xor.b32  	%r2215, %r2214, %r2213;
	xor.b32  	%r2216, %r2215, %r2212;
	xor.b32  	%r2217, %r2216, %r1189;
	add.s32 	%r2218, %r639, %r2217;
	add.s32 	%r2219, %r2218, -637408350;
	cvt.rn.f32.u32 	%f27, %r2219;
	fma.rn.f32 	%f28, %f27, 0f2F800000, 0f2F000000;
	cvt.f64.f32 	%fd599, %f28;
	shr.u32 	%r2220, %r2599, 2;
	xor.b32  	%r2221, %r2220, %r2599;
	st.local.v2.u32 	[%rd9+8], {%r2597, %r1189};
	shl.b32 	%r2222, %r2217, 4;
	shl.b32 	%r2223, %r2221, 1;
	xor.b32  	%r2224, %r2223, %r2222;
	xor.b32  	%r2225, %r2224, %r2221;
	xor.b32  	%r2226, %r2225, %r2217;
	st.local.v2.u32 	[%rd9+16], {%r2217, %r2226};
	add.s32 	%r2227, %r639, -637045913;
	st.local.v2.u32 	[%rd9], {%r2227, %r2598};
	add.s32 	%r2228, %r2226, %r2227;
	cvt.rn.f32.u32 	%f29, %r2228;
	fma.rn.f32 	%f30, %f29, 0f2F800000, 0f2F000000;
	cvt.f64.f32 	%fd600, %f30;
	mul.f64 	%fd145, %fd161, %fd599;
	st.global.f64 	[%rd13+-24], %fd145;
	mul.f64 	%fd146, %fd162, %fd600;
	st.global.f64 	[%rd13+-16], %fd146;
	st.global.f64 	[%rd13+-8], %fd163;
	mov.f64 	%fd732, %fd11;
	mov.u32 	%r2876, %r9;
	@%p1 bra 	$L__BB1_356;
	{ // callseq 17, 0
	.param .b64 param0;
	st.param.f64 	[param0], %fd167;
	.param .align 16 .b8 retval0[16];
	call.uni (retval0), 
	__internal_trig_reduction_slowpathd, 
	(
	param0
	);
	ld.param.f64 	%fd732, [retval0];
	ld.param.b32 	%r2876, [retval0+8];
	} // callseq 17
$L__BB1_356:
	setp.eq.f64 	%p242, %fd7, 0d7FF0000000000000;
	shl.b32 	%r2231, %r2876, 6;
	cvt.u64.u32 	%rd238, %r2231;
	and.b64  	%rd239, %rd238, 64;
	mov.u64 	%rd240, __cudart_sin_cos_coeffs;
	add.s64 	%rd241, %rd240, %rd239;
	mul.rn.f64 	%fd602, %fd732, %fd732;
	and.b32  	%r2232, %r2876, 1;
	setp.eq.b32 	%p243, %r2232, 1;
	selp.f64 	%fd603, 0dBDA8FF8320FD8164, 0d3DE5DB65F9785EBA, %p243;
	ld.global.nc.v2.f64 	{%fd604, %fd605}, [%rd241];
	fma.rn.f64 	%fd606, %fd603, %fd602, %fd604;
	fma.rn.f64 	%fd607, %fd606, %fd602, %fd605;
	ld.global.nc.v2.f64 	{%fd608, %fd609}, [%rd241+16];
	fma.rn.f64 	%fd610, %fd607, %fd602, %fd608;
	fma.rn.f64 	%fd611, %fd610, %fd602, %fd609;
	ld.global.nc.v2.f64 	{%fd612, %fd613}, [%rd241+32];
	fma.rn.f64 	%fd614, %fd611, %fd602, %fd612;
	fma.rn.f64 	%fd615, %fd614, %fd602, %fd613;
	fma.rn.f64 	%fd616, %fd615, %fd732, %fd732;
	fma.rn.f64 	%fd617, %fd615, %fd602, 0d3FF0000000000000;
	selp.f64 	%fd618, %fd617, %fd616, %p243;
	and.b32  	%r2233, %r2876, 2;
	setp.eq.s32 	%p244, %r2233, 0;
	mov.f64 	%fd619, 0d0000000000000000;
	sub.f64 	%fd620, %fd619, %fd618;
	selp.f64 	%fd621, %fd618, %fd620, %p244;
	neg.f64 	%fd149, %fd621;
	mov.b32 	%r2878, 1;
	mov.f64 	%fd734, %fd9;
	@%p242 bra 	$L__BB1_360;
	mov.f64 	%fd734, %fd8;
	mov.u32 	%r2877, %r5;
	@%p110 bra 	$L__BB1_359;
	{ // callseq 18, 0
	.param .b64 param0;
	st.param.f64 	[param0], %fd168;
	.param .align 16 .b8 retval0[16];
	call.uni (retval0), 
	__internal_trig_reduction_slowpathd, 
	(
	param0
	);
	ld.param.f64 	%fd734, [retval0];
	ld.param.b32 	%r2877, [retval0+8];
	} // callseq 18
$L__BB1_359:
	add.s32 	%r2878, %r2877, 1;
$L__BB1_360:
	shl.b32 	%r2235, %r2878, 6;
	cvt.u64.u32 	%rd242, %r2235;
	and.b64  	%rd243, %rd242, 64;
	mov.u64 	%rd244, __cudart_sin_cos_coeffs;
	add.s64 	%rd245, %rd244, %rd243;
	mul.rn.f64 	%fd623, %fd734, %fd734;
	and.b32  	%r2236, %r2878, 1;
	setp.eq.b32 	%p246, %r2236, 1;
	selp.f64 	%fd624, 0dBDA8FF8320FD8164, 0d3DE5DB65F9785EBA, %p246;
	ld.global.nc.v2.f64 	{%fd625, %fd626}, [%rd245];
	fma.rn.f64 	%fd627, %fd624, %fd623, %fd625;
	fma.rn.f64 	%fd628, %fd627, %fd623, %fd626;
	ld.global.nc.v2.f64 	{%fd629, %fd630}, [%rd245+16];
	fma.rn.f64 	%fd631, %fd628, %fd623, %fd629;
	fma.rn.f64 	%fd632, %fd631, %fd623, %fd630;
	ld.global.nc.v2.f64 	{%fd633, %fd634}, [%rd245+32];
	fma.rn.f64 	%fd635, %fd632, %fd623, %fd633;
	fma.rn.f64 	%fd636, %fd635, %fd623, %fd634;
	fma.rn.f64 	%fd637, %fd636, %fd734, %fd734;
	fma.rn.f64 	%fd638, %fd636, %fd623, 0d3FF0000000000000;
	selp.f64 	%fd639, %fd638, %fd637, %p246;
	and.b32  	%r2237, %r2878, 2;
	setp.eq.s32 	%p247, %r2237, 0;
	mov.f64 	%fd640, 0d0000000000000000;
	sub.f64 	%fd641, %fd640, %fd639;
	selp.f64 	%fd642, %fd639, %fd641, %p247;
	mul.f64 	%fd643, %fd642, %fd149;
	st.global.f64 	[%rd13], %fd643;
	mov.f64 	%fd735, %fd12;
	mov.u32 	%r2879, %r10;
	@%p4 bra 	$L__BB1_362;
	{ // callseq 19, 0
	.param .b64 param0;
	st.param.f64 	[param0], %fd168;
	.param .align 16 .b8 retval0[16];
	call.uni (retval0), 
	__internal_trig_reduction_slowpathd, 
	(
	param0
	);
	ld.param.f64 	%fd735, [retval0];
	ld.param.b32 	%r2879, [retval0+8];
	} // callseq 19
$L__BB1_362:
	setp.eq.f64 	%p248, %fd4, 0d7FF0000000000000;
	shl.b32 	%r2240, %r2879, 6;
	cvt.u64.u32 	%rd246, %r2240;
	and.b64  	%rd247, %rd246, 64;
	mov.u64 	%rd248, __cudart_sin_cos_coeffs;
	add.s64 	%rd249, %rd248, %rd247;
	mul.rn.f64 	%fd645, %fd735, %fd735;
	and.b32  	%r2241, %r2879, 1;
	setp.eq.b32 	%p249, %r2241, 1;
	selp.f64 	%fd646, 0dBDA8FF8320FD8164, 0d3DE5DB65F9785EBA, %p249;
	ld.global.nc.v2.f64 	{%fd647, %fd648}, [%rd249];
	fma.rn.f64 	%fd649, %fd646, %fd645, %fd647;
	fma.rn.f64 	%fd650, %fd649, %fd645, %fd648;
	ld.global.nc.v2.f64 	{%fd651, %fd652}, [%rd249+16];
	fma.rn.f64 	%fd653, %fd650, %fd645, %fd651;
	fma.rn.f64 	%fd654, %fd653, %fd645, %fd652;
	ld.global.nc.v2.f64 	{%fd655, %fd656}, [%rd249+32];
	fma.rn.f64 	%fd657, %fd654, %fd645, %fd655;
	fma.rn.f64 	%fd658, %fd657, %fd645, %fd656;
	fma.rn.f64 	%fd659, %fd658, %fd735, %fd735;
	fma.rn.f64 	%fd660, %fd658, %fd645, 0d3FF0000000000000;
	selp.f64 	%fd661, %fd660, %fd659, %p249;
	and.b32  	%r2242, %r2879, 2;
	setp.eq.s32 	%p250, %r2242, 0;
	mov.f64 	%fd662, 0d0000000000000000;
	sub.f64 	%fd663, %fd662, %fd661;
	selp.f64 	%fd664, %fd661, %fd663, %p250;
	mul.f64 	%fd665, %fd664, %fd149;
	st.global.f64 	[%rd13+8], %fd665;
	mov.b32 	%r2881, 1;
	mov.f64 	%fd737, %fd6;
	@%p248 bra 	$L__BB1_366;
	setp.ltu.f64 	%p251, %fd4, 0d41E0000000000000;
	mov.f64 	%fd737, %fd5;
	mov.u32 	%r2880, %r4;
	@%p251 bra 	$L__BB1_365;
	{ // callseq 20, 0
	.param .b64 param0;
	st.param.f64 	[param0], %fd167;
	.param .align 16 .b8 retval0[16];
	call.uni (retval0), 
	__internal_trig_reduction_slowpathd, 
	(
	param0
	);
	ld.param.f64 	%fd737, [retval0];
	ld.param.b32 	%r2880, [retval0+8];
	} // callseq 20
$L__BB1_365:
	add.s32 	%r2881, %r2880, 1;
$L__BB1_366:
	shl.b32 	%r2244, %r2881, 6;
	cvt.u64.u32 	%rd250, %r2244;
	and.b64  	%rd251, %rd250, 64;
	mov.u64 	%rd252, __cudart_sin_cos_coeffs;
	add.s64 	%rd253, %rd252, %rd251;
	mul.rn.f64 	%fd667, %fd737, %fd737;
	and.b32  	%r2245, %r2881, 1;
	setp.eq.b32 	%p252, %r2245, 1;
	selp.f64 	%fd668, 0dBDA8FF8320FD8164, 0d3DE5DB65F9785EBA, %p252;
	ld.global.nc.v2.f64 	{%fd669, %fd670}, [%rd253];
	fma.rn.f64 	%fd671, %fd668, %fd667, %fd669;
	fma.rn.f64 	%fd672, %fd671, %fd667, %fd670;
	ld.global.nc.v2.f64 	{%fd673, %fd674}, [%rd253+16];
	fma.rn.f64 	%fd675, %fd672, %fd667, %fd673;
	fma.rn.f64 	%fd676, %fd675, %fd667, %fd674;
	ld.global.nc.v2.f64 	{%fd677, %fd678}, [%rd253+32];
	fma.rn.f64 	%fd679, %fd676, %fd667, %fd677;
	fma.rn.f64 	%fd680, %fd679, %fd667, %fd678;
	fma.rn.f64 	%fd681, %fd680, %fd737, %fd737;
	fma.rn.f64 	%fd682, %fd680, %fd667, 0d3FF0000000000000;
	selp.f64 	%fd683, %fd682, %fd681, %p252;
	and.b32  	%r2246, %r2881, 2;
	setp.eq.s32 	%p253, %r2246, 0;
	mov.f64 	%fd684, 0d0000000000000000;
	sub.f64 	%fd685, %fd684, %fd683;
	selp.f64 	%fd686, %fd683, %fd685, %p253;
	neg.f64 	%fd687, %fd686;
	st.global.f64 	[%rd13+16], %fd687;
	mov.b32 	%r2247, 0;
	st.global.v2.u32 	[%rd13+24], {%r2247, %r2247};
	@%p266 bra 	$L__BB1_368;
	mov.b32 	%r2248, 1;
	st.global.u32 	[%rd13+28], %r2248;
	bra.uni 	$L__BB1_369;
$L__BB1_368:
	add.s64 	%rd391, %rd391, 1;
	st.global.u64 	[%rd11], %rd391;
	div.rn.f64 	%fd688, %fd145, %fd164;
	cvt.rzi.s32.f64 	%r2249, %fd688;
	div.rn.f64 	%fd689, %fd146, %fd165;
	cvt.rzi.s32.f64 	%r2250, %fd689;
	mad.lo.s32 	%r2251, %r2250, %r1233, %r2249;
	mul.wide.s32 	%rd254, %r2251, 8;
	add.s64 	%rd255, %rd3, %rd254;
	atom.global.add.u64 	%rd256, [%rd255], 1;
$L__BB1_369:
	add.s32 	%r2257, %r2257, 1;
	setp.ne.s32 	%p254, %r2257, %r1232;
	@%p254 bra 	$L__BB1_3;
$L__BB1_370:
	mov.u32 	%r1219, %ntid.x;
	setp.lt.u32 	%p255, %r1219, 16;
	bar.sync 	0;
	mov.b64 	%rd414, 0;
	mov.b32 	%r2884, 0;
	mov.u64 	%rd413, %rd414;
	@%p255 bra 	$L__BB1_373;
	mov.b64 	%rd414, 0;
	mov.b32 	%r2882, 0;
$L__BB1_372:
	.pragma "nounroll";
	mul.wide.u32 	%rd260, %r2882, 8;
	add.s64 	%rd261, %rd8, %rd260;
	ld.global.u64 	%rd262, [%rd261];
	add.s64 	%rd263, %rd262, %rd413;
	add.s64 	%rd264, %rd7, %rd260;
	ld.global.u64 	%rd265, [%rd264];
	add.s64 	%rd266, %rd265, %rd414;
	ld.global.u64 	%rd267, [%rd261+8];
	add.s64 	%rd268, %rd267, %rd263;
	ld.global.u64 	%rd269, [%rd264+8];
	add.s64 	%rd270, %rd269, %rd266;
	ld.global.u64 	%rd271, [%rd261+16];
	add.s64 	%rd272, %rd271, %rd268;
	ld.global.u64 	%rd273, [%rd264+16];
	add.s64 	%rd274, %rd273, %rd270;
	ld.global.u64 	%rd275, [%rd261+24];
	add.s64 	%rd276, %rd275, %rd272;
	ld.global.u64 	%rd277, [%rd264+24];
	add.s64 	%rd278, %rd277, %rd274;
	ld.global.u64 	%rd279, [%rd261+32];
	add.s64 	%rd280, %rd279, %rd276;
	ld.global.u64 	%rd281, [%rd264+32];
	add.s64 	%rd282, %rd281, %rd278;
	ld.global.u64 	%rd283, [%rd261+40];
	add.s64 	%rd284, %rd283, %rd280;
	ld.global.u64 	%rd285, [%rd264+40];
	add.s64 	%rd286, %rd285, %rd282;
	ld.global.u64 	%rd287, [%rd261+48];
	add.s64 	%rd288, %rd287, %rd284;
	ld.global.u64 	%rd289, [%rd264+48];
	add.s64 	%rd290, %rd289, %rd286;
	ld.global.u64 	%rd291, [%rd261+56];
	add.s64 	%rd292, %rd291, %rd288;
	ld.global.u64 	%rd293, [%rd264+56];
	add.s64 	%rd294, %rd293, %rd290;
	ld.global.u64 	%rd295, [%rd261+64];
	add.s64 	%rd296, %rd295, %rd292;
	ld.global.u64 	%rd297, [%rd264+64];
	add.s64 	%rd298, %rd297, %rd294;
	ld.global.u64 	%rd299, [%rd261+72];
	add.s64 	%rd300, %rd299, %rd296;
	ld.global.u64 	%rd301, [%rd264+72];
	add.s64 	%rd302, %rd301, %rd298;
	ld.global.u64 	%rd303, [%rd261+80];
	add.s64 	%rd304, %rd303, %rd300;
	ld.global.u64 	%rd305, [%rd264+80];
	add.s64 	%rd306, %rd305, %rd302;
	ld.global.u64 	%rd307, [%rd261+88];
	add.s64 	%rd308, %rd307, %rd304;
	ld.global.u64 	%rd309, [%rd264+88];
	add.s64 	%rd310, %rd309, %rd306;
	ld.global.u64 	%rd311, [%rd261+96];
	add.s64 	%rd312, %rd311, %rd308;
	ld.global.u64 	%rd313, [%rd264+96];
	add.s64 	%rd314, %rd313, %rd310;
	ld.global.u64 	%rd315, [%rd261+104];
	add.s64 	%rd316, %rd315, %rd312;
	ld.global.u64 	%rd317, [%rd264+104];
	add.s64 	%rd318, %rd317, %rd314;
	ld.global.u64 	%rd319, [%rd261+112];
	add.s64 	%rd320, %rd319, %rd316;
	ld.global.u64 	%rd321, [%rd264+112];
	add.s64 	%rd322, %rd321, %rd318;
	ld.global.u64 	%rd323, [%rd261+120];
	add.s64 	%rd413, %rd323, %rd320;
	ld.global.u64 	%rd324, [%rd264+120];
	add.s64 	%rd414, %rd324, %rd322;
	add.s32 	%r2882, %r2882, 16;
	and.b32  	%r2884, %r1219, 2032;
	setp.ne.s32 	%p256, %r2882, %r2884;
	@%p256 bra 	$L__BB1_372;
$L__BB1_373:
	and.b32  	%r1224, %r1219, 15;
	setp.eq.s32 	%p257, %r1224, 0;
	@%p257 bra 	$L__BB1_383;
	add.s32 	%r2254, %r1224, -1;
	setp.lt.u32 	%p258, %r2254, 7;
	@%p258 bra 	$L__BB1_376;
	mul.wide.u32 	%rd326, %r2884, 8;
	add.s64 	%rd327, %rd8, %rd326;
	ld.global.u64 	%rd328, [%rd327];
	add.s64 	%rd329, %rd328, %rd413;
	add.s64 	%rd330, %rd7, %rd326;
	ld.global.u64 	%rd331, [%rd330];
	add.s64 	%rd332, %rd331, %rd414;
	ld.global.u64 	%rd333, [%rd327+8];
	add.s64 	%rd334, %rd333, %rd329;
	ld.global.u64 	%rd335, [%rd330+8];
	add.s64 	%rd336, %rd335, %rd332;
	ld.global.u64 	%rd337, [%rd327+16];
	add.s64 	%rd338, %rd337, %rd334;
	ld.global.u64 	%rd339, [%rd330+16];
	add.s64 	%rd340, %rd339, %rd336;
	ld.global.u64 	%rd341, [%rd327+24];
	add.s64 	%rd342, %rd341, %rd338;
	ld.global.u64 	%rd343, [%rd330+24];
	add.s64 	%rd344, %rd343, %rd340;
	ld.global.u64 	%rd345, [%rd327+32];
	add.s64 	%rd346, %rd345, %rd342;
	ld.global.u64 	%rd347, [%rd330+32];
	add.s64 	%rd348, %rd347, %rd344;
	ld.global.u64 	%rd349, [%rd327+40];
	add.s64 	%rd350, %rd349, %rd346;
	ld.global.u64 	%rd351, [%rd330+40];
	add.s64 	%rd352, %rd351, %rd348;
	ld.global.u64 	%rd353, [%rd327+48];
	add.s64 	%rd354, %rd353, %rd350;
	ld.global.u64 	%rd355, [%rd330+48];
	add.s64 	%rd356, %rd355, %rd352;
	ld.global.u64 	%rd357, [%rd327+56];
	add.s64 	%rd413, %rd357, %rd354;
	ld.global.u64 	%rd358, [%rd330+56];
	add.s64 	%rd414, %rd358, %rd356;
	add.s32 	%r2884, %r2884, 8;
$L__BB1_376:
	and.b32  	%r1227, %r1219, 7;
	setp.eq.s32 	%p259, %r1227, 0;
	@%p259 bra 	$L__BB1_383;
	add.s32 	%r2255, %r1227, -1;
	setp.lt.u32 	%p260, %r2255, 3;
	@%p260 bra 	$L__BB1_379;
	mul.wide.u32 	%rd360, %r2884, 8;
	add.s64 	%rd361, %rd8, %rd360;
	ld.global.u64 	%rd362, [%rd361];
	add.s64 	%rd363, %rd362, %rd413;
	add.s64 	%rd364, %rd7, %rd360;
	ld.global.u64 	%rd365, [%rd364];
	add.s64 	%rd366, %rd365, %rd414;
	ld.global.u64 	%rd367, [%rd361+8];
	add.s64 	%rd368, %rd367, %rd363;
	ld.global.u64 	%rd369, [%rd364+8];
	add.s64 	%rd370, %rd369, %rd366;
	ld.global.u64 	%rd371, [%rd361+16];
	add.s64 	%rd372, %rd371, %rd368;
	ld.global.u64 	%rd373, [%rd364+16];
	add.s64 	%rd374, %rd373, %rd370;
	ld.global.u64 	%rd375, [%rd361+24];
	add.s64 	%rd413, %rd375, %rd372;
	ld.global.u64 	%rd376, [%rd364+24];
	add.s64 	%rd414, %rd376, %rd374;
	add.s32 	%r2884, %r2884, 4;
$L__BB1_379:
	and.b32  	%r1230, %r1219, 3;
	setp.eq.s32 	%p261, %r1230, 0;
	@%p261 bra 	$L__BB1_383;
	setp.eq.s32 	%p262, %r1230, 1;
	mul.wide.u32 	%rd377, %r2884, 8;
	add.s64 	%rd78, %rd8, %rd377;
	ld.global.u64 	%rd378, [%rd78];
	add.s64 	%rd413, %rd378, %rd413;
	add.s64 	%rd80, %rd7, %rd377;
	ld.global.u64 	%rd379, [%rd80];
	add.s64 	%rd414, %rd379, %rd414;
	@%p262 bra 	$L__BB1_383;
	setp.eq.s32 	%p263, %r1230, 2;
	ld.global.u64 	%rd380, [%rd78+8];
	add.s64 	%rd413, %rd380, %rd413;
	ld.global.u64 	%rd381, [%rd80+8];
	add.s64 	%rd414, %rd381, %rd414;
	@%p263 bra 	$L__BB1_383;
	ld.global.u64 	%rd382, [%rd78+16];
	add.s64 	%rd413, %rd382, %rd413;
	ld.global.u64 	%rd383, [%rd80+16];
	add.s64 	%rd414, %rd383, %rd414;
$L__BB1_383:
	ld.param.u32 	%r2256, [_Z17ray_tracer_kerneliiP6PhotonPyS1_S1_S1_S1_S1_S1_S1_S1_PdS2_S2_dddddddddddii_param_0];
	cvt.s64.s32 	%rd384, %r2256;
	setp.lt.u64 	%p266, %rd413, %rd384;
	setp.gt.u64 	%p264, %rd413, %rd414;
	or.pred  	%p265, %p266, %p264;
	@%p265 bra 	$L__BB1_1;
	ret;

}
.func  (.param .align 16 .b8 func_retval0[16]) __internal_trig_reduction_slowpathd(
	.param .b64 __internal_trig_reduction_slowpathd_param_0
)
{
	.local .align 8 .b8 	__local_depot2[40];
	.reg .b64 	%SP;
	.reg .b64 	%SPL;
	.reg .pred 	%p<10>;
	.reg .b32 	%r<47>;
	.reg .b64 	%rd<74>;
	.reg .b64 	%fd<5>;

	mov.u64 	%SPL, __local_depot2;
	ld.param.f64 	%fd4, [__internal_trig_reduction_slowpathd_param_0];
	add.u64 	%rd1, %SPL, 0;
	{
	.reg .b32 %temp; 
	mov.b64 	{%temp, %r1}, %fd4;
	}
	shr.u32 	%r2, %r1, 20;
	and.b32  	%r3, %r2, 2047;
	setp.eq.s32 	%p1, %r3, 2047;
	mov.b32 	%r46, 0;
	@%p1 bra 	$L__BB2_9;
	add.s32 	%r20, %r3, -1024;
	mov.b64 	%rd20, %fd4;
	shl.b64 	%rd2, %rd20, 11;
	shr.u32 	%r4, %r20, 6;
	sub.s32 	%r45, 15, %r4;
	sub.s32 	%r21, 19, %r4;
	setp.lt.u32 	%p2, %r20, 128;
	selp.b32 	%r6, 18, %r21, %p2;
	setp.ge.s32 	%p3, %r45, %r6;
	mov.b64 	%rd70, 0;
	@%p3 bra 	$L__BB2_4;
	add.s32 	%r23, %r6, %r4;
	neg.s32 	%r43, %r23;
	or.b64  	%rd3, %rd2, -9223372036854775808;
	mov.b64 	%rd70, 0;
	mov.b32 	%r42, 0;
	mov.u64 	%rd25, __cudart_i2opi_d;
	mov.u32 	%r44, %r45;
$L__BB2_3:
	.pragma "nounroll";
	mul.wide.s32 	%rd22, %r42, 8;
	add.s64 	%rd23, %rd1, %rd22;
	mul.wide.s32 	%rd24, %r44, 8;
	add.s64 	%rd26, %rd25, %rd24;
	ld.global.nc.u64 	%rd27, [%rd26];
	{
	.reg .u32 %r0, %r1, %r2, %r3, %alo, %ahi, %blo, %bhi, %clo, %chi;
	mov.b64 	{%alo,%ahi}, %rd27;
	mov.b64 	{%blo,%bhi}, %rd3;
	mov.b64 	{%clo,%chi}, %rd70;
	mad.lo.cc.u32 	%r0, %alo, %blo, %clo;
	madc.hi.cc.u32 	%r1, %alo, %blo, %chi;
	madc.hi.u32 	%r2, %alo, %bhi, 0;
	mad.lo.cc.u32 	%r1, %alo, %bhi, %r1;
	madc.hi.cc.u32 	%r2, %ahi, %blo, %r2;
	madc.hi.u32 	%r3, %ahi, %bhi, 0;
	mad.lo.cc.u32 	%r1, %ahi, %blo, %r1;
	madc.lo.cc.u32 	%r2, %ahi, %bhi, %r2;
	addc.u32 	%r3, %r3, 0;
	mov.b64 	%rd28, {%r0,%r1};
	mov.b64 	%rd70, {%r2,%r3};
	}
	st.local.u64 	[%rd23], %rd28;
	add.s32 	%r44, %r44, 1;
	add.s32 	%r43, %r43, 1;
	add.s32 	%r42, %r42, 1;
	setp.ne.s32 	%p4, %r43, -15;
	mov.u32 	%r45, %r6;
	@%p4 bra 	$L__BB2_3;
$L__BB2_4:
	cvt.s64.s32 	%rd29, %r45;
	cvt.u64.u32 	%rd30, %r4;
	add.s64 	%rd31, %rd30, %rd29;
	shl.b64 	%rd32, %rd31, 3;
	add.s64 	%rd33, %rd1, %rd32;
	st.local.u64 	[%rd33+-120], %rd70;
	and.b32  	%r15, %r2, 63;
	ld.local.u64 	%rd72, [%rd1+16];
	ld.local.u64 	%rd71, [%rd1+24];
	setp.eq.s32 	%p5, %r15, 0;
	@%p5 bra 	$L__BB2_6;
	shl.b64 	%rd34, %rd71, %r15;
	shr.u64 	%rd35, %rd72, 1;
	xor.b32  	%r24, %r15, 63;
	shr.u64 	%rd36, %rd35, %r24;
	or.b64  	%rd71, %rd34, %rd36;
	ld.local.u64 	%rd37, [%rd1+8];
	shl.b64 	%rd38, %rd72, %r15;
	shr.u64 	%rd39, %rd37, 1;
	shr.u64 	%rd40, %rd39, %r24;
	or.b64  	%rd72, %rd38, %rd40;
$L__BB2_6:
	and.b32  	%r25, %r1, -2147483648;
	shr.u64 	%rd41, %rd71, 62;
	cvt.u32.u64 	%r26, %rd41;
	mov.b64 	{%r27, %r28}, %rd71;
	mov.b64 	{%r29, %r30}, %rd72;
	shf.l.wrap.b32 	%r31, %r30, %r27, 2;
	shf.l.wrap.b32 	%r32, %r27, %r28, 2;
	mov.b64 	%rd42, {%r31, %r32};
	shl.b64 	%rd43, %rd72, 2;
	shr.u64 	%rd44, %rd42, 63;
	cvt.u32.u64 	%r33, %rd44;
	add.s32 	%r34, %r33, %r26;
	setp.eq.s32 	%p6, %r25, 0;
	neg.s32 	%r35, %r34;
	selp.b32 	%r46, %r34, %r35, %p6;
	setp.gt.s64 	%p7, %rd42, -1;
	mov.b64 	%rd45, 0;
	{
	.reg .u32 %r0, %r1, %r2, %r3, %a0, %a1, %a2, %a3, %b0, %b1, %b2, %b3;
	mov.b64 	{%a0,%a1}, %rd45;
	mov.b64 	{%a2,%a3}, %rd45;
	mov.b64 	{%b0,%b1}, %rd43;
	mov.b64 	{%b2,%b3}, %rd42;
	sub.cc.u32 	%r0, %a0, %b0;
	subc.cc.u32 	%r1, %a1, %b1;
	subc.cc.u32 	%r2, %a2, %b2;
	subc.u32 	%r3, %a3, %b3;
	mov.b64 	%rd46, {%r0,%r1};
	mov.b64 	%rd47, {%r2,%r3};
	}
	xor.b32  	%r36, %r25, -2147483648;
	selp.b64 	%rd73, %rd42, %rd47, %p7;
	selp.b64 	%rd14, %rd43, %rd46, %p7;
	selp.b32 	%r17, %r25, %r36, %p7;
	clz.b64 	%r37, %rd73;
	cvt.u64.u32 	%rd15, %r37;
	setp.eq.s32 	%p8, %r37, 0;
	@%p8 bra 	$L__BB2_8;
	cvt.u32.u64 	%r38, %rd15;
	and.b32  	%r39, %r38, 63;
	shl.b64 	%rd48, %rd73, %r39;
	shr.u64 	%rd49, %rd14, 1;
	not.b32 	%r40, %r38;
	and.b32  	%r41, %r40, 63;
	shr.u64 	%rd50, %rd49, %r41;
	or.b64  	%rd73, %rd48, %rd50;
$L__BB2_8:
	mov.b64 	%rd51, -3958705157555305931;
	{
	.reg .u32 %r0, %r1, %r2, %r3, %alo, %ahi, %blo, %bhi;
	mov.b64 	{%alo,%ahi}, %rd73;
	mov.b64 	{%blo,%bhi}, %rd51;
	mul.lo.u32 	%r0, %alo, %blo;
	mul.hi.u32 	%r1, %alo, %blo;
	mad.lo.cc.u32 	%r1, %alo, %bhi, %r1;
	madc.hi.u32 	%r2, %alo, %bhi, 0;
	mad.lo.cc.u32 	%r1, %ahi, %blo, %r1;
	madc.hi.cc.u32 	%r2, %ahi, %blo, %r2;
	madc.hi.u32 	%r3, %ahi, %bhi, 0;
	mad.lo.cc.u32 	%r2, %ahi, %bhi, %r2;
	addc.u32 	%r3, %r3, 0;
	mov.b64 	%rd52, {%r0,%r1};
	mov.b64 	%rd53, {%r2,%r3};
	}
	setp.gt.s64 	%p9, %rd53, 0;
	{
	.reg .u32 %r0, %r1, %r2, %r3, %a0, %a1, %a2, %a3, %b0, %b1, %b2, %b3;
	mov.b64 	{%a0,%a1}, %rd52;
	mov.b64 	{%a2,%a3}, %rd53;
	mov.b64 	{%b0,%b1}, %rd52;
	mov.b64 	{%b2,%b3}, %rd53;
	add.cc.u32 	%r0, %a0, %b0;
	addc.cc.u32 	%r1, %a1, %b1;
	addc.cc.u32 	%r2, %a2, %b2;
	addc.u32 	%r3, %a3, %b3;
	mov.b64 	%rd54, {%r0,%r1};
	mov.b64 	%rd55, {%r2,%r3};
	}
	selp.b64 	%rd56, %rd55, %rd53, %p9;
	selp.s64 	%rd57, -1, 0, %p9;
	sub.s64 	%rd58, %rd57, %rd15;
	cvt.u64.u32 	%rd59, %r17;
	shl.b64 	%rd60, %rd59, 32;
	add.s64 	%rd61, %rd56, 1;
	shr.u64 	%rd62, %rd61, 10;
	add.s64 	%rd63, %rd62, 1;
	shr.u64 	%rd64, %rd63, 1;
	shl.b64 	%rd65, %rd58, 52;
	add.s64 	%rd66, %rd65, %rd64;
	add.s64 	%rd67, %rd66, 4602678819172646912;
	or.b64  	%rd68, %rd67, %rd60;
	mov.b64 	%fd4, %rd68;
$L__BB2_9:
	st.param.f64 	[func_retval0], %fd4;
	st.param.b32 	[func_retval0+8], %r46;
	ret;

}
.func  (.param .b64 func_retval0) __internal_accurate_pow(
	.param .b64 __internal_accurate_pow_param_0
)
{
	.reg .pred 	%p<8>;
	.reg .b32 	%r<49>;
	.reg .b32 	%f<3>;
	.reg .b64 	%fd<109>;

	ld.param.f64 	%fd10, [__internal_accurate_pow_param_0];
	{
	.reg .b32 %temp; 
	mov.b64 	{%temp, %r46}, %fd10;
	}
	{
	.reg .b32 %temp; 
	mov.b64 	{%r45, %temp}, %fd10;
	}
	shr.u32 	%r47, %r46, 20;
	setp.gt.u32 	%p1, %r46, 1048575;
	@%p1 bra 	$L__BB3_2;
	mul.f64 	%fd11, %fd10, 0d4350000000000000;
	{
	.reg .b32 %temp; 
	mov.b64 	{%temp, %r46}, %fd11;
	}
	{
	.reg .b32 %temp; 
	mov.b64 	{%r45, %temp}, %fd11;
	}
	shr.u32 	%r16, %r46, 20;
	add.s32 	%r47, %r16, -54;
$L__BB3_2:
	add.s32 	%r48, %r47, -1023;
	and.b32  	%r17, %r46, -2146435073;
	or.b32  	%r18, %r17, 1072693248;
	mov.b64 	%fd107, {%r45, %r18};
	setp.lt.u32 	%p2, %r18, 1073127583;
	@%p2 bra 	$L__BB3_4;
	{
	.reg .b32 %temp; 
	mov.b64 	{%r19, %temp}, %fd107;
	}
	{
	.reg .b32 %temp; 
	mov.b64 	{%temp, %r20}, %fd107;
	}
	add.s32 	%r21, %r20, -1048576;
	mov.b64 	%fd107, {%r19, %r21};
	add.s32 	%r48, %r47, -1022;
$L__BB3_4:
	add.f64 	%fd12, %fd107, 0dBFF0000000000000;
	add.f64 	%fd13, %fd107, 0d3FF0000000000000;
	rcp.approx.ftz.f64 	%fd14, %fd13;
	neg.f64 	%fd15, %fd13;
	fma.rn.f64 	%fd16, %fd15, %fd14, 0d3FF0000000000000;
	fma.rn.f64 	%fd17, %fd16, %fd16, %fd16;
	fma.rn.f64 	%fd18, %fd17, %fd14, %fd14;
	mul.f64 	%fd19, %fd12, %fd18;
	fma.rn.f64 	%fd20, %fd12, %fd18, %fd19;
	mul.f64 	%fd21, %fd20, %fd20;
	fma.rn.f64 	%fd22, %fd21, 0d3EB0F5FF7D2CAFE2, 0d3ED0F5D241AD3B5A;
	fma.rn.f64 	%fd23, %fd22, %fd21, 0d3EF3B20A75488A3F;
	fma.rn.f64 	%fd24, %fd23, %fd21, 0d3F1745CDE4FAECD5;
	fma.rn.f64 	%fd25, %fd24, %fd21, 0d3F3C71C7258A578B;
	fma.rn.f64 	%fd26, %fd25, %fd21, 0d3F6249249242B910;
	fma.rn.f64 	%fd27, %fd26, %fd21, 0d3F89999999999DFB;
	sub.f64 	%fd28, %fd12, %fd20;
	add.f64 	%fd29, %fd28, %fd28;
	neg.f64 	%fd30, %fd20;
	fma.rn.f64 	%fd31, %fd30, %fd12, %fd29;
	mul.f64 	%fd32, %fd18, %fd31;
	fma.rn.f64 	%fd33, %fd21, %fd27, 0d3FB5555555555555;
	mov.f64 	%fd34, 0d3FB5555555555555;
	sub.f64 	%fd35, %fd34, %fd33;
	fma.rn.f64 	%fd36, %fd21, %fd27, %fd35;
	add.f64 	%fd37, %fd36, 0dBC46A4CB00B9E7B0;
	add.f64 	%fd38, %fd33, %fd37;
	sub.f64 	%fd39, %fd33, %fd38;
	add.f64 	%fd40, %fd37, %fd39;
	mul.rn.f64 	%fd41, %fd20, %fd20;
	neg.f64 	%fd42, %fd41;
	fma.rn.f64 	%fd43, %fd20, %fd20, %fd42;
	{
	.reg .b32 %temp; 
	mov.b64 	{%r22, %temp}, %fd32;
	}
	{
	.reg .b32 %temp; 
	mov.b64 	{%temp, %r23}, %fd32;
	}
	add.s32 	%r24, %r23, 1048576;
	mov.b64 	%fd44, {%r22, %r24};
	fma.rn.f64 	%fd45, %fd20, %fd44, %fd43;
	mul.rn.f64 	%fd46, %fd41, %fd20;
	neg.f64 	%fd47, %fd46;
	fma.rn.f64 	%fd48, %fd41, %fd20, %fd47;
	fma.rn.f64 	%fd49, %fd41, %fd32, %fd48;
	fma.rn.f64 	%fd50, %fd45, %fd20, %fd49;
	mul.rn.f64 	%fd51, %fd38, %fd46;
	neg.f64 	%fd52, %fd51;
	fma.rn.f64 	%fd53, %fd38, %fd46, %fd52;
	fma.rn.f64 	%fd54, %fd38, %fd50, %fd53;
	fma.rn.f64 	%fd55, %fd40, %fd46, %fd54;
	add.f64 	%fd56, %fd51, %fd55;
	sub.f64 	%fd57, %fd51, %fd56;
	add.f64 	%fd58, %fd55, %fd57;
	add.f64 	%fd59, %fd20, %fd56;
	sub.f64 	%fd60, %fd20, %fd59;
	add.f64 	%fd61, %fd56, %fd60;
	add.f64 	%fd62, %fd58, %fd61;
	add.f64 	%fd63, %fd32, %fd62;
	add.f64 	%fd64, %fd59, %fd63;
	sub.f64 	%fd65, %fd59, %fd64;
	add.f64 	%fd66, %fd63, %fd65;
	xor.b32  	%r25, %r48, -2147483648;
	mov.b32 	%r26, 1127219200;
	mov.b64 	%fd67, {%r25, %r26};
	mov.b32 	%r27, -2147483648;
	mov.b64 	%fd68, {%r27, %r26};
	sub.f64 	%fd69, %fd67, %fd68;
	fma.rn.f64 	%fd70, %fd69, 0d3FE62E42FEFA39EF, %fd64;
	fma.rn.f64 	%fd71, %fd69, 0dBFE62E42FEFA39EF, %fd70;
	sub.f64 	%fd72, %fd71, %fd64;
	sub.f64 	%fd73, %fd66, %fd72;
	fma.rn.f64 	%fd74, %fd69, 0d3C7ABC9E3B39803F, %fd73;
	add.f64 	%fd75, %fd70, %fd74;
	sub.f64 	%fd76, %fd70, %fd75;
	add.f64 	%fd77, %fd74, %fd76;
	mov.f64 	%fd78, 0d3FD5555555555555;
	{
	.reg .b32 %temp; 
	mov.b64 	{%temp, %r28}, %fd78;
	}
	{
	.reg .b32 %temp; 
	mov.b64 	{%r29, %temp}, %fd78;
	}
	shl.b32 	%r30, %r28, 1;
	setp.gt.u32 	%p3, %r30, -33554433;
	and.b32  	%r31, %r28, -15728641;
	selp.b32 	%r32, %r31, %r28, %p3;
	mov.b64 	%fd79, {%r29, %r32};
	mul.rn.f64 	%fd80, %fd75, %fd79;
	neg.f64 	%fd81, %fd80;
	fma.rn.f64 	%fd82, %fd75, %fd79, %fd81;
	fma.rn.f64 	%fd83, %fd77, %fd79, %fd82;
	add.f64 	%fd4, %fd80, %fd83;
	sub.f64 	%fd84, %fd80, %fd4;
	add.f64 	%fd5, %fd83, %fd84;
	fma.rn.f64 	%fd85, %fd4, 0d3FF71547652B82FE, 0d4338000000000000;
	{
	.reg .b32 %temp; 
	mov.b64 	{%r13, %temp}, %fd85;
	}
	mov.f64 	%fd86, 0dC338000000000000;
	add.rn.f64 	%fd87, %fd85, %fd86;
	fma.rn.f64 	%fd88, %fd87, 0dBFE62E42FEFA39EF, %fd4;
	fma.rn.f64 	%fd89, %fd87, 0dBC7ABC9E3B39803F, %fd88;
	fma.rn.f64 	%fd90, %fd89, 0d3E5ADE1569CE2BDF, 0d3E928AF3FCA213EA;
	fma.rn.f64 	%fd91, %fd90, %fd89, 0d3EC71DEE62401315;
	fma.rn.f64 	%fd92, %fd91, %fd89, 0d3EFA01997C89EB71;
	fma.rn.f64 	%fd93, %fd92, %fd89, 0d3F2A01A014761F65;
	fma.rn.f64 	%fd94, %fd93, %fd89, 0d3F56C16C1852B7AF;
	fma.rn.f64 	%fd95, %fd94, %fd89, 0d3F81111111122322;
	fma.rn.f64 	%fd96, %fd95, %fd89, 0d3FA55555555502A1;
	fma.rn.f64 	%fd97, %fd96, %fd89, 0d3FC5555555555511;
	fma.rn.f64 	%fd98, %fd97, %fd89, 0d3FE000000000000B;
	fma.rn.f64 	%fd99, %fd98, %fd89, 0d3FF0000000000000;
	fma.rn.f64 	%fd100, %fd99, %fd89, 0d3FF0000000000000;
	{
	.reg .b32 %temp; 
	mov.b64 	{%r14, %temp}, %fd100;
	}
	{
	.reg .b32 %temp; 
	mov.b64 	{%temp, %r15}, %fd100;
	}
	shl.b32 	%r33, %r13, 20;
	add.s32 	%r34, %r33, %r15;
	mov.b64 	%fd108, {%r14, %r34};
	{
	.reg .b32 %temp; 
	mov.b64 	{%temp, %r35}, %fd4;
	}
	mov.b32 	%f2, %r35;
	abs.f32 	%f1, %f2;
	setp.lt.f32 	%p4, %f1, 0f4086232B;
	@%p4 bra 	$L__BB3_7;
	setp.lt.f64 	%p5, %fd4, 0d0000000000000000;
	add.f64 	%fd101, %fd4, 0d7FF0000000000000;
	selp.f64 	%fd108, 0d0000000000000000, %fd101, %p5;
	setp.geu.f32 	%p6, %f1, 0f40874800;
	@%p6 bra 	$L__BB3_7;
	shr.u32 	%r36, %r13, 31;
	add.s32 	%r37, %r13, %r36;
	shr.s32 	%r38, %r37, 1;
	shl.b32 	%r39, %r38, 20;
	add.s32 	%r40, %r15, %r39;
	mov.b64 	%fd102, {%r14, %r40};
	sub.s32 	%r41, %r13, %r38;
	shl.b32 	%r42, %r41, 20;
	add.s32 	%r43, %r42, 1072693248;
	mov.b32 	%r44, 0;
	mov.b64 	%fd103, {%r44, %r43};
	mul.f64 	%fd108, %fd103, %fd102;
$L__BB3_7:
	abs.f64 	%fd104, %fd108;
	setp.eq.f64 	%p7, %fd104, 0d7FF0000000000000;
	fma.rn.f64 	%fd105, %fd108, %fd5, %fd108;
	selp.f64 	%fd106, %fd108, %fd105, %p7;
	st.param.f64 	[func_retval0], %fd106;
	ret;

}


// ===== COMPILED SASS (sm_100) =====

	.target	sm_100

	.elftype	@"ET_EXEC"


//--------------------- .note.nv.tkinfo           --------------------------
	.section	.note.nv.tkinfo,"",@"SHT_NOTE"
	.sectionflags	@"SHF_NOTE_NV_TKINFO"
	.tkinfo
        /*0018*/ 	.word	0x00000002
        /*0030*/ 	.string	""
        /*0030*/ 	.string	"ptxas"
        /*0030*/ 	.string	"Cuda compilation tools, release 13.0, V13.0.88"
        /*0030*/ 	.string	"Build cuda_13.0.r13.0/compiler.36424714_0"
        /*0030*/ 	.string	"-arch sm_100 -m 64 "



//--------------------- .note.nv.cuinfo           --------------------------
	.section	.note.nv.cuinfo,"",@"SHT_NOTE"
	.sectionflags	@"SHF_NOTE_NV_CUINFO"
        /*0018*/ 	.short	0x0002
        /*001a*/ 	.short	0x0064
        /*001c*/ 	.short	0x0082
	.zero		2


//--------------------- .nv.info                  --------------------------
	.section	.nv.info,"",@"SHT_CUDA_INFO"
	.align	4


	//----- nvinfo : EIATTR_REGCOUNT
	.align		4
        /*0000*/ 	.byte	0x04, 0x2f
        /*0002*/ 	.short	(.L_12 - .L_11)
	.align		4
.L_11:
        /*0004*/ 	.word	index@(_Z22ray_tracer_init_kernelP6PhotonPyddddddddi)
        /*0008*/ 	.word	0x00000020


	//----- nvinfo : EIATTR_FRAME_SIZE
	.align		4
.L_12:
        /*000c*/ 	.byte	0x04, 0x11
        /*000e*/ 	.short	(.L_14 - .L_13)
	.align		4
.L_13:
        /*0010*/ 	.word	index@($_Z22ray_tracer_init_kernelP6PhotonPyddddddddi$__internal_trig_reduction_slowpathd)
        /*0014*/ 	.word	0x00000058


	//----- nvinfo : EIATTR_FRAME_SIZE
	.align		4
.L_14:
        /*0018*/ 	.byte	0x04, 0x11
        /*001a*/ 	.short	(.L_16 - .L_15)
	.align		4
.L_15:
        /*001c*/ 	.word	index@($__internal_3_$__cuda_sm20_div_rn_f64_full)
        /*0020*/ 	.word	0x00000058


	//----- nvinfo : EIATTR_FRAME_SIZE
	.align		4
.L_16:
        /*0024*/ 	.byte	0x04, 0x11
        /*0026*/ 	.short	(.L_18 - .L_17)
	.align		4
.L_17:
        /*0028*/ 	.word	index@(_Z22ray_tracer_init_kernelP6PhotonPyddddddddi)
        /*002c*/ 	.word	0x00000058


	//----- nvinfo : EIATTR_REGCOUNT
	.align		4
.L_18:
        /*0030*/ 	.byte	0x04, 0x2f
        /*0032*/ 	.short	(.L_20 - .L_19)
	.align		4
.L_19:
        /*0034*/ 	.word	index@(_Z17ray_tracer_kerneliiP6PhotonPyS1_S1_S1_S1_S1_S1_S1_S1_PdS2_S2_dddddddddddii)
        /*0038*/ 	.word	0x0000004c


	//----- nvinfo : EIATTR_FRAME_SIZE
	.align		4
.L_20:
        /*003c*/ 	.byte	0x04, 0x11
        /*003e*/ 	.short	(.L_22 - .L_21)
	.align		4
.L_21:
        /*0040*/ 	.word	index@($_Z17ray_tracer_kerneliiP6PhotonPyS1_S1_S1_S1_S1_S1_S1_S1_PdS2_S2_dddddddddddii$__internal_trig_reduction_slowpathd)
        /*0044*/ 	.word	0x00000058


	//----- nvinfo : EIATTR_FRAME_SIZE
	.align		4
.L_22:
        /*0048*/ 	.byte	0x04, 0x11
        /*004a*/ 	.short	(.L_24 - .L_23)
	.align		4
.L_23:
        /*004c*/ 	.word	index@($_Z17ray_tracer_kerneliiP6PhotonPyS1_S1_S1_S1_S1_S1_S1_S1_PdS2_S2_dddddddddddii$__internal_accurate_pow)
        /*0050*/ 	.word	0x00000058


	//----- nvinfo : EIATTR_FRAME_SIZE
	.align		4
.L_24:
        /*0054*/ 	.byte	0x04, 0x11
        /*0056*/ 	.short	(.L_26 - .L_25)
	.align		4
.L_25:
        /*0058*/ 	.word	index@($__internal_2_$__cuda_sm20_dsqrt_rn_f64_mediumpath_v1)
        /*005c*/ 	.word	0x00000058


	//----- nvinfo : EIATTR_FRAME_SIZE
	.align		4
.L_26:
        /*0060*/ 	.byte	0x04, 0x11
        /*0062*/ 	.short	(.L_28 - .L_27)
	.align		4
.L_27:
        /*0064*/ 	.word	index@($__internal_1_$__cuda_sm20_div_rn_f64_full)
        /*0068*/ 	.word	0x00000058


	//----- nvinfo : EIATTR_FRAME_SIZE
	.align		4
.L_28:
        /*006c*/ 	.byte	0x04, 0x11
        /*006e*/ 	.short	(.L_30 - .L_29)
	.align		4
.L_29:
        /*0070*/ 	.word	index@($__internal_0_$__cuda_sm20_dblrcp_rn_slowpath_v3)
        /*0074*/ 	.word	0x00000058


	//----- nvinfo : EIATTR_FRAME_SIZE
	.align		4
.L_30:
        /*0078*/ 	.byte	0x04, 0x11
        /*007a*/ 	.short	(.L_32 - .L_31)
	.align		4
.L_31:
        /*007c*/ 	.word	index@(_Z17ray_tracer_kerneliiP6PhotonPyS1_S1_S1_S1_S1_S1_S1_S1_PdS2_S2_dddddddddddii)
        /*0080*/ 	.word	0x00000058


	//----- nvinfo : EIATTR_MIN_STACK_SIZE
	.align		4
.L_32:
        /*0084*/ 	.byte	0x04, 0x12
        /*0086*/ 	.short	(.L_34 - .L_33)
	.align		4
.L_33:
        /*0088*/ 	.word	index@(_Z17ray_tracer_kerneliiP6PhotonPyS1_S1_S1_S1_S1_S1_S1_S1_PdS2_S2_dddddddddddii)
        /*008c*/ 	.word	0x00000058


	//----- nvinfo : EIATTR_MIN_STACK_SIZE
	.align		4
.L_34:
        /*0090*/ 	.byte	0x04, 0x12
        /*0092*/ 	.short	(.L_36 - .L_35)
	.align		4
.L_35:
        /*0094*/ 	.word	index@(_Z22ray_tracer_init_kernelP6PhotonPyddddddddi)
        /*0098*/ 	.word	0x00000058
.L_36:


//--------------------- .nv.compat                --------------------------
	.section	.nv.compat,"",@"SHT_CUDA_COMPAT_INFO"
	.align	4
        /*0000*/ 	.byte	0x02, 0x09, 0x00, 0x00, 0x02, 0x02, 0x01, 0x00, 0x02, 0x05, 0x05, 0x00, 0x03, 0x07, 0x01, 0x01
        /*0010*/ 	.byte	0x02, 0x03, 0x00, 0x00, 0x02, 0x06, 0x01, 0x00, 0x04, 0x0b, 0x08, 0x00, 0x01, 0x00, 0x00, 0x00
        /*0020*/ 	.byte	0x00, 0x00, 0x00, 0x00


//--------------------- .nv.info._Z17ray_tracer_kerneliiP6PhotonPyS1_S1_S1_S1_S1_S1_S1_S1_PdS2_S2_dddddddddddii --------------------------
	.section	.nv.info._Z17ray_tracer_kerneliiP6PhotonPyS1_S1_S1_S1_S1_S1_S1_S1_PdS2_S2_dddddddddddii,"",@"SHT_CUDA_INFO"
	.sectionflags	@""
	.align	4


	//----- nvinfo : EIATTR_CUDA_API_VERSION
	.align		4
        /*0000*/ 	.byte	0x04, 0x37
        /*0002*/ 	.short	(.L_38 - .L_37)
.L_37:
        /*0004*/ 	.word	0x00000082


	//----- nvinfo : EIATTR_KPARAM_INFO
	.align		4
.L_38:
        /*0008*/ 	.byte	0x04, 0x17
        /*000a*/ 	.short	(.L_40 - .L_39)
.L_39:
        /*000c*/ 	.word	0x00000000
        /*0010*/ 	.short	0x001b
        /*0012*/ 	.short	0x00cc
        /*0014*/ 	.byte	0x00, 0xf0, 0x11, 0x00


	//----- nvinfo : EIATTR_KPARAM_INFO
	.align		4
.L_40:
        /*0018*/ 	.byte	0x04, 0x17
        /*001a*/ 	.short	(.L_42 - .L_41)
.L_41:
        /*001c*/ 	.word	0x00000000
        /*0020*/ 	.short	0x001a
        /*0022*/ 	.short	0x00c8
        /*0024*/ 	.byte	0x00, 0xf0, 0x11, 0x00


	//----- nvinfo : EIATTR_KPARAM_INFO
	.align		4
.L_42:
        /*0028*/ 	.byte	0x04, 0x17
        /*002a*/ 	.short	(.L_44 - .L_43)
.L_43:
        /*002c*/ 	.word	0x00000000
        /*0030*/ 	.short	0x0019
        /*0032*/ 	.short	0x00c0
        /*0034*/ 	.byte	0x00, 0xf0, 0x21, 0x00


	//----- nvinfo : EIATTR_KPARAM_INFO
	.align		4
.L_44:
        /*0038*/ 	.byte	0x04, 0x17
        /*003a*/ 	.short	(.L_46 - .L_45)
.L_45:
        /*003c*/ 	.word	0x00000000
        /*0040*/ 	.short	0x0018
        /*0042*/ 	.short	0x00b8
        /*0044*/ 	.byte	0x00, 0xf0, 0x21, 0x00


	//----- nvinfo : EIATTR_KPARAM_INFO
	.align		4
.L_46:
        /*0048*/ 	.byte	0x04, 0x17
        /*004a*/ 	.short	(.L_48 - .L_47)
.L_47:
        /*004c*/ 	.word	0x00000000
        /*0050*/ 	.short	0x0017
        /*0052*/ 	.short	0x00b0
        /*0054*/ 	.byte	0x00, 0xf0, 0x21, 0x00


	//----- nvinfo : EIATTR_KPARAM_INFO
	.align		4
.L_48:
        /*0058*/ 	.byte	0x04, 0x17
        /*005a*/ 	.short	(.L_50 - .L_49)
.L_49:
        /*005c*/ 	.word	0x00000000
        /*0060*/ 	.short	0x0016
        /*0062*/ 	.short	0x00a8
        /*0064*/ 	.byte	0x00, 0xf0, 0x21, 0x00


	//----- nvinfo : EIATTR_KPARAM_INFO
	.align		4
.L_50:
        /*0068*/ 	.byte	0x04, 0x17
        /*006a*/ 	.short	(.L_52 - .L_51)
.L_51:
        /*006c*/ 	.word	0x00000000
        /*0070*/ 	.short	0x0015
        /*0072*/ 	.short	0x00a0
        /*0074*/ 	.byte	0x00, 0xf0, 0x21, 0x00


	//----- nvinfo : EIATTR_KPARAM_INFO
	.align		4
.L_52:
        /*0078*/ 	.byte	0x04, 0x17
        /*007a*/ 	.short	(.L_54 - .L_53)
.L_53:
        /*007c*/ 	.word	0x00000000
        /*0080*/ 	.short	0x0014
        /*0082*/ 	.short	0x0098
        /*0084*/ 	.byte	0x00, 0xf0, 0x21, 0x00


	//----- nvinfo : EIATTR_KPARAM_INFO
	.align		4
.L_54:
        /*0088*/ 	.byte	0x04, 0x17
        /*008a*/ 	.short	(.L_56 - .L_55)
.L_55:
        /*008c*/ 	.word	0x00000000
        /*0090*/ 	.short	0x0013
        /*0092*/ 	.short	0x0090
        /*0094*/ 	.byte	0x00, 0xf0, 0x21, 0x00


	//----- nvinfo : EIATTR_KPARAM_INFO
	.align		4
.L_56:
        /*0098*/ 	.byte	0x04, 0x17
        /*009a*/ 	.short	(.L_58 - .L_57)
.L_57:
        /*009c*/ 	.word	0x00000000
        /*00a0*/ 	.short	0x0012
        /*00a2*/ 	.short	0x0088
        /*00a4*/ 	.byte	0x00, 0xf0, 0x21, 0x00


	//----- nvinfo : EIATTR_KPARAM_INFO
	.align		4
.L_58:
        /*00a8*/ 	.byte	0x04, 0x17
        /*00aa*/ 	.short	(.L_60 - .L_59)
.L_59:
        /*00ac*/ 	.word	0x00000000
        /*00b0*/ 	.short	0x0011
        /*00b2*/ 	.short	0x0080
        /*00b4*/ 	.byte	0x00, 0xf0, 0x21, 0x00


	//----- nvinfo : EIATTR_KPARAM_INFO
	.align		4
.L_60:
        /*00b8*/ 	.byte	0x04, 0x17
        /*00ba*/ 	.short	(.L_62 - .L_61)
.L_61:
        /*00bc*/ 	.word	0x00000000
        /*00c0*/ 	.short	0x0010
        /*00c2*/ 	.short	0x0078
        /*00c4*/ 	.byte	0x00, 0xf0, 0x21, 0x00


	//----- nvinfo : EIATTR_KPARAM_INFO
	.align		4
.L_62:
        /*00c8*/ 	.byte	0x04, 0x17
        /*00ca*/ 	.short	(.L_64 - .L_63)
.L_63:
        /*00cc*/ 	.word	0x00000000
        /*00d0*/ 	.short	0x000f
        /*00d2*/ 	.short	0x0070
        /*00d4*/ 	.byte	0x00, 0xf0, 0x21, 0x00


	//----- nvinfo : EIATTR_KPARAM_INFO
	.align		4
.L_64:
        /*00d8*/ 	.byte	0x04, 0x17
        /*00da*/ 	.short	(.L_66 - .L_65)
.L_65:
        /*00dc*/ 	.word	0x00000000
        /*00e0*/ 	.short	0x000e
        /*00e2*/ 	.short	0x0068
        /*00e4*/ 	.byte	0x00, 0xf5, 0x21, 0x00


	//----- nvinfo : EIATTR_KPARAM_INFO
	.align		4
.L_66:
        /*00e8*/ 	.byte	0x04, 0x17
        /*00ea*/ 	.short	(.L_68 - .L_67)
.L_67:
        /*00ec*/ 	.word	0x00000000
        /*00f0*/ 	.short	0x000d
        /*00f2*/ 	.short	0x0060
        /*00f4*/ 	.byte	0x00, 0xf5, 0x21, 0x00


	//----- nvinfo : EIATTR_KPARAM_INFO
	.align		4
.L_68:
        /*00f8*/ 	.byte	0x04, 0x17
        /*00fa*/ 	.short	(.L_70 - .L_69)
.L_69:
        /*00fc*/ 	.word	0x00000000
        /*0100*/ 	.short	0x000c
        /*0102*/ 	.short	0x0058
        /*0104*/ 	.byte	0x00, 0xf5, 0x21, 0x00


	//----- nvinfo : EIATTR_KPARAM_INFO
	.align		4
.L_70:
        /*0108*/ 	.byte	0x04, 0x17
        /*010a*/ 	.short	(.L_72 - .L_71)
.L_71:
        /*010c*/ 	.word	0x00000000
        /*0110*/ 	.short	0x000b
        /*0112*/ 	.short	0x0050
        /*0114*/ 	.byte	0x00, 0xf5, 0x21, 0x00


	//----- nvinfo : EIATTR_KPARAM_INFO
	.align		4
.L_72:
        /*0118*/ 	.byte	0x04, 0x17
        /*011a*/ 	.short	(.L_74 - .L_73)
.L_73:
        /*011c*/ 	.word	0x00000000
        /*0120*/ 	.short	0x000a
        /*0122*/ 	.short	0x0048
        /*0124*/ 	.byte	0x00, 0xf5, 0x21, 0x00


	//----- nvinfo : EIATTR_KPARAM_INFO
	.align		4
.L_74:
        /*0128*/ 	.byte	0x04, 0x17
        /*012a*/ 	.short	(.L_76 - .L_75)
.L_75:
        /*012c*/ 	.word	0x00000000
        /*0130*/ 	.short	0x0009
        /*0132*/ 	.short	0x0040
        /*0134*/ 	.byte	0x00, 0xf5, 0x21, 0x00


	//----- nvinfo : EIATTR_KPARAM_INFO
	.align		4
.L_76:
        /*0138*/ 	.byte	0x04, 0x17
        /*013a*/ 	.short	(.L_78 - .L_77)
.L_77:
        /*013c*/ 	.word	0x00000000
        /*0140*/ 	.short	0x0008
        /*0142*/ 	.short	0x0038
        /*0144*/ 	.byte	0x00, 0xf5, 0x21, 0x00


	//----- nvinfo : EIATTR_KPARAM_INFO
	.align		4
.L_78:
        /*0148*/ 	.byte	0x04, 0x17
        /*014a*/ 	.short	(.L_80 - .L_79)
.L_79:
        /*014c*/ 	.word	0x00000000
        /*0150*/ 	.short	0x0007
        /*0152*/ 	.short	0x0030
        /*0154*/ 	.byte	0x00, 0xf5, 0x21, 0x00


	//----- nvinfo : EIATTR_KPARAM_INFO
	.align		4
.L_80:
        /*0158*/ 	.byte	0x04, 0x17
        /*015a*/ 	.short	(.L_82 - .L_81)
.L_81:
        /*015c*/ 	.word	0x00000000
        /*0160*/ 	.short	0x0006
        /*0162*/ 	.short	0x0028
        /*0164*/ 	.byte	0x00, 0xf5, 0x21, 0x00


	//----- nvinfo : EIATTR_KPARAM_INFO
	.align		4
.L_82:
        /*0168*/ 	.byte	0x04, 0x17
        /*016a*/ 	.short	(.L_84 - .L_83)
.L_83:
        /*016c*/ 	.word	0x00000000
        /*0170*/ 	.short	0x0005
        /*0172*/ 	.short	0x0020
        /*0174*/ 	.byte	0x00, 0xf5, 0x21, 0x00


	//----- nvinfo : EIATTR_KPARAM_INFO
	.align		4
.L_84:
        /*0178*/ 	.byte	0x04, 0x17
        /*017a*/ 	.short	(.L_86 - .L_85)
.L_85:
        /*017c*/ 	.word	0x00000000
        /*0180*/ 	.short	0x0004
        /*0182*/ 	.short	0x0018
        /*0184*/ 	.byte	0x00, 0xf5, 0x21, 0x00


	//----- nvinfo : EIATTR_KPARAM_INFO
	.align		4
.L_86:
        /*0188*/ 	.byte	0x04, 0x17
        /*018a*/ 	.short	(.L_88 - .L_87)
.L_87:
        /*018c*/ 	.word	0x00000000
        /*0190*/ 	.short	0x0003
        /*0192*/ 	.short	0x0010
        /*0194*/ 	.byte	0x00, 0xf5, 0x21, 0x00


	//----- nvinfo : EIATTR_KPARAM_INFO
	.align		4
.L_88:
        /*0198*/ 	.byte	0x04, 0x17
        /*019a*/ 	.short	(.L_90 - .L_89)
.L_89:
        /*019c*/ 	.word	0x00000000
        /*01a0*/ 	.short	0x0002
        /*01a2*/ 	.short	0x0008
        /*01a4*/ 	.byte	0x00, 0xf5, 0x21, 0x00


	//----- nvinfo : EIATTR_KPARAM_INFO
	.align		4
.L_90:
        /*01a8*/ 	.byte	0x04, 0x17
        /*01aa*/ 	.short	(.L_92 - .L_91)
.L_91:
        /*01ac*/ 	.word	0x00000000
        /*01b0*/ 	.short	0x0001
        /*01b2*/ 	.short	0x0004
        /*01b4*/ 	.byte	0x00, 0xf0, 0x11, 0x00


	//----- nvinfo : EIATTR_KPARAM_INFO
	.align		4
.L_92:
        /*01b8*/ 	.byte	0x04, 0x17
        /*01ba*/ 	.short	(.L_94 - .L_93)
.L_93:
        /*01bc*/ 	.word	0x00000000
        /*01c0*/ 	.short	0x0000
        /*01c2*/ 	.short	0x0000
        /*01c4*/ 	.byte	0x00, 0xf0, 0x11, 0x00


	//----- nvinfo : EIATTR_SPARSE_MMA_MASK
	.align		4
.L_94:
        /*01c8*/ 	.byte	0x03, 0x50
        /*01ca*/ 	.short	0x0000


	//----- nvinfo : EIATTR_MAXREG_COUNT
	.align		4
        /*01cc*/ 	.byte	0x03, 0x1b
        /*01ce*/ 	.short	0x00ff


	//----- nvinfo : EIATTR_NUM_BARRIERS
	.align		4
        /*01d0*/ 	.byte	0x02, 0x4c
        /*01d2*/ 	.byte	0x01
	.zero		1


	//----- nvinfo : EIATTR_MERCURY_ISA_VERSION
	.align		4
        /*01d4*/ 	.byte	0x03, 0x5f
        /*01d6*/ 	.short	0x0101


	//----- nvinfo : EIATTR_VRC_CTA_INIT_COUNT
	.align		4
        /*01d8*/ 	.byte	0x02, 0x4a
	.zero		1
	.zero		1


	//----- nvinfo : EIATTR_EXIT_INSTR_OFFSETS
	.align		4
        /*01dc*/ 	.byte	0x04, 0x1c
        /*01de*/ 	.short	(.L_96 - .L_95)


	//   ....[0]....
.L_95:
        /*01e0*/ 	.word	0x0000eca0


	//----- nvinfo : EIATTR_CRS_STACK_SIZE
	.align		4
.L_96:
        /*01e4*/ 	.byte	0x04, 0x1e
        /*01e6*/ 	.short	(.L_98 - .L_97)
.L_97:
        /*01e8*/ 	.word	0x00000000


	//----- nvinfo : EIATTR_CBANK_PARAM_SIZE
	.align		4
.L_98:
        /*01ec*/ 	.byte	0x03, 0x19
        /*01ee*/ 	.short	0x00d0


	//----- nvinfo : EIATTR_PARAM_CBANK
	.align		4
        /*01f0*/ 	.byte	0x04, 0x0a
        /*01f2*/ 	.short	(.L_100 - .L_99)
	.align		4
.L_99:
        /*01f4*/ 	.word	index@(.nv.constant0._Z17ray_tracer_kerneliiP6PhotonPyS1_S1_S1_S1_S1_S1_S1_S1_PdS2_S2_dddddddddddii)
        /*01f8*/ 	.short	0x0380
        /*01fa*/ 	.short	0x00d0


	//----- nvinfo : EIATTR_SW_WAR
	.align		4
.L_100:
        /*01fc*/ 	.byte	0x04, 0x36
        /*01fe*/ 	.short	(.L_102 - .L_101)
.L_101:
        /*0200*/ 	.word	0x00000008
.L_102:


//--------------------- .nv.info._Z22ray_tracer_init_kernelP6PhotonPyddddddddi --------------------------
	.section	.nv.info._Z22ray_tracer_init_kernelP6PhotonPyddddddddi,"",@"SHT_CUDA_INFO"
	.sectionflags	@""
	.align	4


	//----- nvinfo : EIATTR_CUDA_API_VERSION
	.align		4
        /*0000*/ 	.byte	0x04, 0x37
        /*0002*/ 	.short	(.L_104 - .L_103)
.L_103:
        /*0004*/ 	.word	0x00000082


	//----- nvinfo : EIATTR_KPARAM_INFO
	.align		4
.L_104:
        /*0008*/ 	.byte	0x04, 0x17
        /*000a*/ 	.short	(.L_106 - .L_105)
.L_105:
        /*000c*/ 	.word	0x00000000
        /*0010*/ 	.short	0x000a
        /*0012*/ 	.short	0x0050
        /*0014*/ 	.byte	0x00, 0xf0, 0x11, 0x00


	//----- nvinfo : EIATTR_KPARAM_INFO
	.align		4
.L_106:
        /*0018*/ 	.byte	0x04, 0x17
        /*001a*/ 	.short	(.L_108 - .L_107)
.L_107:
        /*001c*/ 	.word	0x00000000
        /*0020*/ 	.short	0x0009
        /*0022*/ 	.short	0x0048
        /*0024*/ 	.byte	0x00, 0xf0, 0x21, 0x00


	//----- nvinfo : EIATTR_KPARAM_INFO
	.align		4
.L_108:
        /*0028*/ 	.byte	0x04, 0x17
        /*002a*/ 	.short	(.L_110 - .L_109)
.L_109:
        /*002c*/ 	.word	0x00000000
        /*0030*/ 	.short	0x0008
        /*0032*/ 	.short	0x0040
        /*0034*/ 	.byte	0x00, 0xf0, 0x21, 0x00


	//----- nvinfo : EIATTR_KPARAM_INFO
	.align		4
.L_110:
        /*0038*/ 	.byte	0x04, 0x17
        /*003a*/ 	.short	(.L_112 - .L_111)
.L_111:
        /*003c*/ 	.word	0x00000000
        /*0040*/ 	.short	0x0007
        /*0042*/ 	.short	0x0038
        /*0044*/ 	.byte	0x00, 0xf0, 0x21, 0x00


	//----- nvinfo : EIATTR_KPARAM_INFO
	.align		4
.L_112:
        /*0048*/ 	.byte	0x04, 0x17
        /*004a*/ 	.short	(.L_114 - .L_113)
.L_113:
        /*004c*/ 	.word	0x00000000
        /*0050*/ 	.short	0x0006
        /*0052*/ 	.short	0x0030
        /*0054*/ 	.byte	0x00, 0xf0, 0x21, 0x00


	//----- nvinfo : EIATTR_KPARAM_INFO
	.align		4
.L_114:
        /*0058*/ 	.byte	0x04, 0x17
        /*005a*/ 	.short	(.L_116 - .L_115)
.L_115:
        /*005c*/ 	.word	0x00000000
        /*0060*/ 	.short	0x0005
        /*0062*/ 	.short	0x0028
        /*0064*/ 	.byte	0x00, 0xf0, 0x21, 0x00


	//----- nvinfo : EIATTR_KPARAM_INFO
	.align		4
.L_116:
        /*0068*/ 	.byte	0x04, 0x17
        /*006a*/ 	.short	(.L_118 - .L_117)
.L_117:
        /*006c*/ 	.word	0x00000000
        /*0070*/ 	.short	0x0004
        /*0072*/ 	.short	0x0020
        /*0074*/ 	.byte	0x00, 0xf0, 0x21, 0x00


	//----- nvinfo : EIATTR_KPARAM_INFO
	.align		4
.L_118:
        /*0078*/ 	.byte	0x04, 0x17
        /*007a*/ 	.short	(.L_120 - .L_119)
.L_119:
        /*007c*/ 	.word	0x00000000
        /*0080*/ 	.short	0x0003
        /*0082*/ 	.short	0x0018
        /*0084*/ 	.byte	0x00, 0xf0, 0x21, 0x00


	//----- nvinfo : EIATTR_KPARAM_INFO
	.align		4
.L_120:
        /*0088*/ 	.byte	0x04, 0x17
        /*008a*/ 	.short	(.L_122 - .L_121)
.L_121:
        /*008c*/ 	.word	0x00000000
        /*0090*/ 	.short	0x0002
        /*0092*/ 	.short	0x0010
        /*0094*/ 	.byte	0x00, 0xf0, 0x21, 0x00


	//----- nvinfo : EIATTR_KPARAM_INFO
	.align		4
.L_122:
        /*0098*/ 	.byte	0x04, 0x17
        /*009a*/ 	.short	(.L_124 - .L_123)
.L_123:
        /*009c*/ 	.word	0x00000000
        /*00a0*/ 	.short	0x0001
        /*00a2*/ 	.short	0x0008
        /*00a4*/ 	.byte	0x00, 0xf5, 0x21, 0x00


	//----- nvinfo : EIATTR_KPARAM_INFO
	.align		4
.L_124:
        /*00a8*/ 	.byte	0x04, 0x17
        /*00aa*/ 	.short	(.L_126 - .L_125)
.L_125:
        /*00ac*/ 	.word	0x00000000
        /*00b0*/ 	.short	0x0000
        /*00b2*/ 	.short	0x0000
        /*00b4*/ 	.byte	0x00, 0xf5, 0x21, 0x00


	//----- nvinfo : EIATTR_SPARSE_MMA_MASK
	.align		4
.L_126:
        /*00b8*/ 	.byte	0x03, 0x50
        /*00ba*/ 	.short	0x0000


	//----- nvinfo : EIATTR_MAXREG_COUNT
	.align		4
        /*00bc*/ 	.byte	0x03, 0x1b
        /*00be*/ 	.short	0x00ff


	//----- nvinfo : EIATTR_MERCURY_ISA_VERSION
	.align		4
        /*00c0*/ 	.byte	0x03, 0x5f
        /*00c2*/ 	.short	0x0101


	//----- nvinfo : EIATTR_VRC_CTA_INIT_COUNT
	.align		4
        /*00c4*/ 	.byte	0x02, 0x4a
	.zero		1
	.zero		1


	//----- nvinfo : EIATTR_EXIT_INSTR_OFFSETS
	.align		4
        /*00c8*/ 	.byte	0x04, 0x1c
        /*00ca*/ 	.short	(.L_128 - .L_127)


	//   ....[0]....
.L_127:
        /*00cc*/ 	.word	0x00003af0


	//----- nvinfo : EIATTR_CRS_STACK_SIZE
	.align		4
.L_128:
        /*00d0*/ 	.byte	0x04, 0x1e
        /*00d2*/ 	.short	(.L_130 - .L_129)
.L_129:
        /*00d4*/ 	.word	0x00000000


	//----- nvinfo : EIATTR_CBANK_PARAM_SIZE
	.align		4
.L_130:
        /*00d8*/ 	.byte	0x03, 0x19
        /*00da*/ 	.short	0x0054


	//----- nvinfo : EIATTR_PARAM_CBANK
	.align		4
        /*00dc*/ 	.byte	0x04, 0x0a
        /*00de*/ 	.short	(.L_132 - .L_131)
	.align		4
.L_131:
        /*00e0*/ 	.word	index@(.nv.constant0._Z22ray_tracer_init_kernelP6PhotonPyddddddddi)
        /*00e4*/ 	.short	0x0380
        /*00e6*/ 	.short	0x0054


	//----- nvinfo : EIATTR_SW_WAR
	.align		4
.L_132:
        /*00e8*/ 	.byte	0x04, 0x36
        /*00ea*/ 	.short	(.L_134 - .L_133)
.L_133:
        /*00ec*/ 	.word	0x00000008
.L_134:


//--------------------- .nv.callgraph             --------------------------
	.section	.nv.callgraph,"",@"SHT_CUDA_CALLGRAPH"
	.align	4
	.sectionentsize	8
	.align		4
        /*0000*/ 	.word	0x00000000
	.align		4
        /*0004*/ 	.word	0xffffffff
	.align		4
        /*0008*/ 	.word	0x00000000
	.align		4
        /*000c*/ 	.word	0xfffffffe
	.align		4
        /*0010*/ 	.word	0x00000000
	.align		4
        /*0014*/ 	.word	0xfffffffd
	.align		4
        /*0018*/ 	.word	0x00000000
	.align		4
        /*001c*/ 	.word	0xfffffffc


//--------------------- .nv.constant4             --------------------------
	.section	.nv.constant4,"a",@progbits
	.align	8
	.align		8
.nv.constant4:
        /*0000*/ 	.dword	precalc_xorwow_matrix
	.align		8
        /*0008*/ 	.dword	precalc_xorwow_offset_matrix
	.align		8
        /*0010*/ 	.dword	mrg32k3aM1
	.align		8
        /*0018*/ 	.dword	mrg32k3aM2
	.align		8
        /*0020*/ 	.dword	mrg32k3aM1SubSeq
	.align		8
        /*0028*/ 	.dword	mrg32k3aM2SubSeq
	.align		8
        /*0030*/ 	.dword	mrg32k3aM1Seq
	.align		8
        /*0038*/ 	.dword	mrg32k3aM2Seq
	.align		8
        /*0040*/ 	.dword	__cudart_i2opi_d
	.align		8
        /*0048*/ 	.dword	__cudart_sin_cos_coeffs


//--------------------- .nv.constant3             --------------------------
	.section	.nv.constant3,"a",@progbits
	.align	8
.nv.constant3:
	.type		__cr_lgamma_table,@object
	.size		__cr_lgamma_table,(.L_8 - __cr_lgamma_table)
__cr_lgamma_table:
        /*0000*/ 	.byte	0x00, 0x00, 0x00, 0x00, 0x00, 0x00, 0x00, 0x00, 0x00, 0x00, 0x00, 0x00, 0x00, 0x00, 0x00, 0x00
        /*0010*/ 	.byte	0xef, 0x39, 0xfa, 0xfe, 0x42, 0x2e, 0xe6, 0x3f, 0x02, 0x20, 0x2a, 0xfa, 0x0b, 0xab, 0xfc, 0x3f
        /*0020*/ 	.byte	0xf9, 0x2c, 0x92, 0x7c, 0xa7, 0x6c, 0x09, 0x40, 0xc9, 0x79, 0x44, 0x3c, 0x64, 0x26, 0x13, 0x40
        /*0030*/ 	.byte	0xca, 0x01, 0xcf, 0x3a, 0x27, 0x51, 0x1a, 0x40, 0x30, 0xcc, 0x2d, 0xf3, 0xe1, 0x0c, 0x21, 0x40
        /*0040*/ 	.byte	0x0d, 0xb7, 0xfc, 0x82, 0x8e, 0x35, 0x25, 0x40
.L_8:


//--------------------- .text._Z17ray_tracer_kerneliiP6PhotonPyS1_S1_S1_S1_S1_S1_S1_S1_PdS2_S2_dddddddddddii --------------------------
	.section	.text._Z17ray_tracer_kerneliiP6PhotonPyS1_S1_S1_S1_S1_S1_S1_S1_PdS2_S2_dddddddddddii,"ax",@progbits
	.align	128
        .global         _Z17ray_tracer_kerneliiP6PhotonPyS1_S1_S1_S1_S1_S1_S1_S1_PdS2_S2_dddddddddddii
        .type           _Z17ray_tracer_kerneliiP6PhotonPyS1_S1_S1_S1_S1_S1_S1_S1_PdS2_S2_dddddddddddii,@function
        .size           _Z17ray_tracer_kerneliiP6PhotonPyS1_S1_S1_S1_S1_S1_S1_S1_PdS2_S2_dddddddddddii,(.L_x_237 - _Z17ray_tracer_kerneliiP6PhotonPyS1_S1_S1_S1_S1_S1_S1_S1_PdS2_S2_dddddddddddii)
        .other          _Z17ray_tracer_kerneliiP6PhotonPyS1_S1_S1_S1_S1_S1_S1_S1_PdS2_S2_dddddddddddii,@"STO_CUDA_ENTRY STV_DEFAULT"
_Z17ray_tracer_kerneliiP6PhotonPyS1_S1_S1_S1_S1_S1_S1_S1_PdS2_S2_dddddddddddii:
.text._Z17ray_tracer_kerneliiP6PhotonPyS1_S1_S1_S1_S1_S1_S1_S1_PdS2_S2_dddddddddddii:
[----:B------:R-:W0:Y:S08]  /*0000*/  LDC R1, c[0x0][0x37c] ;  /* 0x0000df00ff017b82 */ /* 0x000e300000000800 */
[----:B------:R-:W1:Y:S01]  /*0010*/  LDC.64 R34, c[0x0][0x438] ;  /* 0x00010e00ff227b82 */ /* 0x000e620000000a00 */
[----:B------:R-:W-:Y:S01]  /*0020*/  UMOV UR4, 0x6dc9c883 ;  /* 0x6dc9c88300047882 */ /* 0x000fe20000000000 */
[----:B------:R-:W-:Y:S01]  /*0030*/  UMOV UR5, 0x3fe45f30 ;  /* 0x3fe45f3000057882 */ /* 0x000fe20000000000 */
[----:B------:R-:W2:Y:S01]  /*0040*/  LDCU.64 UR6, c[0x0][0x408] ;  /* 0x00008100ff0677ac */ /* 0x000ea20008000a00 */
[----:B0-----:R-:W-:Y:S01]  /*0050*/  VIADD R1, R1, 0xffffffa8 ;  /* 0xffffffa801017836 */ /* 0x001fe20000000000 */
[----:B------:R-:W-:Y:S01]  /*0060*/  DMUL R18, RZ, +INF ;  /* 0x7ff00000ff127828 */ /* 0x000fe20000000000 */
[----:B------:R-:W0:Y:S02]  /*0070*/  LDCU.64 UR8, c[0x0][0x410] ;  /* 0x00008200ff0877ac */ /* 0x000e240008000a00 */
[----:B------:R-:W3:Y:S01]  /*0080*/  LDC.64 R32, c[0x0][0x440] ;  /* 0x00011000ff207b82 */ /* 0x000ee20000000a00 */
[----:B------:R-:W-:Y:S01]  /*0090*/  R2UR UR26, R1 ;  /* 0x00000000011a72ca */ /* 0x000fe200000e0000 */
[----:B------:R-:W-:Y:S01]  /*00a0*/  UMOV UR12, 0x54442d18 ;  /* 0x54442d18000c7882 */ /* 0x000fe20000000000 */
[----:B------:R-:W-:Y:S01]  /*00b0*/  UMOV UR13, 0x3ff921fb ;  /* 0x3ff921fb000d7882 */ /* 0x000fe20000000000 */
[----:B------:R-:W4:Y:S04]  /*00c0*/  LDCU.64 UR14, c[0x0][0x358] ;  /* 0x00006b00ff0e77ac */ /* 0x000f280008000a00 */
[----:B------:R-:W5:Y:S01]  /*00d0*/  LDC.64 R40, c[0x0][0x390] ;  /* 0x0000e400ff287b82 */ /* 0x000f620000000a00 */
[----:B------:R-:W-:-:S02]  /*00e0*/  UPLOP3.LUT UP0, UPT, UPT, UPT, UPT, 0x80, 0x8 ;  /* 0x000000000008789c */ /* 0x000fc40003f0f070 */
[----:B--2---:R-:W-:Y:S01]  /*00f0*/  ULOP3.LUT UR7, UR7, 0x7fffffff, URZ, 0xc0, !UPT ;  /* 0x7fffffff07077892 */ /* 0x004fe2000f8ec0ff */
[----:B------:R-:W-:Y:S01]  /*0100*/  IMAD.U32 R6, RZ, RZ, UR6 ;  /* 0x00000006ff067e24 */ /* 0x000fe2000f8e00ff */
[C---:B-1----:R-:W-:Y:S01]  /*0110*/  DMUL R2, R34.reuse, UR4 ;  /* 0x0000000422027c28 */ /* 0x042fe20008000000 */
[----:B0-----:R-:W-:Y:S01]  /*0120*/  ULOP3.LUT UR9, UR9, 0x7fffffff, URZ, 0xc0, !UPT ;  /* 0x7fffffff09097892 */ /* 0x001fe2000f8ec0ff */
[----:B------:R-:W-:Y:S01]  /*0130*/  IMAD.U32 R8, RZ, RZ, UR8 ;  /* 0x00000008ff087e24 */ /* 0x000fe2000f8e00ff */
[----:B------:R-:W-:Y:S02]  /*0140*/  UISETP.GE.U32.AND UP1, UPT, UR7, 0x100000, UPT ;  /* 0x001000000700788c */ /* 0x000fe4000bf26070 */
[----:B------:R-:W-:Y:S01]  /*0150*/  IMAD.U32 R7, RZ, RZ, UR7 ;  /* 0x00000007ff077e24 */ /* 0x000fe2000f8e00ff */
[----:B------:R-:W-:Y:S01]  /*0160*/  DSETP.NEU.AND P2, PT, |R34|, +INF , PT ;  /* 0x7ff000002200742a */ /* 0x000fe20003f4d200 */
[----:B------:R-:W-:Y:S02]  /*0170*/  UISETP.GE.U32.AND UP2, UPT, UR9, 0x100000, UPT ;  /* 0x001000000900788c */ /* 0x000fe4000bf46070 */
[----:B------:R-:W-:Y:S01]  /*0180*/  IMAD.U32 R9, RZ, RZ, UR9 ;  /* 0x00000009ff097e24 */ /* 0x000fe2000f8e00ff */
[----:B---3--:R-:W-:Y:S01]  /*0190*/  DMUL R4, R32, UR4 ;  /* 0x0000000420047c28 */ /* 0x008fe20008000000 */
[----:B------:R-:W-:Y:S01]  /*01a0*/  PLOP3.LUT P0, PT, PT, PT, UP1, 0x80, 0x8 ;  /* 0x000000000008781c */ /* 0x000fe20003f0f018 */
[----:B------:R-:W0:Y:S01]  /*01b0*/  F2I.F64 R2, R2 ;  /* 0x0000000200027311 */ /* 0x000e220000301100 */
[----:B------:R-:W-:Y:S01]  /*01c0*/  DMUL R6, R6, 1.80143985094819840000e+16 ;  /* 0x4350000006067828 */ /* 0x000fe20000000000 */
[----:B------:R-:W1:Y:S01]  /*01d0*/  LDC.64 R38, c[0x0][0x398] ;  /* 0x0000e600ff267b82 */ /* 0x000e620000000a00 */
[----:B------:R-:W-:Y:S01]  /*01e0*/  PLOP3.LUT P1, PT, PT, PT, UP2, 0x80, 0x8 ;  /* 0x000000000008781c */ /* 0x000fe20003f2f028 */
[----:B------:R-:W-:Y:S01]  /*01f0*/  DSETP.NEU.AND P3, PT, |R32|, +INF , PT ;  /* 0x7ff000002000742a */ /* 0x000fe20003f6d200 */
[----:B------:R-:W-:-:S02]  /*0200*/  USHF.R.U32.HI UR23, URZ, 0x14, UR9 ;  /* 0x00000014ff177899 */ /* 0x000fc40008011609 */
[----:B------:R-:W-:Y:S01]  /*0210*/  USHF.R.U32.HI UR22, URZ, 0x14, UR7 ;  /* 0x00000014ff167899 */ /* 0x000fe20008011607 */
[----:B------:R-:W2:Y:S01]  /*0220*/  F2I.F64 R4, R4 ;  /* 0x0000000400047311 */ /* 0x000ea20000301100 */
[----:B------:R-:W-:Y:S01]  /*0230*/  VOTEU.ANY UP3, P2 ;  /* 0x0000000000ff7886 */ /* 0x000fe20001060100 */
[----:B------:R-:W3:Y:S01]  /*0240*/  LDC.64 R36, c[0x0][0x388] ;  /* 0x0000e200ff247b82 */ /* 0x000ee20000000a00 */
[----:B------:R-:W-:Y:S02]  /*0250*/  R2UR UR4, R6 ;  /* 0x00000000060472ca */ /* 0x000fe400000e0000 */
[----:B------:R-:W-:Y:S02]  /*0260*/  R2UR UR5, R7 ;  /* 0x00000000070572ca */ /* 0x000fe400000e0000 */
[----:B0-----:R-:W-:-:S03]  /*0270*/  R2UR UR20, R2 ;  /* 0x00000000021472ca */ /* 0x001fc600000e0000 */
[----:B------:R-:W-:Y:S01]  /*0280*/  VOTEU.ANY UP4, P3 ;  /* 0x0000000000ff7886 */ /* 0x000fe20001880100 */
[----:B--2---:R-:W-:Y:S01]  /*0290*/  R2UR UR21, R4 ;  /* 0x00000000041572ca */ /* 0x004fe200000e0000 */
[----:B------:R-:W-:-:S04]  /*02a0*/  DMUL R4, R8, 1.80143985094819840000e+16 ;  /* 0x4350000008047828 */ /* 0x000fc80000000000 */
[----:B------:R-:W-:Y:S02]  /*02b0*/  IMAD.U32 R12, RZ, RZ, UR4 ;  /* 0x00000004ff0c7e24 */ /* 0x000fe4000f8e00ff */
[----:B------:R-:W-:Y:S02]  /*02c0*/  ULEA.HI UR4, UR5, UR22, URZ, 0xc ;  /* 0x0000001605047291 */ /* 0x000fe4000f8f60ff */
[----:B------:R-:W-:Y:S01]  /*02d0*/  IMAD.U32 R13, RZ, RZ, UR5 ;  /* 0x00000005ff0d7e24 */ /* 0x000fe2000f8e00ff */
[----:B------:R-:W0:Y:S01]  /*02e0*/  I2F.F64 R2, UR20 ;  /* 0x0000001400027d12 */ /* 0x000e220008201c00 */
[----:B------:R-:W-:Y:S01]  /*02f0*/  USEL UR24, UR20, URZ, UP3 ;  /* 0x000000ff14187287 */ /* 0x000fe20009800000 */
[----:B------:R-:W-:Y:S01]  /*0300*/  FSEL R0, R12, UR6, !P0 ;  /* 0x000000060c007c08 */ /* 0x000fe2000c000000 */
[----:B------:R-:W-:Y:S01]  /*0310*/  @!UP1 UIADD3 UR22, UPT, UPT, UR4, -0x36, URZ ;  /* 0xffffffca04169890 */ /* 0x000fe2000fffe0ff */
[----:B------:R-:W-:-:S04]  /*0320*/  R2UR UR10, R4 ;  /* 0x00000000040a72ca */ /* 0x000fc800000e0000 */
[----:B------:R-:W2:Y:S01]  /*0330*/  I2F.F64 R10, UR21 ;  /* 0x00000015000a7d12 */ /* 0x000ea20008201c00 */
[----:B------:R-:W-:Y:S01]  /*0340*/  R2UR UR11, R5 ;  /* 0x00000000050b72ca */ /* 0x000fe200000e0000 */
[----:B------:R-:W-:Y:S01]  /*0350*/  USEL UR25, UR21, URZ, UP4 ;  /* 0x000000ff15197287 */ /* 0x000fe2000a000000 */
[----:B0-----:R-:W-:-:S06]  /*0360*/  DFMA R4, R2, -UR12, R34 ;  /* 0x8000000c02047c2b */ /* 0x001fcc0008000022 */
[----:B------:R-:W-:-:S05]  /*0370*/  IMAD.U32 R14, RZ, RZ, UR10 ;  /* 0x0000000aff0e7e24 */ /* 0x000fca000f8e00ff */
[----:B------:R-:W-:Y:S01]  /*0380*/  IMAD.U32 R15, RZ, RZ, UR11 ;  /* 0x0000000bff0f7e24 */ /* 0x000fe2000f8e00ff */
[----:B--2---:R-:W-:Y:S01]  /*0390*/  DFMA R8, R10, -UR12, R32 ;  /* 0x8000000c0a087c2b */ /* 0x004fe20008000020 */
[----:B------:R-:W-:Y:S01]  /*03a0*/  UMOV UR12, 0x33145c00 ;  /* 0x33145c00000c7882 */ /* 0x000fe20000000000 */
[----:B------:R-:W-:Y:S01]  /*03b0*/  UMOV UR13, 0x3c91a626 ;  /* 0x3c91a626000d7882 */ /* 0x000fe20000000000 */
[----:B------:R-:W-:Y:S01]  /*03c0*/  DMUL R32, RZ, R32 ;  /* 0x00000020ff207228 */ /* 0x000fe20000000000 */
[----:B------:R-:W-:Y:S01]  /*03d0*/  ULEA.HI UR10, UR11, UR23, URZ, 0xc ;  /* 0x000000170b0a7291 */ /* 0x000fe2000f8f60ff */
[----:B------:R-:W-:Y:S01]  /*03e0*/  DFMA R6, R2, -UR12, R4 ;  /* 0x8000000c02067c2b */ /* 0x000fe20008000004 */
[----:B------:R-:W-:Y:S02]  /*03f0*/  FSEL R5, R13, UR7, !P0 ;  /* 0x000000070d057c08 */ /* 0x000fe4000c000000 */
[----:B------:R-:W-:Y:S01]  /*0400*/  DFMA R12, R10, -UR12, R8 ;  /* 0x8000000c0a0c7c2b */ /* 0x000fe20008000008 */
[----:B------:R-:W-:Y:S01]  /*0410*/  UMOV UR12, 0x252049c0 ;  /* 0x252049c0000c7882 */ /* 0x000fe20000000000 */
[----:B------:R-:W5:Y:S01]  /*0420*/  S2R R9, SR_TID.X ;  /* 0x0000000000097919 */ /* 0x000f620000002100 */
[----:B------:R-:W-:Y:S01]  /*0430*/  UMOV UR13, 0x397b839a ;  /* 0x397b839a000d7882 */ /* 0x000fe20000000000 */
[----:B------:R-:W-:Y:S01]  /*0440*/  PLOP3.LUT P0, PT, PT, PT, UP3, 0x80, 0x8 ;  /* 0x000000000008781c */ /* 0x000fe20003f0f038 */
[----:B------:R-:W-:Y:S01]  /*0450*/  DFMA R6, R2, -UR12, R6 ;  /* 0x8000000c02067c2b */ /* 0x000fe20008000006 */
[----:B------:R-:W-:Y:S01]  /*0460*/  FSEL R4, R14, UR8, !P1 ;  /* 0x000000080e047c08 */ /* 0x000fe2000c800000 */
[----:B------:R-:W-:Y:S01]  /*0470*/  @!UP2 UIADD3 UR23, UPT, UPT, UR10, -0x36, URZ ;  /* 0xffffffca0a17a890 */ /* 0x000fe2000fffe0ff */
[----:B------:R-:W-:Y:S01]  /*0480*/  DFMA R12, R10, -UR12, R12 ;  /* 0x8000000c0a0c7c2b */ /* 0x000fe2000800000c */
[----:B------:R-:W-:-:S02]  /*0490*/  FSEL R14, R15, UR9, !P1 ;  /* 0x000000090f0e7c08 */ /* 0x000fc4000c800000 */
[----:B------:R-:W-:Y:S02]  /*04a0*/  R2UR UR13, R5 ;  /* 0x00000000050d72ca */ /* 0x000fe400000e0000 */
[----:B------:R-:W-:Y:S02]  /*04b0*/  R2UR UR12, R14 ;  /* 0x000000000e0c72ca */ /* 0x000fe400000e0000 */
[----:B------:R-:W-:Y:S02]  /*04c0*/  R2UR UR16, R6 ;  /* 0x00000000061072ca */ /* 0x000fe400000e0000 */
[----:B------:R-:W-:Y:S01]  /*04d0*/  R2UR UR17, R7 ;  /* 0x00000000071172ca */ /* 0x000fe200000e0000 */
[----:B------:R-:W-:Y:S01]  /*04e0*/  DSETP.LTU.OR P1, PT, |R34|, 2.14748364800000000000e+09, !P0 ;  /* 0x41e000002200742a */ /* 0x000fe20004729600 */
[----:B------:R-:W-:Y:S01]  /*04f0*/  R2UR UR18, R12 ;  /* 0x000000000c1272ca */ /* 0x000fe200000e0000 */
[----:B------:R-:W-:Y:S01]  /*0500*/  DMUL R34, RZ, R34 ;  /* 0x00000022ff227228 */ /* 0x000fe20000000000 */
[----:B------:R-:W-:-:S02]  /*0510*/  R2UR UR19, R13 ;  /* 0x000000000d1372ca */ /* 0x000fc400000e0000 */
[----:B------:R-:W-:Y:S01]  /*0520*/  P2R R8, PR, RZ, 0x8 ;  /* 0x00000008ff087803 */ /* 0x000fe20000000000 */
[----:B------:R-:W-:Y:S02]  /*0530*/  ULOP3.LUT UR10, UR13, 0xfffff, URZ, 0xc0, !UPT ;  /* 0x000fffff0d0a7892 */ /* 0x000fe4000f8ec0ff */
[----:B------:R-:W-:Y:S02]  /*0540*/  ULOP3.LUT UR11, UR12, 0xfffff, URZ, 0xc0, !UPT ;  /* 0x000fffff0c0b7892 */ /* 0x000fe4000f8ec0ff */
[----:B------:R-:W-:Y:S02]  /*0550*/  ULOP3.LUT UR10, UR10, 0x100000, URZ, 0xfc, !UPT ;  /* 0x001000000a0a7892 */ /* 0x000fe4000f8efcff */
[----:B------:R-:W-:Y:S01]  /*0560*/  FSEL R12, R34, UR16, !P0 ;  /* 0x00000010220c7c08 */ /* 0x000fe2000c000000 */
[----:B------:R-:W-:Y:S01]  /*0570*/  ULOP3.LUT UR11, UR11, 0x100000, URZ, 0xfc, !UPT ;  /* 0x001000000b0b7892 */ /* 0x000fe2000f8efcff */
[----:B------:R-:W-:Y:S01]  /*0580*/  FSEL R13, R35, UR17, !P0 ;  /* 0x00000011230d7c08 */ /* 0x000fe2000c000000 */
[----:B------:R-:W-:Y:S01]  /*0590*/  VOTEU.ANY UP1, P1 ;  /* 0x0000000000ff7886 */ /* 0x000fe20000820100 */
[----:B-----5:R-:W-:Y:S01]  /*05a0*/  IMAD.WIDE.U32 R40, R9, 0x8, R40 ;  /* 0x0000000809287825 */ /* 0x020fe200078e0028 */
[----:B------:R-:W-:-:S02]  /*05b0*/  FSEL R14, R32, UR18, !P3 ;  /* 0x00000012200e7c08 */ /* 0x000fc4000d800000 */
[----:B------:R-:W-:Y:S01]  /*05c0*/  FSEL R15, R33, UR19, !P3 ;  /* 0x00000013210f7c08 */ /* 0x000fe2000d800000 */
[----:B-1----:R-:W-:-:S04]  /*05d0*/  IMAD.WIDE.U32 R38, R9, 0x8, R38 ;  /* 0x0000000809267825 */ /* 0x002fc800078e0026 */
[----:B---34-:R-:W-:-:S07]  /*05e0*/  IMAD.WIDE.U32 R36, R9, 0x38, R36 ;  /* 0x0000003809247825 */ /* 0x018fce00078e0024 */
.L_x_178:
[----:B------:R-:W0:Y:S02]  /*05f0*/  LDCU UR4, c[0x0][0x384] ;  /* 0x00007080ff0477ac */ /* 0x000e240008000800 */
[----:B0-----:R-:W-:-:S09]  /*0600*/  UISETP.GE.AND UP2, UPT, UR4, 0x1, UPT ;  /* 0x000000010400788c */ /* 0x001fd2000bf46270 */
[----:B----4-:R-:W-:Y:S05]  /*0610*/  BRA.U !UP2, `(.L_x_0) ;  /* 0x000000d90aa87547 */ /* 0x010fea000b800000 */
[----:B------:R0:W5:Y:S01]  /*0620*/  LDG.E.64 R16, desc[UR14][R40.64] ;  /* 0x0000000e28107981 */ /* 0x000162000c1e1b00 */
[----:B------:R-:W-:-:S07]  /*0630*/  IMAD.MOV.U32 R6, RZ, RZ, RZ ;  /* 0x000000ffff067224 */ /* 0x000fce00078e00ff */
.L_x_172:
[----:B0----5:R-:W-:Y:S01]  /*0640*/  IADD3 R5, PT, PT, R16, R6, R9 ;  /* 0x0000000610057210 */ /* 0x021fe20007ffe009 */
[----:B------:R-:W-:Y:S01]  /*0650*/  IMAD.MOV.U32 R21, RZ, RZ, -0x75bd8fc ;  /* 0xf8a42704ff157424 */ /* 0x000fe200078e00ff */
[----:B------:R-:W-:Y:S05]  /*0660*/  YIELD ;  /* 0x0000000000007946 */ /* 0x000fea0003800000 */
[C---:B-1----:R-:W-:Y:S01]  /*0670*/  LOP3.LUT R2, R5.reuse, 0xaad26b49, RZ, 0x3c, !PT ;  /* 0xaad26b4905027812 */ /* 0x042fe200078e3cff */
[----:B--2---:R-:W-:Y:S01]  /*0680*/  IMAD.MOV.U32 R22, RZ, RZ, -0x23270784 ;  /* 0xdcd8f87cff167424 */ /* 0x004fe200078e00ff */
[----:B------:R-:W-:Y:S01]  /*0690*/  ISETP.NE.AND P0, PT, R5, RZ, PT ;  /* 0x000000ff0500720c */ /* 0x000fe20003f05270 */
[----:B------:R-:W-:Y:S01]  /*06a0*/  BSSY.RECONVERGENT B0, `(.L_x_1) ;  /* 0x0000271000007945 */ /* 0x000fe20003800200 */
[----:B------:R-:W-:-:S02]  /*06b0*/  IMAD.MOV.U32 R25, RZ, RZ, -0x75bd8fc ;  /* 0xf8a42704ff197424 */ /* 0x000fc400078e00ff */
[----:B------:R-:W-:Y:S02]  /*06c0*/  IMAD R3, R2, 0x4182bed5, RZ ;  /* 0x4182bed502037824 */ /* 0x000fe400078e02ff */
[----:B------:R-:W-:Y:S02]  /*06d0*/  IMAD.MOV.U32 R10, RZ, RZ, -0x23270784 ;  /* 0xdcd8f87cff0a7424 */ /* 0x000fe400078e00ff */
[C---:B------:R-:W-:Y:S01]  /*06e0*/  VIADD R2, R3.reuse, 0xd9f6dc18 ;  /* 0xd9f6dc1803027836 */ /* 0x040fe20000000000 */
[C---:B------:R-:W-:Y:S01]  /*06f0*/  LOP3.LUT R20, R3.reuse, 0x159a55e5, RZ, 0x3c, !PT ;  /* 0x159a55e503147812 */ /* 0x040fe200078e3cff */
[C---:B------:R-:W-:Y:S02]  /*0700*/  VIADD R23, R3.reuse, 0x583f19 ;  /* 0x00583f1903177836 */ /* 0x040fe40000000000 */
[----:B------:R-:W-:Y:S02]  /*0710*/  VIADD R3, R3, 0x75bcd15 ;  /* 0x075bcd1503037836 */ /* 0x000fe40000000000 */
[----:B------:R1:W-:Y:S04]  /*0720*/  STL.64 [R1+0x8], R20 ;  /* 0x0000081401007387 */ /* 0x0003e80000100a00 */
[----:B------:R1:W-:Y:S04]  /*0730*/  STL.64 [R1+0x10], R22 ;  /* 0x0000101601007387 */ /* 0x0003e80000100a00 */
[----:B------:R1:W-:Y:S01]  /*0740*/  STL.64 [R1], R2 ;  /* 0x0000000201007387 */ /* 0x0003e20000100a00 */
[----:B----4-:R-:W-:Y:S05]  /*0750*/  @!P0 BRA `(.L_x_2) ;  /* 0x0000002400948947 */ /* 0x010fea0003800000 */
[----:B-1----:R-:W-:Y:S02]  /*0760*/  IMAD.MOV.U32 R22, RZ, RZ, RZ ;  /* 0x000000ffff167224 */ /* 0x002fe400078e00ff */
[----:B------:R-:W-:Y:S02]  /*0770*/  IMAD.MOV.U32 R7, RZ, RZ, RZ ;  /* 0x000000ffff077224 */ /* 0x000fe400078e00ff */
[----:B------:R-:W-:Y:S02]  /*0780*/  IMAD.MOV.U32 R25, RZ, RZ, -0x75bd8fc ;  /* 0xf8a42704ff197424 */ /* 0x000fe400078e00ff */
[----:B------:R-:W-:-:S07]  /*0790*/  IMAD.MOV.U32 R10, RZ, RZ, -0x23270784 ;  /* 0xdcd8f87cff0a7424 */ /* 0x000fce00078e00ff */
.L_x_17:
[----:B------:R-:W-:Y:S01]  /*07a0*/  LOP3.LUT R45, R5, 0x3, RZ, 0xc0, !PT ;  /* 0x00000003052d7812 */ /* 0x000fe200078ec0ff */
[----:B------:R-:W-:Y:S03]  /*07b0*/  BSSY.RECONVERGENT B1, `(.L_x_3) ;  /* 0x0000259000017945 */ /* 0x000fe60003800200 */
[----:B------:R-:W-:-:S04]  /*07c0*/  ISETP.NE.U32.AND P0, PT, R45, RZ, PT ;  /* 0x000000ff2d00720c */ /* 0x000fc80003f05070 */
[----:B------:R-:W-:-:S13]  /*07d0*/  ISETP.NE.AND.EX P0, PT, RZ, RZ, PT, P0 ;  /* 0x000000ffff00720c */ /* 0x000fda0003f05300 */
[----:B-123--:R-:W-:Y:S05]  /*07e0*/  @!P0 BRA `(.L_x_4) ;  /* 0x0000002400548947 */ /* 0x00efea0003800000 */
[----:B------:R-:W1:Y:S01]  /*07f0*/  LDC.64 R26, c[0x4][RZ] ;  /* 0x01000000ff1a7b82 */ /* 0x000e620000000a00 */
[----:B------:R-:W-:Y:S01]  /*0800*/  BSSY.RECONVERGENT B2, `(.L_x_5) ;  /* 0x00000be000027945 */ /* 0x000fe20003800200 */
[----:B------:R-:W-:Y:S02]  /*0810*/  IMAD.MOV.U32 R52, RZ, RZ, RZ ;  /* 0x000000ffff347224 */ /* 0x000fe400078e00ff */
[----:B------:R-:W-:Y:S02]  /*0820*/  IMAD.MOV.U32 R23, RZ, RZ, RZ ;  /* 0x000000ffff177224 */ /* 0x000fe400078e00ff */
[----:B------:R-:W-:Y:S02]  /*0830*/  IMAD.MOV.U32 R10, RZ, RZ, RZ ;  /* 0x000000ffff0a7224 */ /* 0x000fe400078e00ff */
[----:B------:R-:W-:Y:S02]  /*0840*/  IMAD.MOV.U32 R25, RZ, RZ, RZ ;  /* 0x000000ffff197224 */ /* 0x000fe400078e00ff */
[----:B------:R-:W-:-:S02]  /*0850*/  IMAD.MOV.U32 R20, RZ, RZ, RZ ;  /* 0x000000ffff147224 */ /* 0x000fc400078e00ff */
[----:B------:R-:W-:Y:S02]  /*0860*/  IMAD.MOV.U32 R3, RZ, RZ, RZ ;  /* 0x000000ffff037224 */ /* 0x000fe400078e00ff */
[----:B-1----:R-:W-:-:S07]  /*0870*/  IMAD.WIDE.U32 R26, R7, 0xc80, R26 ;  /* 0x00000c80071a7825 */ /* 0x002fce00078e001a */
.L_x_8:
[----:B------:R-:W-:-:S06]  /*0880*/  LEA R11, R52, UR26, 0x2 ;  /* 0x0000001a340b7c11 */ /* 0x000fcc000f8e10ff */
[----:B------:R-:W5:Y:S01]  /*0890*/  LDL R11, [R11+0x4] ;  /* 0x000004000b0b7983 */ /* 0x000f620000100800 */
[----:B------:R-:W-:Y:S01]  /*08a0*/  BSSY.RECONVERGENT B3, `(.L_x_6) ;  /* 0x00000b0000037945 */ /* 0x000fe20003800200 */
[----:B------:R-:W-:Y:S02]  /*08b0*/  IMAD.SHL.U32 R21, R52, 0x20, RZ ;  /* 0x0000002034157824 */ /* 0x000fe400078e00ff */
[----:B------:R-:W-:-:S07]  /*08c0*/  IMAD.MOV.U32 R24, RZ, RZ, RZ ;  /* 0x000000ffff187224 */ /* 0x000fce00078e00ff */
.L_x_7:
[----:B-----5:R-:W-:Y:S01]  /*08d0*/  SHF.R.U32.HI R54, RZ, R24, R11 ;  /* 0x00000018ff367219 */ /* 0x020fe2000001160b */
[----:B------:R-:W-:-:S03]  /*08e0*/  IMAD.IADD R28, R21, 0x1, R24 ;  /* 0x00000001151c7824 */ /* 0x000fc600078e0218 */
[----:B------:R-:W-:-:S04]  /*08f0*/  LOP3.LUT R29, R54, 0x1, RZ, 0xc0, !PT ;  /* 0x00000001361d7812 */ /* 0x000fc800078ec0ff */
[----:B------:R-:W-:Y:S01]  /*0900*/  ISETP.NE.U32.AND P0, PT, R29, 0x1, PT ;  /* 0x000000011d00780c */ /* 0x000fe20003f05070 */
[----:B------:R-:W-:-:S04]  /*0910*/  IMAD R29, R28, 0x5, RZ ;  /* 0x000000051c1d7824 */ /* 0x000fc800078e02ff */
[----:B------:R-:W-:-:S08]  /*0920*/  IMAD.WIDE.U32 R28, R29, 0x4, R26 ;  /* 0x000000041d1c7825 */ /* 0x000fd000078e001a */
[----:B------:R-:W2:Y:S04]  /*0930*/  @!P0 LDG.E R44, desc[UR14][R28.64+0x10] ;  /* 0x0000100e1c2c8981 */ /* 0x000ea8000c1e1900 */
[----:B------:R-:W3:Y:S04]  /*0940*/  @!P0 LDG.E R30, desc[UR14][R28.64] ;  /* 0x0000000e1c1e8981 */ /* 0x000ee8000c1e1900 */
[----:B------:R-:W4:Y:S04]  /*0950*/  @!P0 LDG.E R31, desc[UR14][R28.64+0x4] ;  /* 0x0000040e1c1f8981 */ /* 0x000f28000c1e1900 */
[----:B------:R-:W4:Y:S04]  /*0960*/  @!P0 LDG.E R43, desc[UR14][R28.64+0xc] ;  /* 0x00000c0e1c2b8981 */ /* 0x000f28000c1e1900 */
[----:B------:R-:W4:Y:S01]  /*0970*/  @!P0 LDG.E R42, desc[UR14][R28.64+0x8] ;  /* 0x0000080e1c2a8981 */ /* 0x000f22000c1e1900 */
[----:B------:R-:W-:-:S13]  /*0980*/  R2P PR, R54, 0x7e ;  /* 0x0000007e36007804 */ /* 0x000fda0000000000 */
[----:B------:R-:W4:Y:S04]  /*0990*/  @P2 LDG.E R48, desc[UR14][R28.64+0x38] ;  /* 0x0000380e1c302981 */ /* 0x000f28000c1e1900 */
        /* <DEDUP_REMOVED lines=12> */
[----:B------:R-:W4:Y:S01]  /*0a60*/  @P6 LDG.E R61, desc[UR14][R28.64+0x84] ;  /* 0x0000840e1c3d6981 */ /* 0x000f22000c1e1900 */
[----:B--2---:R-:W-:-:S03]  /*0a70*/  @!P0 LOP3.LUT R23, R23, R44, RZ, 0x3c, !PT ;  /* 0x0000002c17178212 */ /* 0x004fc600078e3cff */
[----:B------:R-:W2:Y:S01]  /*0a80*/  @P1 LDG.E R44, desc[UR14][R28.64+0x24] ;  /* 0x0000240e1c2c1981 */ /* 0x000ea2000c1e1900 */
[----:B---3--:R-:W-:-:S03]  /*0a90*/  @!P0 LOP3.LUT R3, R3, R30, RZ, 0x3c, !PT ;  /* 0x0000001e03038212 */ /* 0x008fc600078e3cff */
[----:B------:R-:W3:Y:S01]  /*0aa0*/  @P1 LDG.E R30, desc[UR14][R28.64+0x14] ;  /* 0x0000140e1c1e1981 */ /* 0x000ee2000c1e1900 */
[----:B----4-:R-:W-:-:S03]  /*0ab0*/  @!P0 LOP3.LUT R20, R20, R31, RZ, 0x3c, !PT ;  /* 0x0000001f14148212 */ /* 0x010fc600078e3cff */
[----:B------:R-:W4:Y:S01]  /*0ac0*/  @P1 LDG.E R31, desc[UR14][R28.64+0x18] ;  /* 0x0000180e1c1f1981 */ /* 0x000f22000c1e1900 */
[----:B------:R-:W-:-:S03]  /*0ad0*/  @!P0 LOP3.LUT R10, R10, R43, RZ, 0x3c, !PT ;  /* 0x0000002b0a0a8212 */ /* 0x000fc600078e3cff */
[----:B------:R-:W4:Y:S01]  /*0ae0*/  @P1 LDG.E R43, desc[UR14][R28.64+0x20] ;  /* 0x0000200e1c2b1981 */ /* 0x000f22000c1e1900 */
[----:B------:R-:W-:-:S03]  /*0af0*/  @!P0 LOP3.LUT R25, R25, R42, RZ, 0x3c, !PT ;  /* 0x0000002a19198212 */ /* 0x000fc600078e3cff */
[----:B------:R-:W4:Y:S01]  /*0b00*/  @P1 LDG.E R42, desc[UR14][R28.64+0x1c] ;  /* 0x00001c0e1c2a1981 */ /* 0x000f22000c1e1900 */
[----:B------:R-:W-:-:S13]  /*0b10*/  LOP3.LUT P0, RZ, R54, 0x80, RZ, 0xc0, !PT ;  /* 0x0000008036ff7812 */ /* 0x000fda000780c0ff */
[----:B------:R-:W4:Y:S04]  /*0b20*/  @P0 LDG.E R62, desc[UR14][R28.64+0x8c] ;  /* 0x00008c0e1c3e0981 */ /* 0x000f28000c1e1900 */
[----:B------:R-:W4:Y:S04]  /*0b30*/  @P0 LDG.E R63, desc[UR14][R28.64+0x90] ;  /* 0x0000900e1c3f0981 */ /* 0x000f28000c1e1900 */
[----:B------:R-:W4:Y:S04]  /*0b40*/  @P0 LDG.E R64, desc[UR14][R28.64+0x94] ;  /* 0x0000940e1c400981 */ /* 0x000f28000c1e1900 */
[----:B------:R-:W4:Y:S04]  /*0b50*/  @P0 LDG.E R65, desc[UR14][R28.64+0x98] ;  /* 0x0000980e1c410981 */ /* 0x000f28000c1e1900 */
[----:B------:R-:W4:Y:S01]  /*0b60*/  @P0 LDG.E R66, desc[UR14][R28.64+0x9c] ;  /* 0x00009c0e1c420981 */ /* 0x000f22000c1e1900 */
[----:B--2---:R-:W-:-:S03]  /*0b70*/  @P1 LOP3.LUT R23, R23, R44, RZ, 0x3c, !PT ;  /* 0x0000002c17171212 */ /* 0x004fc600078e3cff */
[----:B------:R-:W2:Y:S01]  /*0b80*/  @P3 LDG.E R44, desc[UR14][R28.64+0x44] ;  /* 0x0000440e1c2c3981 */ /* 0x000ea2000c1e1900 */
[----:B------:R-:W-:Y:S02]  /*0b90*/  @P2 LOP3.LUT R23, R23, R48, RZ, 0x3c, !PT ;  /* 0x0000003017172212 */ /* 0x000fe400078e3cff */
[----:B---3--:R-:W-:Y:S01]  /*0ba0*/  @P1 LOP3.LUT R3, R3, R30, RZ, 0x3c, !PT ;  /* 0x0000001e03031212 */ /* 0x008fe200078e3cff */
[----:B------:R-:W3:Y:S01]  /*0bb0*/  @P4 LDG.E R48, desc[UR14][R28.64+0x58] ;  /* 0x0000580e1c304981 */ /* 0x000ee2000c1e1900 */
[----:B----4-:R-:W-:-:S03]  /*0bc0*/  @P1 LOP3.LUT R20, R20, R31, RZ, 0x3c, !PT ;  /* 0x0000001f14141212 */ /* 0x010fc600078e3cff */
[----:B------:R-:W4:Y:S01]  /*0bd0*/  @P2 LDG.E R31, desc[UR14][R28.64+0x2c] ;  /* 0x00002c0e1c1f2981 */ /* 0x000f22000c1e1900 */
[----:B------:R-:W-:-:S03]  /*0be0*/  @P1 LOP3.LUT R10, R10, R43, RZ, 0x3c, !PT ;  /* 0x0000002b0a0a1212 */ /* 0x000fc600078e3cff */
[----:B------:R-:W2:Y:S01]  /*0bf0*/  @P2 LDG.E R30, desc[UR14][R28.64+0x30] ;  /* 0x0000300e1c1e2981 */ /* 0x000ea2000c1e1900 */
[----:B------:R-:W-:-:S03]  /*0c00*/  @P3 LOP3.LUT R23, R23, R50, RZ, 0x3c, !PT ;  /* 0x0000003217173212 */ /* 0x000fc600078e3cff */
[----:B------:R-:W3:Y:S01]  /*0c10*/  @P2 LDG.E R43, desc[UR14][R28.64+0x34] ;  /* 0x0000340e1c2b2981 */ /* 0x000ee2000c1e1900 */
[----:B------:R-:W-:-:S03]  /*0c20*/  @P1 LOP3.LUT R25, R25, R42, RZ, 0x3c, !PT ;  /* 0x0000002a19191212 */ /* 0x000fc600078e3cff */
[----:B------:R-:W3:Y:S01]  /*0c30*/  @P3 LDG.E R42, desc[UR14][R28.64+0x3c] ;  /* 0x00003c0e1c2a3981 */ /* 0x000ee2000c1e1900 */
[----:B------:R-:W-:Y:S02]  /*0c40*/  @P4 LOP3.LUT R23, R23, R56, RZ, 0x3c, !PT ;  /* 0x0000003817174212 */ /* 0x000fe400078e3cff */
[----:B------:R-:W-:Y:S01]  /*0c50*/  @P2 LOP3.LUT R3, R3, R46, RZ, 0x3c, !PT ;  /* 0x0000002e03032212 */ /* 0x000fe200078e3cff */
[----:B------:R-:W3:Y:S01]  /*0c60*/  @P5 LDG.E R50, desc[UR14][R28.64+0x64] ;  /* 0x0000640e1c325981 */ /* 0x000ee2000c1e1900 */
[----:B------:R-:W-:-:S03]  /*0c70*/  @P5 LOP3.LUT R23, R23, R58, RZ, 0x3c, !PT ;  /* 0x0000003a17175212 */ /* 0x000fc600078e3cff */
[----:B------:R-:W3:Y:S01]  /*0c80*/  @P4 LDG.E R46, desc[UR14][R28.64+0x50] ;  /* 0x0000500e1c2e4981 */ /* 0x000ee2000c1e1900 */
[----:B------:R-:W-:-:S03]  /*0c90*/  @P6 LOP3.LUT R23, R23, R60, RZ, 0x3c, !PT ;  /* 0x0000003c17176212 */ /* 0x000fc600078e3cff */
[----:B------:R-:W3:Y:S04]  /*0ca0*/  @P5 LDG.E R56, desc[UR14][R28.64+0x6c] ;  /* 0x00006c0e1c385981 */ /* 0x000ee8000c1e1900 */
[----:B------:R-:W3:Y:S04]  /*0cb0*/  @P6 LDG.E R58, desc[UR14][R28.64+0x78] ;  /* 0x0000780e1c3a6981 */ /* 0x000ee8000c1e1900 */
[----:B------:R-:W3:Y:S01]  /*0cc0*/  @P6 LDG.E R60, desc[UR14][R28.64+0x80] ;  /* 0x0000800e1c3c6981 */ /* 0x000ee2000c1e1900 */
[----:B------:R-:W-:Y:S02]  /*0cd0*/  @P0 LOP3.LUT R23, R23, R66, RZ, 0x3c, !PT ;  /* 0x0000004217170212 */ /* 0x000fe400078e3cff */
[----:B----4-:R-:W-:-:S02]  /*0ce0*/  @P2 LOP3.LUT R20, R20, R31, RZ, 0x3c, !PT ;  /* 0x0000001f14142212 */ /* 0x010fc400078e3cff */
[----:B--2---:R-:W-:Y:S02]  /*0cf0*/  @P2 LOP3.LUT R25, R25, R30, RZ, 0x3c, !PT ;  /* 0x0000001e19192212 */ /* 0x004fe400078e3cff */
[----:B---3--:R-:W-:Y:S02]  /*0d00*/  @P2 LOP3.LUT R10, R10, R43, RZ, 0x3c, !PT ;  /* 0x0000002b0a0a2212 */ /* 0x008fe400078e3cff */
[----:B------:R-:W-:Y:S02]  /*0d10*/  @P3 LOP3.LUT R20, R20, R47, RZ, 0x3c, !PT ;  /* 0x0000002f14143212 */ /* 0x000fe400078e3cff */
[----:B------:R-:W-:Y:S02]  /*0d20*/  @P3 LOP3.LUT R3, R3, R42, RZ, 0x3c, !PT ;  /* 0x0000002a03033212 */ /* 0x000fe400078e3cff */
[----:B------:R-:W-:Y:S02]  /*0d30*/  @P3 LOP3.LUT R25, R25, R44, RZ, 0x3c, !PT ;  /* 0x0000002c19193212 */ /* 0x000fe400078e3cff */
[----:B------:R-:W-:-:S02]  /*0d40*/  @P3 LOP3.LUT R10, R10, R49, RZ, 0x3c, !PT ;  /* 0x000000310a0a3212 */ /* 0x000fc400078e3cff */
[----:B------:R-:W-:Y:S02]  /*0d50*/  @P4 LOP3.LUT R20, R20, R51, RZ, 0x3c, !PT ;  /* 0x0000003314144212 */ /* 0x000fe400078e3cff */
[----:B------:R-:W-:Y:S02]  /*0d60*/  @P4 LOP3.LUT R3, R3, R46, RZ, 0x3c, !PT ;  /* 0x0000002e03034212 */ /* 0x000fe400078e3cff */
        /* <DEDUP_REMOVED lines=14> */
[----:B------:R-:W-:-:S13]  /*0e50*/  R2P PR, R54.B1, 0x7f ;  /* 0x0000007f36007804 */ /* 0x000fda0000001000 */
[----:B------:R-:W2:Y:S04]  /*0e60*/  @P0 LDG.E R31, desc[UR14][R28.64+0xa4] ;  /* 0x0000a40e1c1f0981 */ /* 0x000ea8000c1e1900 */
[----:B------:R-:W3:Y:S04]  /*0e70*/  @P0 LDG.E R42, desc[UR14][R28.64+0xa8] ;  /* 0x0000a80e1c2a0981 */ /* 0x000ee8000c1e1900 */
        /* <DEDUP_REMOVED lines=19> */
[----:B--2---:R-:W-:-:S03]  /*0fb0*/  @P0 LOP3.LUT R20, R20, R31, RZ, 0x3c, !PT ;  /* 0x0000001f14140212 */ /* 0x004fc600078e3cff */
[----:B------:R-:W2:Y:S01]  /*0fc0*/  @P1 LDG.E R31, desc[UR14][R28.64+0xb8] ;  /* 0x0000b80e1c1f1981 */ /* 0x000ea2000c1e1900 */
[----:B---3--:R-:W-:-:S03]  /*0fd0*/  @P0 LOP3.LUT R25, R25, R42, RZ, 0x3c, !PT ;  /* 0x0000002a19190212 */ /* 0x008fc600078e3cff */
[----:B------:R-:W3:Y:S01]  /*0fe0*/  @P1 LDG.E R42, desc[UR14][R28.64+0xb4] ;  /* 0x0000b40e1c2a1981 */ /* 0x000ee2000c1e1900 */
[----:B----4-:R-:W-:-:S03]  /*0ff0*/  @P0 LOP3.LUT R10, R10, R43, RZ, 0x3c, !PT ;  /* 0x0000002b0a0a0212 */ /* 0x010fc600078e3cff */
[----:B------:R-:W4:Y:S01]  /*1000*/  @P1 LDG.E R43, desc[UR14][R28.64+0xc0] ;  /* 0x0000c00e1c2b1981 */ /* 0x000f22000c1e1900 */
[----:B------:R-:W-:-:S03]  /*1010*/  @P0 LOP3.LUT R23, R23, R44, RZ, 0x3c, !PT ;  /* 0x0000002c17170212 */ /* 0x000fc600078e3cff */
[----:B------:R-:W4:Y:S01]  /*1020*/  @P1 LDG.E R44, desc[UR14][R28.64+0xbc] ;  /* 0x0000bc0e1c2c1981 */ /* 0x000f22000c1e1900 */
[----:B------:R-:W-:-:S03]  /*1030*/  @P0 LOP3.LUT R3, R3, R30, RZ, 0x3c, !PT ;  /* 0x0000001e03030212 */ /* 0x000fc600078e3cff */
[----:B------:R-:W4:Y:S01]  /*1040*/  @P5 LDG.E R30, desc[UR14][R28.64+0x114] ;  /* 0x0001140e1c1e5981 */ /* 0x000f22000c1e1900 */
[----:B------:R-:W-:-:S03]  /*1050*/  @P1 LOP3.LUT R23, R23, R46, RZ, 0x3c, !PT ;  /* 0x0000002e17171212 */ /* 0x000fc600078e3cff */
[----:B------:R-:W4:Y:S01]  /*1060*/  @P3 LDG.E R46, desc[UR14][R28.64+0xdc] ;  /* 0x0000dc0e1c2e3981 */ /* 0x000f22000c1e1900 */
[----:B------:R-:W-:-:S03]  /*1070*/  @P2 LOP3.LUT R23, R23, R48, RZ, 0x3c, !PT ;  /* 0x0000003017172212 */ /* 0x000fc600078e3cff */
[----:B------:R-:W4:Y:S01]  /*1080*/  @P3 LDG.E R48, desc[UR14][R28.64+0xe4] ;  /* 0x0000e40e1c303981 */ /* 0x000f22000c1e1900 */
[----:B------:R-:W-:Y:S02]  /*1090*/  LOP3.LUT P0, RZ, R54, 0x8000, RZ, 0xc0, !PT ;  /* 0x0000800036ff7812 */ /* 0x000fe4000780c0ff */
[----:B------:R-:W-:Y:S01]  /*10a0*/  @P3 LOP3.LUT R23, R23, R50, RZ, 0x3c, !PT ;  /* 0x0000003217173212 */ /* 0x000fe200078e3cff */
[----:B------:R-:W4:Y:S04]  /*10b0*/  @P4 LDG.E R54, desc[UR14][R28.64+0xf8] ;  /* 0x0000f80e1c364981 */ /* 0x000f28000c1e1900 */
[----:B------:R-:W4:Y:S01]  /*10c0*/  @P4 LDG.E R50, desc[UR14][R28.64+0xf0] ;  /* 0x0000f00e1c324981 */ /* 0x000f22000c1e1900 */
[----:B------:R-:W-:-:S03]  /*10d0*/  @P4 LOP3.LUT R23, R23, R56, RZ, 0x3c, !PT ;  /* 0x0000003817174212 */ /* 0x000fc600078e3cff */
        /* <DEDUP_REMOVED lines=15> */
[----:B------:R-:W-:-:S05]  /*11d0*/  VIADD R24, R24, 0x10 ;  /* 0x0000001018187836 */ /* 0x000fca0000000000 */
[----:B------:R-:W-:Y:S02]  /*11e0*/  ISETP.NE.AND P1, PT, R24, 0x20, PT ;  /* 0x000000201800780c */ /* 0x000fe40003f25270 */
[----:B------:R-:W-:-:S04]  /*11f0*/  @P6 LOP3.LUT R23, R23, R64, RZ, 0x3c, !PT ;  /* 0x0000004017176212 */ /* 0x000fc800078e3cff */
[----:B------:R-:W-:Y:S02]  /*1200*/  @P0 LOP3.LUT R23, R23, R68, RZ, 0x3c, !PT ;  /* 0x0000004417170212 */ /* 0x000fe400078e3cff */
[----:B--2---:R-:W-:Y:S02]  /*1210*/  @P2 LOP3.LUT R20, R20, R31, RZ, 0x3c, !PT ;  /* 0x0000001f14142212 */ /* 0x004fe400078e3cff */
[----:B---3--:R-:W-:Y:S02]  /*1220*/  @P2 LOP3.LUT R3, R3, R42, RZ, 0x3c, !PT ;  /* 0x0000002a03032212 */ /* 0x008fe400078e3cff */
[----:B----4-:R-:W-:Y:S02]  /*1230*/  @P2 LOP3.LUT R10, R10, R43, RZ, 0x3c, !PT ;  /* 0x0000002b0a0a2212 */ /* 0x010fe400078e3cff */
        /* <DEDUP_REMOVED lines=20> */
[----:B------:R-:W-:Y:S01]  /*1380*/  @P0 LOP3.LUT R10, R10, R65, RZ, 0x3c, !PT ;  /* 0x000000410a0a0212 */ /* 0x000fe200078e3cff */
[----:B------:R-:W-:Y:S06]  /*1390*/  @P1 BRA `(.L_x_7) ;  /* 0xfffffff4004c1947 */ /* 0x000fec000383ffff */
[----:B------:R-:W-:Y:S05]  /*13a0*/  BSYNC.RECONVERGENT B3 ;  /* 0x0000000000037941 */ /* 0x000fea0003800200 */
.L_x_6:
[----:B------:R-:W-:-:S05]  /*13b0*/  VIADD R52, R52, 0x1 ;  /* 0x0000000134347836 */ /* 0x000fca0000000000 */
[----:B------:R-:W-:-:S13]  /*13c0*/  ISETP.NE.AND P0, PT, R52, 0x5, PT ;  /* 0x000000053400780c */ /* 0x000fda0003f05270 */
[----:B------:R-:W-:Y:S05]  /*13d0*/  @P0 BRA `(.L_x_8) ;  /* 0xfffffff400280947 */ /* 0x000fea000383ffff */
[----:B------:R-:W-:Y:S05]  /*13e0*/  BSYNC.RECONVERGENT B2 ;  /* 0x0000000000027941 */ /* 0x000fea0003800200 */
.L_x_5:
[----:B------:R-:W-:Y:S01]  /*13f0*/  IMAD.MOV.U32 R24, RZ, RZ, R20 ;  /* 0x000000ffff187224 */ /* 0x000fe200078e0014 */
[----:B------:R1:W-:Y:S01]  /*1400*/  STL [R1+0x4], R3 ;  /* 0x0000040301007387 */ /* 0x0003e20000100800 */
[----:B------:R-:W-:Y:S01]  /*1410*/  IMAD.MOV.U32 R11, RZ, RZ, R23 ;  /* 0x000000ffff0b7224 */ /* 0x000fe200078e0017 */
[----:B------:R-:W-:Y:S02]  /*1420*/  ISETP.NE.U32.AND P0, PT, R45, 0x1, PT ;  /* 0x000000012d00780c */ /* 0x000fe40003f05070 */
[----:B------:R1:W-:Y:S02]  /*1430*/  STL.64 [R1+0x8], R24 ;  /* 0x0000081801007387 */ /* 0x0003e40000100a00 */
[----:B------:R-:W-:Y:S02]  /*1440*/  ISETP.NE.AND.EX P0, PT, RZ, RZ, PT, P0 ;  /* 0x000000ffff00720c */ /* 0x000fe40003f05300 */
[----:B------:R1:W-:Y:S11]  /*1450*/  STL.64 [R1+0x10], R10 ;  /* 0x0000100a01007387 */ /* 0x0003f60000100a00 */
[----:B------:R-:W-:Y:S05]  /*1460*/  @!P0 BRA `(.L_x_4) ;  /* 0x0000001800348947 */ /* 0x000fea0003800000 */
[----:B------:R-:W-:Y:S01]  /*1470*/  UMOV UR4, URZ ;  /* 0x000000ff00047c82 */ /* 0x000fe20008000000 */
[----:B------:R-:W-:Y:S01]  /*1480*/  UMOV UR5, URZ ;  /* 0x000000ff00057c82 */ /* 0x000fe20008000000 */
[----:B------:R-:W-:Y:S01]  /*1490*/  BSSY.RECONVERGENT B2, `(.L_x_9) ;  /* 0x00000bd000027945 */ /* 0x000fe20003800200 */
[----:B------:R-:W-:Y:S02]  /*14a0*/  IMAD.MOV.U32 R52, RZ, RZ, RZ ;  /* 0x000000ffff347224 */ /* 0x000fe400078e00ff */
[----:B-1----:R-:W-:Y:S02]  /*14b0*/  IMAD.MOV.U32 R3, RZ, RZ, RZ ;  /* 0x000000ffff037224 */ /* 0x002fe400078e00ff */
[----:B------:R-:W-:Y:S02]  /*14c0*/  IMAD.U32 R23, RZ, RZ, UR4 ;  /* 0x00000004ff177e24 */ /* 0x000fe4000f8e00ff */
[----:B------:R-:W-:Y:S02]  /*14d0*/  IMAD.U32 R10, RZ, RZ, UR5 ;  /* 0x00000005ff0a7e24 */ /* 0x000fe4000f8e00ff */
[----:B------:R-:W-:-:S02]  /*14e0*/  IMAD.U32 R25, RZ, RZ, UR4 ;  /* 0x00000004ff197e24 */ /* 0x000fc4000f8e00ff */
[----:B------:R-:W-:-:S07]  /*14f0*/  IMAD.U32 R20, RZ, RZ, UR5 ;  /* 0x00000005ff147e24 */ /* 0x000fce000f8e00ff */
.L_x_12:
[----:B------:R-:W-:-:S06]  /*1500*/  LEA R11, R52, UR26, 0x2 ;  /* 0x0000001a340b7c11 */ /* 0x000fcc000f8e10ff */
[----:B------:R-:W5:Y:S01]  /*1510*/  LDL R11, [R11+0x4] ;  /* 0x000004000b0b7983 */ /* 0x000f620000100800 */
[----:B------:R-:W-:Y:S01]  /*1520*/  BSSY.RECONVERGENT B3, `(.L_x_10) ;  /* 0x00000b0000037945 */ /* 0x000fe20003800200 */
[----:B------:R-:W-:Y:S02]  /*1530*/  IMAD.SHL.U32 R21, R52, 0x20, RZ ;  /* 0x0000002034157824 */ /* 0x000fe400078e00ff */
[----:B------:R-:W-:-:S07]  /*1540*/  IMAD.MOV.U32 R24, RZ, RZ, RZ ;  /* 0x000000ffff187224 */ /* 0x000fce00078e00ff */
.L_x_11:
        /* <DEDUP_REMOVED lines=174> */
.L_x_10:
[----:B------:R-:W-:-:S05]  /*2030*/  VIADD R52, R52, 0x1 ;  /* 0x0000000134347836 */ /* 0x000fca0000000000 */
[----:B------:R-:W-:-:S13]  /*2040*/  ISETP.NE.AND P0, PT, R52, 0x5, PT ;  /* 0x000000053400780c */ /* 0x000fda0003f05270 */
[----:B------:R-:W-:Y:S05]  /*2050*/  @P0 BRA `(.L_x_12) ;  /* 0xfffffff400280947 */ /* 0x000fea000383ffff */
[----:B------:R-:W-:Y:S05]  /*2060*/  BSYNC.RECONVERGENT B2 ;  /* 0x0000000000027941 */ /* 0x000fea0003800200 */
.L_x_9:
[----:B------:R-:W-:Y:S01]  /*2070*/  IMAD.MOV.U32 R21, RZ, RZ, R25 ;  /* 0x000000ffff157224 */ /* 0x000fe200078e0019 */
[----:B------:R2:W-:Y:S01]  /*2080*/  STL [R1+0x4], R3 ;  /* 0x0000040301007387 */ /* 0x0005e20000100800 */
[----:B------:R-:W-:Y:S01]  /*2090*/  IMAD.MOV.U32 R11, RZ, RZ, R23 ;  /* 0x000000ffff0b7224 */ /* 0x000fe200078e0017 */
[----:B------:R-:W-:Y:S02]  /*20a0*/  ISETP.NE.U32.AND P0, PT, R45, 0x3, PT ;  /* 0x000000032d00780c */ /* 0x000fe40003f05070 */
[----:B------:R2:W-:Y:S02]  /*20b0*/  STL.64 [R1+0x8], R20 ;  /* 0x0000081401007387 */ /* 0x0005e40000100a00 */
[----:B------:R-:W-:Y:S02]  /*20c0*/  ISETP.NE.AND.EX P0, PT, RZ, RZ, PT, P0 ;  /* 0x000000ffff00720c */ /* 0x000fe40003f05300 */
[----:B------:R2:W-:Y:S11]  /*20d0*/  STL.64 [R1+0x10], R10 ;  /* 0x0000100a01007387 */ /* 0x0005f60000100a00 */
[----:B------:R-:W-:Y:S05]  /*20e0*/  @P0 BRA `(.L_x_4) ;  /* 0x0000000c00140947 */ /* 0x000fea0003800000 */
[----:B------:R-:W-:Y:S01]  /*20f0*/  UMOV UR4, URZ ;  /* 0x000000ff00047c82 */ /* 0x000fe20008000000 */
[----:B------:R-:W-:Y:S01]  /*2100*/  UMOV UR5, URZ ;  /* 0x000000ff00057c82 */ /* 0x000fe20008000000 */
[----:B------:R-:W-:Y:S01]  /*2110*/  BSSY.RECONVERGENT B2, `(.L_x_13) ;  /* 0x00000bd000027945 */ /* 0x000fe20003800200 */
[----:B------:R-:W-:Y:S02]  /*2120*/  IMAD.MOV.U32 R52, RZ, RZ, RZ ;  /* 0x000000ffff347224 */ /* 0x000fe400078e00ff */
[----:B--2---:R-:W-:Y:S02]  /*2130*/  IMAD.MOV.U32 R3, RZ, RZ, RZ ;  /* 0x000000ffff037224 */ /* 0x004fe400078e00ff */
[----:B------:R-:W-:Y:S02]  /*2140*/  IMAD.U32 R23, RZ, RZ, UR4 ;  /* 0x00000004ff177e24 */ /* 0x000fe4000f8e00ff */
[----:B------:R-:W-:Y:S02]  /*2150*/  IMAD.U32 R10, RZ, RZ, UR5 ;  /* 0x00000005ff0a7e24 */ /* 0x000fe4000f8e00ff */
[----:B------:R-:W-:-:S02]  /*2160*/  IMAD.U32 R25, RZ, RZ, UR4 ;  /* 0x00000004ff197e24 */ /* 0x000fc4000f8e00ff */
[----:B------:R-:W-:-:S07]  /*2170*/  IMAD.U32 R20, RZ, RZ, UR5 ;  /* 0x00000005ff147e24 */ /* 0x000fce000f8e00ff */
.L_x_16:
[----:B------:R-:W-:-:S06]  /*2180*/  LEA R11, R52, UR26, 0x2 ;  /* 0x0000001a340b7c11 */ /* 0x000fcc000f8e10ff */
[----:B------:R-:W5:Y:S01]  /*2190*/  LDL R11, [R11+0x4] ;  /* 0x000004000b0b7983 */ /* 0x000f620000100800 */
[----:B------:R-:W-:Y:S01]  /*21a0*/  BSSY.RECONVERGENT B3, `(.L_x_14) ;  /* 0x00000b0000037945 */ /* 0x000fe20003800200 */
[----:B------:R-:W-:Y:S02]  /*21b0*/  IMAD.SHL.U32 R21, R52, 0x20, RZ ;  /* 0x0000002034157824 */ /* 0x000fe400078e00ff */
[----:B------:R-:W-:-:S07]  /*21c0*/  IMAD.MOV.U32 R24, RZ, RZ, RZ ;  /* 0x000000ffff187224 */ /* 0x000fce00078e00ff */
.L_x_15:
        /* <DEDUP_REMOVED lines=48> */
[----:B------:R-:W-:Y:S02]  /*24d0*/  @P3 LOP3.LUT R23, R23, R48, RZ, 0x3c, !PT ;  /* 0x0000003017173212 */ /* 0x000fe400078e3cff */
[----:B----4-:R-:W-:Y:S01]  /*24e0*/  @P1 LOP3.LUT R20, R20, R31, RZ, 0x3c, !PT ;  /* 0x0000001f14141212 */ /* 0x010fe200078e3cff */
[----:B------:R-:W4:Y:S01]  /*24f0*/  @P2 LDG.E R30, desc[UR14][R28.64+0x28] ;  /* 0x0000280e1c1e2981 */ /* 0x000f22000c1e1900 */
[----:B------:R-:W-:-:S03]  /*2500*/  @P1 LOP3.LUT R25, R25, R42, RZ, 0x3c, !PT ;  /* 0x0000002a19191212 */ /* 0x000fc600078e3cff */
[----:B------:R-:W2:Y:S01]  /*2510*/  @P2 LDG.E R31, desc[UR14][R28.64+0x2c] ;  /* 0x00002c0e1c1f2981 */ /* 0x000ea2000c1e1900 */
[----:B------:R-:W-:-:S03]  /*2520*/  @P1 LOP3.LUT R10, R10, R43, RZ, 0x3c, !PT ;  /* 0x0000002b0a0a1212 */ /* 0x000fc600078e3cff */
[----:B------:R-:W3:Y:S01]  /*2530*/  @P2 LDG.E R42, desc[UR14][R28.64+0x30] ;  /* 0x0000300e1c2a2981 */ /* 0x000ee2000c1e1900 */
[----:B------:R-:W-:-:S03]  /*2540*/  @P4 LOP3.LUT R23, R23, R50, RZ, 0x3c, !PT ;  /* 0x0000003217174212 */ /* 0x000fc600078e3cff */
        /* <DEDUP_REMOVED lines=69> */
[----:B------:R-:W-:-:S03]  /*29a0*/  LOP3.LUT P0, RZ, R53, 0x8000, RZ, 0xc0, !PT ;  /* 0x0000800035ff7812 */ /* 0x000fc6000780c0ff */
[----:B------:R-:W4:Y:S01]  /*29b0*/  @P5 LDG.E R53, desc[UR14][R28.64+0x108] ;  /* 0x0001080e1c355981 */ /* 0x000f22000c1e1900 */
[----:B------:R-:W-:-:S03]  /*29c0*/  @P3 LOP3.LUT R23, R23, R54, RZ, 0x3c, !PT ;  /* 0x0000003617173212 */ /* 0x000fc600078e3cff */
[----:B------:R-:W4:Y:S06]  /*29d0*/  @P6 LDG.E R54, desc[UR14][R28.64+0x118] ;  /* 0x0001180e1c366981 */ /* 0x000f2c000c1e1900 */
        /* <DEDUP_REMOVED lines=14> */
[----:B------:R-:W-:Y:S01]  /*2ac0*/  VIADD R24, R24, 0x10 ;  /* 0x0000001018187836 */ /* 0x000fe20000000000 */
[----:B------:R-:W-:-:S04]  /*2ad0*/  @P2 LOP3.LUT R25, R25, R46, RZ, 0x3c, !PT ;  /* 0x0000002e19192212 */ /* 0x000fc800078e3cff */
[----:B------:R-:W-:Y:S02]  /*2ae0*/  @P3 LOP3.LUT R25, R25, R50, RZ, 0x3c, !PT ;  /* 0x0000003219193212 */ /* 0x000fe400078e3cff */
[----:B------:R-:W-:Y:S02]  /*2af0*/  ISETP.NE.AND P1, PT, R24, 0x20, PT ;  /* 0x000000201800780c */ /* 0x000fe40003f25270 */
[----:B------:R-:W-:-:S04]  /*2b00*/  @P4 LOP3.LUT R25, R25, R58, RZ, 0x3c, !PT ;  /* 0x0000003a19194212 */ /* 0x000fc800078e3cff */
[----:B------:R-:W-:-:S04]  /*2b10*/  @P5 LOP3.LUT R25, R25, R62, RZ, 0x3c, !PT ;  /* 0x0000003e19195212 */ /* 0x000fc800078e3cff */
        /* <DEDUP_REMOVED lines=22> */
[----:B------:R-:W-:Y:S01]  /*2c80*/  @P0 LOP3.LUT R10, R10, R63, RZ, 0x3c, !PT ;  /* 0x0000003f0a0a0212 */ /* 0x000fe200078e3cff */
[----:B------:R-:W-:Y:S06]  /*2c90*/  @P1 BRA `(.L_x_15) ;  /* 0xfffffff4004c1947 */ /* 0x000fec000383ffff */
[----:B------:R-:W-:Y:S05]  /*2ca0*/  BSYNC.RECONVERGENT B3 ;  /* 0x0000000000037941 */ /* 0x000fea0003800200 */
.L_x_14:
[----:B------:R-:W-:-:S05]  /*2cb0*/  VIADD R52, R52, 0x1 ;  /* 0x0000000134347836 */ /* 0x000fca0000000000 */
[----:B------:R-:W-:-:S13]  /*2cc0*/  ISETP.NE.AND P0, PT, R52, 0x5, PT ;  /* 0x000000053400780c */ /* 0x000fda0003f05270 */
[----:B------:R-:W-:Y:S05]  /*2cd0*/  @P0 BRA `(.L_x_16) ;  /* 0xfffffff400280947 */ /* 0x000fea000383ffff */
[----:B------:R-:W-:Y:S05]  /*2ce0*/  BSYNC.RECONVERGENT B2 ;  /* 0x0000000000027941 */ /* 0x000fea0003800200 */
.L_x_13:
[----:B------:R-:W-:Y:S01]  /*2cf0*/  IMAD.MOV.U32 R21, RZ, RZ, R25 ;  /* 0x000000ffff157224 */ /* 0x000fe200078e0019 */
[----:B------:R3:W-:Y:S01]  /*2d00*/  STL [R1+0x4], R3 ;  /* 0x0000040301007387 */ /* 0x0007e20000100800 */
[----:B------:R-:W-:-:S03]  /*2d10*/  IMAD.MOV.U32 R11, RZ, RZ, R23 ;  /* 0x000000ffff0b7224 */ /* 0x000fc600078e0017 */
[----:B------:R3:W-:Y:S04]  /*2d20*/  STL.64 [R1+0x8], R20 ;  /* 0x0000081401007387 */ /* 0x0007e80000100a00 */
[----:B------:R3:W-:Y:S02]  /*2d30*/  STL.64 [R1+0x10], R10 ;  /* 0x0000100a01007387 */ /* 0x0007e40000100a00 */
.L_x_4:
[----:B------:R-:W-:Y:S05]  /*2d40*/  BSYNC.RECONVERGENT B1 ;  /* 0x0000000000017941 */ /* 0x000fea0003800200 */
.L_x_3:
[----:B------:R-:W-:Y:S01]  /*2d50*/  ISETP.GT.U32.AND P0, PT, R5, 0x3, PT ;  /* 0x000000030500780c */ /* 0x000fe20003f04070 */
[----:B------:R-:W-:Y:S01]  /*2d60*/  VIADD R7, R7, 0x1 ;  /* 0x0000000107077836 */ /* 0x000fe20000000000 */
[--C-:B------:R-:W-:Y:S02]  /*2d70*/  SHF.R.U64 R5, R5, 0x2, R22.reuse ;  /* 0x0000000205057819 */ /* 0x100fe40000001216 */
[----:B------:R-:W-:Y:S02]  /*2d80*/  ISETP.GT.U32.AND.EX P0, PT, R22, RZ, PT, P0 ;  /* 0x000000ff1600720c */ /* 0x000fe40003f04100 */
[----:B------:R-:W-:-:S11]  /*2d90*/  SHF.R.U32.HI R22, RZ, 0x2, R22 ;  /* 0x00000002ff167819 */ /* 0x000fd60000011616 */
[----:B------:R-:W-:Y:S05]  /*2da0*/  @P0 BRA `(.L_x_17) ;  /* 0xffffffd8007c0947 */ /* 0x000fea000383ffff */
.L_x_2:
[----:B------:R-:W-:Y:S05]  /*2db0*/  BSYNC.RECONVERGENT B0 ;  /* 0x0000000000007941 */ /* 0x000fea0003800200 */
.L_x_1:
[----:B------:R4:W5:Y:S04]  /*2dc0*/  LDG.E.64 R48, desc[UR14][R36.64+0x18] ;  /* 0x0000180e24307981 */ /* 0x000968000c1e1b00 */
[----:B------:R4:W5:Y:S04]  /*2dd0*/  LDG.E.64 R50, desc[UR14][R36.64+0x20] ;  /* 0x0000200e24327981 */ /* 0x000968000c1e1b00 */
[----:B------:R4:W5:Y:S04]  /*2de0*/  LDG.E.64 R56, desc[UR14][R36.64+0x28] ;  /* 0x0000280e24387981 */ /* 0x000968000c1e1b00 */
[----:B------:R4:W5:Y:S04]  /*2df0*/  LDG.E.64 R54, desc[UR14][R36.64+0x10] ;  /* 0x0000100e24367981 */ /* 0x000968000c1e1b00 */
[----:B------:R4:W5:Y:S04]  /*2e00*/  LDG.E.64 R46, desc[UR14][R36.64] ;  /* 0x0000000e242e7981 */ /* 0x000968000c1e1b00 */
[----:B------:R4:W5:Y:S01]  /*2e10*/  LDG.E.64 R44, desc[UR14][R36.64+0x8] ;  /* 0x0000080e242c7981 */ /* 0x000962000c1e1b00 */
[----:B------:R-:W-:Y:S01]  /*2e20*/  BSSY.RECONVERGENT B0, `(.L_x_18) ;  /* 0x0000516000007945 */ /* 0x000fe20003800200 */
[----:B------:R-:W-:-:S02]  /*2e30*/  IMAD.MOV.U32 R7, RZ, RZ, R10 ;  /* 0x000000ffff077224 */ /* 0x000fc400078e000a */
[----:B------:R4:W-:Y:S01]  /*2e40*/  STL.64 [R1+0x18], RZ ;  /* 0x000018ff01007387 */ /* 0x0009e20000100a00 */
[----:B-123--:R-:W-:Y:S02]  /*2e50*/  IMAD.MOV.U32 R21, RZ, RZ, R20 ;  /* 0x000000ffff157224 */ /* 0x00efe400078e0014 */
[----:B------:R-:W-:Y:S02]  /*2e60*/  IMAD.MOV.U32 R22, RZ, RZ, R25 ;  /* 0x000000ffff167224 */ /* 0x000fe400078e0019 */
[----:B------:R-:W-:Y:S02]  /*2e70*/  IMAD.MOV.U32 R5, RZ, RZ, R23 ;  /* 0x000000ffff057224 */ /* 0x000fe400078e0017 */
[----:B------:R-:W-:-:S07]  /*2e80*/  IMAD.MOV.U32 R10, RZ, RZ, R3 ;  /* 0x000000ffff0a7224 */ /* 0x000fce00078e0003 */
.L_x_97:
[----:B------:R-:W-:Y:S01]  /*2e90*/  SHF.R.U32.HI R3, RZ, 0x2, R10 ;  /* 0x00000002ff037819 */ /* 0x000fe2000001160a */
[----:B------:R-:W-:Y:S05]  /*2ea0*/  YIELD ;  /* 0x0000000000007946 */ /* 0x000fea0003800000 */
[----:B------:R-:W-:Y:S01]  /*2eb0*/  LOP3.LUT R3, R3, R10, RZ, 0x3c, !PT ;  /* 0x0000000a03037212 */ /* 0x000fe200078e3cff */
[----:B------:R-:W-:Y:S01]  /*2ec0*/  IMAD.SHL.U32 R10, R5, 0x10, RZ ;  /* 0x00000010050a7824 */ /* 0x000fe200078e00ff */
[----:B------:R-:W-:Y:S01]  /*2ed0*/  BSSY.RECONVERGENT B1, `(.L_x_19) ;  /* 0x000005f000017945 */ /* 0x000fe20003800200 */
[----:B------:R-:W-:Y:S02]  /*2ee0*/  IMAD.MOV.U32 R20, RZ, RZ, -0x3ff ;  /* 0xfffffc01ff147424 */ /* 0x000fe400078e00ff */
[----:B------:R-:W-:-:S05]  /*2ef0*/  IMAD.SHL.U32 R11, R3, 0x2, RZ ;  /* 0x00000002030b7824 */ /* 0x000fca00078e00ff */
[----:B------:R-:W-:-:S04]  /*2f00*/  LOP3.LUT R10, R3, R11, R10, 0x96, !PT ;  /* 0x0000000b030a7212 */ /* 0x000fc800078e960a */
[----:B------:R-:W-:Y:S01]  /*2f10*/  LOP3.LUT R11, R10, R5, RZ, 0x3c, !PT ;  /* 0x000000050a0b7212 */ /* 0x000fe200078e3cff */
[----:B------:R-:W-:-:S03]  /*2f20*/  IMAD.MOV.U32 R10, RZ, RZ, 0x2f800000 ;  /* 0x2f800000ff0a7424 */ /* 0x000fc600078e00ff */
[----:B------:R-:W-:-:S04]  /*2f30*/  IADD3 R3, PT, PT, R2, 0x587c5, R11 ;  /* 0x000587c502037810 */ /* 0x000fc80007ffe00b */
[----:B------:R-:W-:-:S05]  /*2f40*/  I2FP.F32.U32 R3, R3 ;  /* 0x0000000300037245 */ /* 0x000fca0000201000 */
[----:B------:R-:W-:-:S04]  /*2f50*/  FFMA R3, R3, R10, 1.1641532182693481445e-10 ;  /* 0x2f00000003037423 */ /* 0x000fc8000000000a */
[----:B-12---:R1:W2:Y:S02]  /*2f60*/  F2F.F64.F32 R24, R3 ;  /* 0x0000000300187310 */ /* 0x0062a40000201800 */
[----:B-1----:R-:W-:Y:S01]  /*2f70*/  IMAD.MOV.U32 R3, RZ, RZ, R5 ;  /* 0x000000ffff037224 */ /* 0x002fe200078e0005 */
[----:B--2---:R-:W-:-:S10]  /*2f80*/  DADD R26, -R24, 1 ;  /* 0x3ff00000181a7429 */ /* 0x004fd40000000100 */
[----:B------:R-:W-:Y:S01]  /*2f90*/  ISETP.GT.AND P0, PT, R27, 0xfffff, PT ;  /* 0x000fffff1b00780c */ /* 0x000fe20003f04270 */
[--C-:B------:R-:W-:Y:S02]  /*2fa0*/  IMAD.MOV.U32 R24, RZ, RZ, R26.reuse ;  /* 0x000000ffff187224 */ /* 0x100fe400078e001a */
[--C-:B------:R-:W-:Y:S02]  /*2fb0*/  IMAD.MOV.U32 R25, RZ, RZ, R27.reuse ;  /* 0x000000ffff197224 */ /* 0x100fe400078e001b */
[----:B0-----:R-:W-:Y:S02]  /*2fc0*/  IMAD.MOV.U32 R23, RZ, RZ, R27 ;  /* 0x000000ffff177224 */ /* 0x001fe400078e001b */
[----:B------:R-:W-:-:S06]  /*2fd0*/  IMAD.MOV.U32 R30, RZ, RZ, R26 ;  /* 0x000000ffff1e7224 */ /* 0x000fcc00078e001a */
[----:B------:R-:W-:Y:S01]  /*2fe0*/  @!P0 DMUL R24, R24, 1.80143985094819840000e+16 ;  /* 0x4350000018188828 */ /* 0x000fe20000000000 */
[----:B------:R-:W-:-:S09]  /*2ff0*/  @!P0 IMAD.MOV.U32 R20, RZ, RZ, -0x435 ;  /* 0xfffffbcbff148424 */ /* 0x000fd200078e00ff */
[----:B------:R-:W-:Y:S02]  /*3000*/  @!P0 IMAD.MOV.U32 R23, RZ, RZ, R25 ;  /* 0x000000ffff178224 */ /* 0x000fe400078e0019 */
[----:B------:R-:W-:Y:S02]  /*3010*/  @!P0 IMAD.MOV.U32 R30, RZ, RZ, R24 ;  /* 0x000000ffff1e8224 */ /* 0x000fe400078e0018 */
[----:B------:R-:W-:-:S05]  /*3020*/  VIADD R10, R23, 0xffffffff ;  /* 0xffffffff170a7836 */ /* 0x000fca0000000000 */
[----:B------:R-:W-:Y:S01]  /*3030*/  ISETP.GT.U32.AND P1, PT, R10, 0x7feffffe, PT ;  /* 0x7feffffe0a00780c */ /* 0x000fe20003f24070 */
[----:B------:R-:W-:-:S12]  /*3040*/  IMAD.MOV.U32 R10, RZ, RZ, R7 ;  /* 0x000000ffff0a7224 */ /* 0x000fd800078e0007 */
[----:B------:R-:W-:Y:S05]  /*3050*/  @P1 BRA `(.L_x_20) ;  /* 0x0000000400001947 */ /* 0x000fea0003800000 */
[----:B------:R-:W-:Y:S01]  /*3060*/  LOP3.LUT R5, R23, 0xfffff, RZ, 0xc0, !PT ;  /* 0x000fffff17057812 */ /* 0x000fe200078ec0ff */
[----:B------:R-:W-:Y:S01]  /*3070*/  IMAD.MOV.U32 R60, RZ, RZ, RZ ;  /* 0x000000ffff3c7224 */ /* 0x000fe200078e00ff */
[----:B------:R-:W-:Y:S01]  /*3080*/  UMOV UR4, 0x3ae80f1e ;  /* 0x3ae80f1e00047882 */ /* 0x000fe20000000000 */
[----:B------:R-:W-:Y:S01]  /*3090*/  IMAD.MOV.U32 R42, RZ, RZ, -0x748574fc ;  /* 0x8b7a8b04ff2a7424 */ /* 0x000fe200078e00ff */
[----:B------:R-:W-:Y:S01]  /*30a0*/  LOP3.LUT R31, R5, 0x3ff00000, RZ, 0xfc, !PT ;  /* 0x3ff00000051f7812 */ /* 0x000fe200078efcff */
[----:B------:R-:W-:Y:S01]  /*30b0*/  IMAD.MOV.U32 R43, RZ, RZ, 0x3ed0ee25 ;  /* 0x3ed0ee25ff2b7424 */ /* 0x000fe200078e00ff */
[----:B------:R-:W-:Y:S01]  /*30c0*/  UMOV UR5, 0x3eb1380b ;  /* 0x3eb1380b00057882 */ /* 0x000fe20000000000 */
[----:B------:R-:W-:Y:S01]  /*30d0*/  LEA.HI R20, R23, R20, RZ, 0xc ;  /* 0x0000001417147211 */ /* 0x000fe200078f60ff */
[----:B------:R-:W-:Y:S01]  /*30e0*/  UMOV UR12, 0x80000000 ;  /* 0x80000000000c7882 */ /* 0x000fe20000000000 */
[----:B------:R-:W-:Y:S01]  /*30f0*/  ISETP.GE.U32.AND P0, PT, R31, 0x3ff6a09f, PT ;  /* 0x3ff6a09f1f00780c */ /* 0x000fe20003f06070 */
[----:B------:R-:W-:-:S12]  /*3100*/  UMOV UR13, 0x43300000 ;  /* 0x43300000000d7882 */ /* 0x000fd80000000000 */
[----:B------:R-:W-:Y:S02]  /*3110*/  @P0 VIADD R5, R31, 0xfff00000 ;  /* 0xfff000001f050836 */ /* 0x000fe40000000000 */
[----:B------:R-:W-:Y:S02]  /*3120*/  @P0 VIADD R20, R20, 0x1 ;  /* 0x0000000114140836 */ /* 0x000fe40000000000 */
[----:B------:R-:W-:-:S06]  /*3130*/  @P0 IMAD.MOV.U32 R31, RZ, RZ, R5 ;  /* 0x000000ffff1f0224 */ /* 0x000fcc00078e0005 */
[C---:B------:R-:W-:Y:S02]  /*3140*/  DADD R28, R30.reuse, 1 ;  /* 0x3ff000001e1c7429 */ /* 0x040fe40000000000 */
[----:B------:R-:W-:-:S04]  /*3150*/  DADD R30, R30, -1 ;  /* 0xbff000001e1e7429 */ /* 0x000fc80000000000 */
[----:B------:R-:W1:Y:S02]  /*3160*/  MUFU.RCP64H R61, R29 ;  /* 0x0000001d003d7308 */ /* 0x000e640000001800 */
[----:B-1----:R-:W-:-:S08]  /*3170*/  DFMA R24, -R28, R60, 1 ;  /* 0x3ff000001c18742b */ /* 0x002fd0000000013c */
[----:B------:R-:W-:-:S08]  /*3180*/  DFMA R24, R24, R24, R24 ;  /* 0x000000181818722b */ /* 0x000fd00000000018 */
[----:B------:R-:W-:-:S08]  /*3190*/  DFMA R60, R60, R24, R60 ;  /* 0x000000183c3c722b */ /* 0x000fd0000000003c */
[----:B------:R-:W-:-:S08]  /*31a0*/  DMUL R24, R30, R60 ;  /* 0x0000003c1e187228 */ /* 0x000fd00000000000 */
[----:B------:R-:W-:-:S08]  /*31b0*/  DFMA R24, R30, R60, R24 ;  /* 0x0000003c1e18722b */ /* 0x000fd00000000018 */
[----:B------:R-:W-:-:S08]  /*31c0*/  DMUL R26, R24, R24 ;  /* 0x00000018181a7228 */ /* 0x000fd00000000000 */
[----:B------:R-:W-:Y:S01]  /*31d0*/  DFMA R28, R26, UR4, R42 ;  /* 0x000000041a1c7c2b */ /* 0x000fe2000800002a */
[----:B------:R-:W-:Y:S01]  /*31e0*/  UMOV UR4, 0x9f02676f ;  /* 0x9f02676f00047882 */ /* 0x000fe20000000000 */
[----:B------:R-:W-:Y:S01]  /*31f0*/  UMOV UR5, 0x3ef3b266 ;  /* 0x3ef3b26600057882 */ /* 0x000fe20000000000 */
[----:B------:R-:W-:-:S05]  /*3200*/  DADD R42, R30, -R24 ;  /* 0x000000001e2a7229 */ /* 0x000fca0000000818 */
[----:B------:R-:W-:Y:S01]  /*3210*/  DFMA R28, R26, R28, UR4 ;  /* 0x000000041a1c7e2b */ /* 0x000fe2000800001c */
[----:B------:R-:W-:Y:S01]  /*3220*/  UMOV UR4, 0xa9ab0956 ;  /* 0xa9ab095600047882 */ /* 0x000fe20000000000 */
[----:B------:R-:W-:Y:S01]  /*3230*/  UMOV UR5, 0x3f1745cb ;  /* 0x3f1745cb00057882 */ /* 0x000fe20000000000 */
[----:B------:R-:W-:-:S05]  /*3240*/  DADD R42, R42, R42 ;  /* 0x000000002a2a7229 */ /* 0x000fca000000002a */
[----:B------:R-:W-:Y:S01]  /*3250*/  DFMA R28, R26, R28, UR4 ;  /* 0x000000041a1c7e2b */ /* 0x000fe2000800001c */
[----:B------:R-:W-:Y:S01]  /*3260*/  UMOV UR4, 0x2d1b5154 ;  /* 0x2d1b515400047882 */ /* 0x000fe20000000000 */
[----:B------:R-:W-:Y:S01]  /*3270*/  UMOV UR5, 0x3f3c71c7 ;  /* 0x3f3c71c700057882 */ /* 0x000fe20000000000 */
[----:B------:R-:W-:-:S05]  /*3280*/  DFMA R30, R30, -R24, R42 ;  /* 0x800000181e1e722b */ /* 0x000fca000000002a */
[----:B------:R-:W-:Y:S01]  /*3290*/  DFMA R52, R26, R28, UR4 ;  /* 0x000000041a347e2b */ /* 0x000fe2000800001c */
[----:B------:R-:W-:Y:S01]  /*32a0*/  UMOV UR4, 0x923be72d ;  /* 0x923be72d00047882 */ /* 0x000fe20000000000 */
[----:B------:R-:W-:Y:S01]  /*32b0*/  UMOV UR5, 0x3f624924 ;  /* 0x3f62492400057882 */ /* 0x000fe20000000000 */
[----:B------:R-:W-:Y:S01]  /*32c0*/  LOP3.LUT R28, R20, 0x80000000, RZ, 0x3c, !PT ;  /* 0x80000000141c7812 */ /* 0x000fe200078e3cff */
[----:B------:R-:W-:Y:S01]  /*32d0*/  IMAD.MOV.U32 R29, RZ, RZ, 0x43300000 ;  /* 0x43300000ff1d7424 */ /* 0x000fe200078e00ff */
[----:B------:R-:W-:-:S03]  /*32e0*/  DMUL R30, R60, R30 ;  /* 0x0000001e3c1e7228 */ /* 0x000fc60000000000 */
[----:B------:R-:W-:Y:S01]  /*32f0*/  DFMA R52, R26, R52, UR4 ;  /* 0x000000041a347e2b */ /* 0x000fe20008000034 */
[----:B------:R-:W-:Y:S01]  /*3300*/  UMOV UR4, 0x9999a3c4 ;  /* 0x9999a3c400047882 */ /* 0x000fe20000000000 */
[----:B------:R-:W-:Y:S01]  /*3310*/  UMOV UR5, 0x3f899999 ;  /* 0x3f89999900057882 */ /* 0x000fe20000000000 */
[----:B------:R-:W-:Y:S01]  /*3320*/  DADD R28, R28, -UR12 ;  /* 0x8000000c1c1c7e29 */ /* 0x000fe20008000000 */
[----:B------:R-:W-:Y:S01]  /*3330*/  UMOV UR12, 0xfefa39ef ;  /* 0xfefa39ef000c7882 */ /* 0x000fe20000000000 */
[----:B------:R-:W-:-:S03]  /*3340*/  UMOV UR13, 0x3fe62e42 ;  /* 0x3fe62e42000d7882 */ /* 0x000fc60000000000 */
[----:B------:R-:W-:Y:S01]  /*3350*/  DFMA R52, R26, R52, UR4 ;  /* 0x000000041a347e2b */ /* 0x000fe20008000034 */
[----:B------:R-:W-:Y:S01]  /*3360*/  UMOV UR4, 0x55555554 ;  /* 0x5555555400047882 */ /* 0x000fe20000000000 */
[----:B------:R-:W-:Y:S01]  /*3370*/  UMOV UR5, 0x3fb55555 ;  /* 0x3fb5555500057882 */ /* 0x000fe20000000000 */
[----:B------:R-:W-:-:S05]  /*3380*/  DFMA R42, R28, UR12, R24 ;  /* 0x0000000c1c2a7c2b */ /* 0x000fca0008000018 */
[----:B------:R-:W-:Y:S01]  /*3390*/  DFMA R52, R26, R52, UR4 ;  /* 0x000000041a347e2b */ /* 0x000fe20008000034 */
[----:B------:R-:W-:Y:S01]  /*33a0*/  UMOV UR4, 0xfefa39ef ;  /* 0xfefa39ef00047882 */ /* 0x000fe20000000000 */
[----:B------:R-:W-:Y:S02]  /*33b0*/  UMOV UR5, 0x3fe62e42 ;  /* 0x3fe62e4200057882 */ /* 0x000fe40000000000 */
[----:B------:R-:W-:Y:S01]  /*33c0*/  DFMA R58, R28, -UR4, R42 ;  /* 0x800000041c3a7c2b */ /* 0x000fe2000800002a */
[----:B------:R-:W-:Y:S01]  /*33d0*/  UMOV UR4, 0x3b39803f ;  /* 0x3b39803f00047882 */ /* 0x000fe20000000000 */
[----:B------:R-:W-:Y:S02]  /*33e0*/  UMOV UR5, 0x3c7abc9e ;  /* 0x3c7abc9e00057882 */ /* 0x000fe40000000000 */
[----:B------:R-:W-:-:S04]  /*33f0*/  DMUL R52, R26, R52 ;  /* 0x000000341a347228 */ /* 0x000fc80000000000 */
[----:B------:R-:W-:-:S04]  /*3400*/  DADD R58, -R24, R58 ;  /* 0x00000000183a7229 */ /* 0x000fc8000000013a */
[----:B------:R-:W-:-:S08]  /*3410*/  DFMA R30, R24, R52, R30 ;  /* 0x00000034181e722b */ /* 0x000fd0000000001e */
[----:B------:R-:W-:-:S08]  /*3420*/  DADD R30, R30, -R58 ;  /* 0x000000001e1e7229 */ /* 0x000fd0000000083a */
[----:B------:R-:W-:-:S08]  /*3430*/  DFMA R30, R28, UR4, R30 ;  /* 0x000000041c1e7c2b */ /* 0x000fd0000800001e */
[----:B------:R-:W-:Y:S01]  /*3440*/  DADD R28, R42, R30 ;  /* 0x000000002a1c7229 */ /* 0x000fe2000000001e */
[----:B------:R-:W-:Y:S10]  /*3450*/  BRA `(.L_x_21) ;  /* 0x0000000000187947 */ /* 0x000ff40003800000 */
.L_x_20:
[----:B------:R-:W-:Y:S01]  /*3460*/  IMAD.MOV.U32 R26, RZ, RZ, 0x0 ;  /* 0x00000000ff1a7424 */ /* 0x000fe200078e00ff */
[----:B------:R-:W-:Y:S01]  /*3470*/  LOP3.LUT P0, RZ, R25, 0x7fffffff, RZ, 0xc0, !PT ;  /* 0x7fffffff19ff7812 */ /* 0x000fe2000780c0ff */
[----:B------:R-:W-:-:S06]  /*3480*/  IMAD.MOV.U32 R27, RZ, RZ, 0x7ff00000 ;  /* 0x7ff00000ff1b7424 */ /* 0x000fcc00078e00ff */
[----:B------:R-:W-:-:S10]  /*3490*/  DFMA R26, R24, R26, +INF ;  /* 0x7ff00000181a742b */ /* 0x000fd4000000001a */
[----:B------:R-:W-:Y:S02]  /*34a0*/  FSEL R28, R26, RZ, P0 ;  /* 0x000000ff1a1c7208 */ /* 0x000fe40000000000 */
[----:B------:R-:W-:-:S07]  /*34b0*/  FSEL R29, R27, -QNAN , P0 ;  /* 0xfff000001b1d7808 */ /* 0x000fce0000000000 */
.L_x_21:
[----:B------:R-:W-:Y:S05]  /*34c0*/  BSYNC.RECONVERGENT B1 ;  /* 0x0000000000017941 */ /* 0x000fea0003800200 */
.L_x_19:
[----:B------:R-:W1:Y:S01]  /*34d0*/  LDCU UR4, c[0x0][0x3f4] ;  /* 0x00007e80ff0477ac */ /* 0x000e620008000800 */
[----:B------:R-:W2:Y:S01]  /*34e0*/  LDC.64 R24, c[0x0][0x3f0] ;  /* 0x0000fc00ff187b82 */ /* 0x000ea20000000a00 */
[----:B------:R-:W-:Y:S01]  /*34f0*/  IMAD.MOV.U32 R26, RZ, RZ, 0x1 ;  /* 0x00000001ff1a7424 */ /* 0x000fe200078e00ff */
[----:B------:R-:W-:Y:S01]  /*3500*/  DADD R28, -R28, 2.2204460492503130808e-16 ;  /* 0x3cb000001c1c7429 */ /* 0x000fe20000000100 */
[----:B------:R-:W-:Y:S09]  /*3510*/  BSSY.RECONVERGENT B1, `(.L_x_22) ;  /* 0x0000016000017945 */ /* 0x000ff20003800200 */
[----:B------:R-:W-:Y:S01]  /*3520*/  FSETP.GEU.AND P1, PT, |R29|, 6.5827683646048100446e-37, PT ;  /* 0x036000001d00780b */ /* 0x000fe20003f2e200 */
[----:B-1----:R-:W2:Y:S02]  /*3530*/  MUFU.RCP64H R27, UR4 ;  /* 0x00000004001b7d08 */ /* 0x002ea40008001800 */
[----:B--2---:R-:W-:-:S08]  /*3540*/  DFMA R30, R26, -R24, 1 ;  /* 0x3ff000001a1e742b */ /* 0x004fd00000000818 */
[----:B------:R-:W-:-:S08]  /*3550*/  DFMA R30, R30, R30, R30 ;  /* 0x0000001e1e1e722b */ /* 0x000fd0000000001e */
[----:B------:R-:W-:-:S08]  /*3560*/  DFMA R30, R26, R30, R26 ;  /* 0x0000001e1a1e722b */ /* 0x000fd0000000001a */
[----:B------:R-:W-:-:S08]  /*3570*/  DFMA R26, R30, -R24, 1 ;  /* 0x3ff000001e1a742b */ /* 0x000fd00000000818 */
[----:B------:R-:W-:-:S08]  /*3580*/  DFMA R26, R30, R26, R30 ;  /* 0x0000001a1e1a722b */ /* 0x000fd0000000001e */
[----:B------:R-:W-:-:S08]  /*3590*/  DMUL R30, R28, R26 ;  /* 0x0000001a1c1e7228 */ /* 0x000fd00000000000 */
[----:B------:R-:W-:-:S08]  /*35a0*/  DFMA R24, R30, -R24, R28 ;  /* 0x800000181e18722b */ /* 0x000fd0000000001c */
[----:B------:R-:W-:-:S10]  /*35b0*/  DFMA R26, R26, R24, R30 ;  /* 0x000000181a1a722b */ /* 0x000fd4000000001e */
[----:B------:R-:W-:-:S05]  /*35c0*/  FFMA R5, RZ, UR4, R27 ;  /* 0x00000004ff057c23 */ /* 0x000fca000800001b */
[----:B------:R-:W-:-:S13]  /*35d0*/  FSETP.GT.AND P0, PT, |R5|, 1.469367938527859385e-39, PT ;  /* 0x001000000500780b */ /* 0x000fda0003f04200 */
[----:B------:R-:W-:Y:S05]  /*35e0*/  @P0 BRA P1, `(.L_x_23) ;  /* 0x0000000000200947 */ /* 0x000fea0000800000 */
[----:B------:R-:W1:Y:S01]  /*35f0*/  LDCU.64 UR4, c[0x0][0x3f0] ;  /* 0x00007e00ff0477ac */ /* 0x000e620008000a00 */
[----:B------:R-:W-:Y:S01]  /*3600*/  IMAD.MOV.U32 R26, RZ, RZ, R28 ;  /* 0x000000ffff1a7224 */ /* 0x000fe200078e001c */
[----:B------:R-:W-:Y:S01]  /*3610*/  MOV R20, 0x3660 ;  /* 0x0000366000147802 */ /* 0x000fe20000000f00 */
[----:B------:R-:W-:Y:S02]  /*3620*/  IMAD.MOV.U32 R23, RZ, RZ, R29 ;  /* 0x000000ffff177224 */ /* 0x000fe400078e001d */
[----:B-1----:R-:W-:Y:S02]  /*3630*/  IMAD.U32 R58, RZ, RZ, UR4 ;  /* 0x00000004ff3a7e24 */ /* 0x002fe4000f8e00ff */
[----:B------:R-:W-:-:S07]  /*3640*/  IMAD.U32 R59, RZ, RZ, UR5 ;  /* 0x00000005ff3b7e24 */ /* 0x000fce000f8e00ff */
[----:B0---45:R-:W-:Y:S05]  /*3650*/  CALL.REL.NOINC `($__internal_1_$__cuda_sm20_div_rn_f64_full) ;  /* 0x000000b800347944 */ /* 0x031fea0003c00000 */
[----:B------:R-:W-:-:S07]  /*3660*/  IMAD.MOV.U32 R27, RZ, RZ, R23 ;  /* 0x000000ffff1b7224 */ /* 0x000fce00078e0017 */
.L_x_23:
[----:B------:R-:W-:Y:S05]  /*3670*/  BSYNC.RECONVERGENT B1 ;  /* 0x0000000000017941 */ /* 0x000fea0003800200 */
.L_x_22:
[C---:B-----5:R-:W-:Y:S01]  /*3680*/  DMUL R24, R26.reuse, R56 ;  /* 0x000000381a187228 */ /* 0x060fe20000000000 */
[----:B------:R-:W-:Y:S01]  /*3690*/  BSSY.RECONVERGENT B1, `(.L_x_24) ;  /* 0x0000042000017945 */ /* 0x000fe20003800200 */
[C---:B------:R-:W-:Y:S02]  /*36a0*/  DMUL R52, R26.reuse, R48 ;  /* 0x000000301a347228 */ /* 0x040fe40000000000 */
[----:B------:R-:W-:-:S04]  /*36b0*/  DMUL R42, R26, R50 ;  /* 0x000000321a2a7228 */ /* 0x000fc80000000000 */
[----:B------:R-:W-:-:S08]  /*36c0*/  DADD R30, R24, R54 ;  /* 0x00000000181e7229 */ /* 0x000fd00000000036 */
[----:B------:R-:W-:-:S14]  /*36d0*/  DSETP.GTU.AND P2, PT, R30, RZ, PT ;  /* 0x000000ff1e00722a */ /* 0x000fdc0003f4c000 */
[----:B------:R-:W-:Y:S05]  /*36e0*/  @P2 BRA `(.L_x_25) ;  /* 0x0000000000702947 */ /* 0x000fea0003800000 */
[----:B------:R-:W1:Y:S01]  /*36f0*/  MUFU.RCP64H R27, R25 ;  /* 0x00000019001b7308 */ /* 0x000e620000001800 */
[----:B------:R-:W-:Y:S01]  /*3700*/  IMAD.MOV.U32 R26, RZ, RZ, 0x1 ;  /* 0x00000001ff1a7424 */ /* 0x000fe200078e00ff */
[----:B------:R-:W-:Y:S01]  /*3710*/  FSETP.GEU.AND P1, PT, |R55|, 6.5827683646048100446e-37, PT ;  /* 0x036000003700780b */ /* 0x000fe20003f2e200 */
[----:B------:R-:W-:Y:S04]  /*3720*/  BSSY.RECONVERGENT B2, `(.L_x_26) ;  /* 0x0000013000027945 */ /* 0x000fe80003800200 */
[----:B-1----:R-:W-:-:S08]  /*3730*/  DFMA R28, -R24, R26, 1 ;  /* 0x3ff00000181c742b */ /* 0x002fd0000000011a */
[----:B------:R-:W-:-:S08]  /*3740*/  DFMA R28, R28, R28, R28 ;  /* 0x0000001c1c1c722b */ /* 0x000fd0000000001c */
[----:B------:R-:W-:-:S08]  /*3750*/  DFMA R28, R26, R28, R26 ;  /* 0x0000001c1a1c722b */ /* 0x000fd0000000001a */
[----:B------:R-:W-:-:S08]  /*3760*/  DFMA R26, -R24, R28, 1 ;  /* 0x3ff00000181a742b */ /* 0x000fd0000000011c */
[----:B------:R-:W-:-:S08]  /*3770*/  DFMA R26, R28, R26, R28 ;  /* 0x0000001a1c1a722b */ /* 0x000fd0000000001c */
[----:B------:R-:W-:-:S08]  /*3780*/  DMUL R28, R26, R54 ;  /* 0x000000361a1c7228 */ /* 0x000fd00000000000 */
[----:B------:R-:W-:-:S08]  /*3790*/  DFMA R30, -R24, R28, R54 ;  /* 0x0000001c181e722b */ /* 0x000fd00000000136 */
[----:B------:R-:W-:-:S10]  /*37a0*/  DFMA R26, R26, R30, R28 ;  /* 0x0000001e1a1a722b */ /* 0x000fd4000000001c */
[----:B------:R-:W-:-:S05]  /*37b0*/  FFMA R5, RZ, R25, R27 ;  /* 0x00000019ff057223 */ /* 0x000fca000000001b */
[----:B------:R-:W-:-:S13]  /*37c0*/  FSETP.GT.AND P0, PT, |R5|, 1.469367938527859385e-39, PT ;  /* 0x001000000500780b */ /* 0x000fda0003f04200 */
[----:B------:R-:W-:Y:S05]  /*37d0*/  @P0 BRA P1, `(.L_x_27) ;  /* 0x00000000001c0947 */ /* 0x000fea0000800000 */
[----:B------:R-:W-:Y:S01]  /*37e0*/  IMAD.MOV.U32 R26, RZ, RZ, R54 ;  /* 0x000000ffff1a7224 */ /* 0x000fe200078e0036 */
[----:B------:R-:W-:Y:S01]  /*37f0*/  MOV R20, 0x3840 ;  /* 0x0000384000147802 */ /* 0x000fe20000000f00 */
[----:B------:R-:W-:Y:S02]  /*3800*/  IMAD.MOV.U32 R23, RZ, RZ, R55 ;  /* 0x000000ffff177224 */ /* 0x000fe400078e0037 */
[----:B------:R-:W-:Y:S02]  /*3810*/  IMAD.MOV.U32 R58, RZ, RZ, R24 ;  /* 0x000000ffff3a7224 */ /* 0x000fe400078e0018 */
[----:B------:R-:W-:-:S07]  /*3820*/  IMAD.MOV.U32 R59, RZ, RZ, R25 ;  /* 0x000000ffff3b7224 */ /* 0x000fce00078e0019 */
[----:B0---4-:R-:W-:Y:S05]  /*3830*/  CALL.REL.NOINC `($__internal_1_$__cuda_sm20_div_rn_f64_full) ;  /* 0x000000b400bc7944 */ /* 0x011fea0003c00000 */
[----:B------:R-:W-:-:S07]  /*3840*/  IMAD.MOV.U32 R27, RZ, RZ, R23 ;  /* 0x000000ffff1b7224 */ /* 0x000fce00078e0017 */
.L_x_27:
[----:B------:R-:W-:Y:S05]  /*3850*/  BSYNC.RECONVERGENT B2 ;  /* 0x0000000000027941 */ /* 0x000fea0003800200 */
.L_x_26:
[-C--:B------:R-:W-:Y:S01]  /*3860*/  DMUL R52, R52, |R26|.reuse ;  /* 0x4000001a34347228 */ /* 0x080fe20000000000 */
[----:B------:R-:W-:Y:S01]  /*3870*/  PLOP3.LUT P0, PT, PT, PT, PT, 0x80, 0x8 ;  /* 0x000000000008781c */ /* 0x000fe20003f0f070 */
[-C--:B------:R-:W-:Y:S02]  /*3880*/  DMUL R42, R42, |R26|.reuse ;  /* 0x4000001a2a2a7228 */ /* 0x080fe40000000000 */
[----:B------:R-:W-:Y:S01]  /*3890*/  DMUL R24, R24, |R26| ;  /* 0x4000001a18187228 */ /* 0x000fe20000000000 */
[----:B------:R-:W-:Y:S10]  /*38a0*/  BRA `(.L_x_28) ;  /* 0x0000000000807947 */ /* 0x000ff40003800000 */
.L_x_25:
[----:B------:R-:W1:Y:S01]  /*38b0*/  LDC.64 R28, c[0x0][0x418] ;  /* 0x00010600ff1c7b82 */ /* 0x000e620000000a00 */
[----:B------:R-:W-:Y:S01]  /*38c0*/  PLOP3.LUT P0, PT, PT, PT, PT, 0x80, 0x8 ;  /* 0x000000000008781c */ /* 0x000fe20003f0f070 */
[----:B-1----:R-:W-:-:S14]  /*38d0*/  DSETP.GE.AND P1, PT, R30, R28, PT ;  /* 0x0000001c1e00722a */ /* 0x002fdc0003f26000 */
[----:B------:R-:W-:Y:S05]  /*38e0*/  @!P1 BRA `(.L_x_28) ;  /* 0x0000000000709947 */ /* 0x000fea0003800000 */
[----:B------:R-:W1:Y:S01]  /*38f0*/  MUFU.RCP64H R27, R25 ;  /* 0x00000019001b7308 */ /* 0x000e620000001800 */
[----:B------:R-:W-:Y:S01]  /*3900*/  IMAD.MOV.U32 R26, RZ, RZ, 0x1 ;  /* 0x00000001ff1a7424 */ /* 0x000fe200078e00ff */
[----:B------:R-:W-:Y:S01]  /*3910*/  DADD R28, -R54, R28 ;  /* 0x00000000361c7229 */ /* 0x000fe2000000011c */
[----:B------:R-:W-:Y:S09]  /*3920*/  BSSY.RECONVERGENT B2, `(.L_x_29) ;  /* 0x0000014000027945 */ /* 0x000ff20003800200 */
[----:B------:R-:W-:Y:S01]  /*3930*/  FSETP.GEU.AND P1, PT, |R29|, 6.5827683646048100446e-37, PT ;  /* 0x036000001d00780b */ /* 0x000fe20003f2e200 */
        /* <DEDUP_REMOVED lines=18> */
.L_x_30:
[----:B------:R-:W-:Y:S05]  /*3a60*/  BSYNC.RECONVERGENT B2 ;  /* 0x0000000000027941 */ /* 0x000fea0003800200 */
.L_x_29:
[-C--:B------:R-:W-:Y:S01]  /*3a70*/  DMUL R52, R52, |R26|.reuse ;  /* 0x4000001a34347228 */ /* 0x080fe20000000000 */
[----:B------:R-:W-:Y:S01]  /*3a80*/  PLOP3.LUT P0, PT, PT, PT, PT, 0x8, 0x80 ;  /* 0x000000000080781c */ /* 0x000fe20003f0e170 */
[-C--:B------:R-:W-:Y:S02]  /*3a90*/  DMUL R42, R42, |R26|.reuse ;  /* 0x4000001a2a2a7228 */ /* 0x080fe40000000000 */
[----:B------:R-:W-:-:S11]  /*3aa0*/  DMUL R24, R24, |R26| ;  /* 0x4000001a18187228 */ /* 0x000fd60000000000 */
.L_x_28:
[----:B------:R-:W-:Y:S05]  /*3ab0*/  BSYNC.RECONVERGENT B1 ;  /* 0x0000000000017941 */ /* 0x000fea0003800200 */
.L_x_24:
[----:B------:R-:W-:Y:S01]  /*3ac0*/  DADD R46, R52, R46 ;  /* 0x00000000342e7229 */ /* 0x000fe2000000002e */
[----:B------:R-:W-:Y:S01]  /*3ad0*/  BSSY.RECONVERGENT B1, `(.L_x_31) ;  /* 0x0000046000017945 */ /* 0x000fe20003800200 */
[----:B------:R-:W-:Y:S02]  /*3ae0*/  DADD R54, R24, R54 ;  /* 0x0000000018367229 */ /* 0x000fe40000000036 */
[----:B------:R-:W-:-:S05]  /*3af0*/  DADD R42, R42, R44 ;  /* 0x000000002a2a7229 */ /* 0x000fca000000002c */
[----:B------:R1:W-:Y:S01]  /*3b00*/  STG.E.64 desc[UR14][R36.64+0x10], R54 ;  /* 0x0000103624007986 */ /* 0x0003e2000c101b0e */
[----:B------:R-:W-:Y:S01]  /*3b10*/  LOP3.LUT R25, R47, 0x7fffffff, RZ, 0xc0, !PT ;  /* 0x7fffffff2f197812 */ /* 0x000fe200078ec0ff */
[----:B------:R-:W-:-:S03]  /*3b20*/  IMAD.MOV.U32 R24, RZ, RZ, R46 ;  /* 0x000000ffff187224 */ /* 0x000fc600078e002e */
[----:B------:R-:W-:-:S04]  /*3b30*/  VIMNMX.U32 R5, PT, PT, R25, UR7, !PT ;  /* 0x0000000719057c48 */ /* 0x000fc8000ffe0000 */
[----:B------:R-:W-:-:S13]  /*3b40*/  ISETP.GE.U32.AND P1, PT, R5, 0x7ff00000, PT ;  /* 0x7ff000000500780c */ /* 0x000fda0003f26070 */
[----:B-1----:R-:W-:Y:S05]  /*3b50*/  @!P1 BRA `(.L_x_32) ;  /* 0x0000000000289947 */ /* 0x002fea0003800000 */
[----:B------:R-:W-:Y:S02]  /*3b60*/  IMAD.U32 R26, RZ, RZ, UR6 ;  /* 0x00000006ff1a7e24 */ /* 0x000fe4000f8e00ff */
[----:B------:R-:W-:-:S06]  /*3b70*/  IMAD.U32 R27, RZ, RZ, UR7 ;  /* 0x00000007ff1b7e24 */ /* 0x000fcc000f8e00ff */
[----:B------:R-:W-:-:S06]  /*3b80*/  DSETP.NAN.AND P1, PT, R26, UR6, PT ;  /* 0x000000061a007e2a */ /* 0x000fcc000bf28000 */
[----:B------:R-:W-:-:S14]  /*3b90*/  DSETP.NUM.AND P1, PT, R24, R24, !P1 ;  /* 0x000000181800722a */ /* 0x000fdc0004f27000 */
[----:B------:R-:W1:Y:S01]  /*3ba0*/  @!P1 LDC.64 R26, c[0x0][0x408] ;  /* 0x00010200ff1a9b82 */ /* 0x000e620000000a00 */
[----:B------:R-:W-:Y:S02]  /*3bb0*/  @P1 DSETP.NEU.AND P3, PT, R24, +INF , PT ;  /* 0x7ff000001800142a */ /* 0x000fe40003f6d000 */
[----:B-1----:R-:W-:-:S06]  /*3bc0*/  @!P1 DADD R26, R46, R26 ;  /* 0x000000002e1a9229 */ /* 0x002fcc000000001a */
[----:B------:R-:W-:Y:S02]  /*3bd0*/  @P1 FSEL R26, R46, RZ, P3 ;  /* 0x000000ff2e1a1208 */ /* 0x000fe40001800000 */
[----:B------:R-:W-:Y:S01]  /*3be0*/  @P1 FSEL R27, R47, -QNAN , P3 ;  /* 0xfff800002f1b1808 */ /* 0x000fe20001800000 */
[----:B------:R-:W-:Y:S06]  /*3bf0*/  BRA `(.L_x_33) ;  /* 0x0000000000cc7947 */ /* 0x000fec0003800000 */
.L_x_32:
[----:B------:R-:W-:Y:S01]  /*3c00*/  DSETP.NEU.AND P1, PT, RZ, UR6, PT ;  /* 0x00000006ff007e2a */ /* 0x000fe2000bf2d000 */
[----:B------:R-:W-:Y:S02]  /*3c10*/  IMAD.MOV.U32 R26, RZ, RZ, 0x0 ;  /* 0x00000000ff1a7424 */ /* 0x000fe400078e00ff */
[----:B------:R-:W-:-:S11]  /*3c20*/  IMAD.MOV.U32 R27, RZ, RZ, -0x80000 ;  /* 0xfff80000ff1b7424 */ /* 0x000fd600078e00ff */
[----:B------:R-:W-:Y:S05]  /*3c30*/  @!P1 BRA `(.L_x_33) ;  /* 0x0000000000bc9947 */ /* 0x000fea0003800000 */
[----:B------:R-:W-:Y:S01]  /*3c40*/  DSETP.GE.AND P1, PT, R24, UR6, PT ;  /* 0x0000000618007e2a */ /* 0x000fe2000bf26000 */
[----:B------:R-:W-:Y:S02]  /*3c50*/  IMAD.MOV.U32 R26, RZ, RZ, R46 ;  /* 0x000000ffff1a7224 */ /* 0x000fe400078e002e */
[----:B------:R-:W-:-:S11]  /*3c60*/  IMAD.MOV.U32 R27, RZ, RZ, R47 ;  /* 0x000000ffff1b7224 */ /* 0x000fd600078e002f */
[----:B------:R-:W-:Y:S05]  /*3c70*/  @!P1 BRA `(.L_x_33) ;  /* 0x0000000000ac9947 */ /* 0x000fea0003800000 */
[----:B------:R-:W-:Y:S01]  /*3c80*/  ISETP.GT.U32.AND P1, PT, R25, 0xfffff, PT ;  /* 0x000fffff1900780c */ /* 0x000fe20003f24070 */
[----:B------:R-:W-:Y:S01]  /*3c90*/  BSSY.RECONVERGENT B2, `(.L_x_34) ;  /* 0x0000013000027945 */ /* 0x000fe20003800200 */
[----:B------:R-:W-:-:S11]  /*3ca0*/  SHF.R.U32.HI R5, RZ, 0x14, R25 ;  /* 0x00000014ff057819 */ /* 0x000fd60000011619 */
[----:B------:R-:W-:-:S10]  /*3cb0*/  @!P1 DMUL R24, R24, 1.80143985094819840000e+16 ;  /* 0x4350000018189828 */ /* 0x000fd40000000000 */
[C---:B------:R-:W-:Y:S01]  /*3cc0*/  @!P1 LEA.HI R20, R25.reuse, R5, RZ, 0xc ;  /* 0x0000000519149211 */ /* 0x040fe200078f60ff */
[----:B------:R-:W-:Y:S01]  /*3cd0*/  IMAD.MOV.U32 R23, RZ, RZ, R24 ;  /* 0x000000ffff177224 */ /* 0x000fe200078e0018 */
[----:B------:R-:W-:-:S03]  /*3ce0*/  LOP3.LUT R27, R25, 0xfffff, RZ, 0xc0, !PT ;  /* 0x000fffff191b7812 */ /* 0x000fc600078ec0ff */
[----:B------:R-:W-:Y:S01]  /*3cf0*/  @!P1 VIADD R5, R20, 0xffffffca ;  /* 0xffffffca14059836 */ /* 0x000fe20000000000 */
[----:B------:R-:W-:-:S03]  /*3d00*/  LOP3.LUT R27, R27, 0x100000, RZ, 0xfc, !PT ;  /* 0x001000001b1b7812 */ /* 0x000fc600078efcff */
[----:B------:R-:W-:-:S07]  /*3d10*/  VIADD R5, R5, -UR22 ;  /* 0x8000001605057c36 */ /* 0x000fce0008000000 */
.L_x_35:
[----:B------:R-:W-:Y:S02]  /*3d20*/  IADD3 R24, P1, PT, R23, -R0, RZ ;  /* 0x8000000017187210 */ /* 0x000fe40007f3e0ff */
[C---:B------:R-:W-:Y:S01]  /*3d30*/  ISETP.GT.AND P3, PT, R5.reuse, RZ, PT ;  /* 0x000000ff0500720c */ /* 0x040fe20003f64270 */
[----:B------:R-:W-:Y:S01]  /*3d40*/  VIADD R5, R5, 0xffffffff ;  /* 0xffffffff05057836 */ /* 0x000fe20000000000 */
[----:B------:R-:W-:-:S04]  /*3d50*/  IADD3.X R20, PT, PT, R27, ~UR10, RZ, P1, !PT ;  /* 0x8000000a1b147c10 */ /* 0x000fc80008ffe4ff */
[----:B------:R-:W-:-:S04]  /*3d60*/  ISETP.GE.AND P1, PT, R20, RZ, PT ;  /* 0x000000ff1400720c */ /* 0x000fc80003f26270 */
[----:B------:R-:W-:Y:S02]  /*3d70*/  SEL R24, R23, R24, !P1 ;  /* 0x0000001817187207 */ /* 0x000fe40004800000 */
[----:B------:R-:W-:-:S03]  /*3d80*/  SEL R29, R27, R20, !P1 ;  /* 0x000000141b1d7207 */ /* 0x000fc60004800000 */
[C---:B------:R-:W-:Y:S01]  /*3d90*/  IMAD.SHL.U32 R23, R24.reuse, 0x2, RZ ;  /* 0x0000000218177824 */ /* 0x040fe200078e00ff */
[----:B------:R-:W-:Y:S01]  /*3da0*/  SHF.L.U64.HI R27, R24, 0x1, R29 ;  /* 0x00000001181b7819 */ /* 0x000fe2000001021d */
[----:B------:R-:W-:Y:S06]  /*3db0*/  @P3 BRA `(.L_x_35) ;  /* 0xfffffffc00d83947 */ /* 0x000fec000383ffff */
[----:B------:R-:W-:Y:S05]  /*3dc0*/  BSYNC.RECONVERGENT B2 ;  /* 0x0000000000027941 */ /* 0x000fea0003800200 */
.L_x_34:
[----:B------:R-:W-:Y:S01]  /*3dd0*/  LOP3.LUT R25, R29, 0x7fffffff, RZ, 0xc0, !PT ;  /* 0x7fffffff1d197812 */ /* 0x000fe200078ec0ff */
[----:B------:R-:W-:Y:S01]  /*3de0*/  BSSY.RECONVERGENT B2, `(.L_x_36) ;  /* 0x0000013000027945 */ /* 0x000fe20003800200 */
[----:B------:R-:W-:Y:S01]  /*3df0*/  ISETP.NE.U32.AND P1, PT, R24, RZ, PT ;  /* 0x000000ff1800720c */ /* 0x000fe20003f25070 */
[----:B------:R-:W-:Y:S02]  /*3e00*/  IMAD.MOV.U32 R26, RZ, RZ, RZ ;  /* 0x000000ffff1a7224 */ /* 0x000fe400078e00ff */
[----:B------:R-:W-:Y:S01]  /*3e10*/  IMAD.MOV.U32 R5, RZ, RZ, RZ ;  /* 0x000000ffff057224 */ /* 0x000fe200078e00ff */
[----:B------:R-:W-:-:S13]  /*3e20*/  ISETP.NE.AND.EX P1, PT, R25, RZ, PT, P1 ;  /* 0x000000ff1900720c */ /* 0x000fda0003f25310 */
[----:B------:R-:W-:Y:S05]  /*3e30*/  @!P1 BRA `(.L_x_37) ;  /* 0x0000000000349947 */ /* 0x000fea0003800000 */
[----:B------:R-:W-:-:S10]  /*3e40*/  DMUL R26, R24, 1.80143985094819840000e+16 ;  /* 0x43500000181a7828 */ /* 0x000fd40000000000 */
[----:B------:R-:W-:-:S04]  /*3e50*/  SHF.R.U32.HI R26, RZ, 0x14, R27 ;  /* 0x00000014ff1a7819 */ /* 0x000fc8000001161b */
[----:B------:R-:W-:-:S04]  /*3e60*/  IADD3 R5, PT, PT, -R26, 0x37, RZ ;  /* 0x000000371a057810 */ /* 0x000fc80007ffe1ff */
[----:B------:R-:W-:Y:S02]  /*3e70*/  IADD3 R20, PT, PT, -R5, UR22, RZ ;  /* 0x0000001605147c10 */ /* 0x000fe4000fffe1ff */
[-C--:B------:R-:W-:Y:S02]  /*3e80*/  SHF.L.U64.HI R28, R24, R5.reuse, R25 ;  /* 0x00000005181c7219 */ /* 0x080fe40000010219 */
[----:B------:R-:W-:Y:S02]  /*3e90*/  ISETP.GT.AND P1, PT, R20, RZ, PT ;  /* 0x000000ff1400720c */ /* 0x000fe40003f24270 */
[----:B------:R-:W-:-:S11]  /*3ea0*/  SHF.L.U32 R24, R24, R5, RZ ;  /* 0x0000000518187219 */ /* 0x000fd600000006ff */
[C---:B------:R-:W-:Y:S01]  /*3eb0*/  @!P1 IADD3 R5, PT, PT, -R20.reuse, 0x1, RZ ;  /* 0x0000000114059810 */ /* 0x040fe20007ffe1ff */
[----:B------:R-:W-:-:S03]  /*3ec0*/  @P1 VIADD R20, R20, 0xffffffff ;  /* 0xffffffff14141836 */ /* 0x000fc60000000000 */
[-CC-:B------:R-:W-:Y:S02]  /*3ed0*/  @!P1 SHF.R.U64 R26, R24, R5.reuse, R28.reuse ;  /* 0x00000005181a9219 */ /* 0x180fe4000000121c */
[----:B------:R-:W-:Y:S02]  /*3ee0*/  @P1 IADD3 R26, P3, PT, RZ, R24, RZ ;  /* 0x00000018ff1a1210 */ /* 0x000fe40007f7e0ff */
[----:B------:R-:W-:-:S03]  /*3ef0*/  @!P1 SHF.R.U32.HI R5, RZ, R5, R28 ;  /* 0x00000005ff059219 */ /* 0x000fc6000001161c */
[----:B------:R-:W-:-:S08]  /*3f00*/  @P1 IMAD.U32.X R5, R20, 0x100000, R28, P3 ;  /* 0x0010000014051824 */ /* 0x000fd000018e041c */
.L_x_37:
[----:B------:R-:W-:Y:S05]  /*3f10*/  BSYNC.RECONVERGENT B2 ;  /* 0x0000000000027941 */ /* 0x000fea0003800200 */
.L_x_36:
[----:B------:R-:W-:-:S07]  /*3f20*/  LOP3.LUT R27, R5, 0x80000000, R47, 0xb8, !PT ;  /* 0x80000000051b7812 */ /* 0x000fce00078eb82f */
.L_x_33:
[----:B------:R-:W-:Y:S05]  /*3f30*/  BSYNC.RECONVERGENT B1 ;  /* 0x0000000000017941 */ /* 0x000fea0003800200 */
.L_x_31:
[----:B------:R-:W1:Y:S01]  /*3f40*/  LDCU.64 UR4, c[0x0][0x408] ;  /* 0x00008100ff0477ac */ /* 0x000e620008000a00 */
[C---:B------:R-:W-:Y:S01]  /*3f50*/  DSETP.GEU.AND P1, PT, R26.reuse, RZ, PT ;  /* 0x000000ff1a00722a */ /* 0x040fe20003f2e000 */
[----:B------:R-:W-:Y:S01]  /*3f60*/  BSSY.RECONVERGENT B1, `(.L_x_38) ;  /* 0x0000047000017945 */ /* 0x000fe20003800200 */
[----:B-1----:R-:W-:-:S10]  /*3f70*/  DADD R24, R26, UR4 ;  /* 0x000000041a187e29 */ /* 0x002fd40008000000 */
[----:B------:R-:W-:Y:S01]  /*3f80*/  FSEL R46, R24, R26, !P1 ;  /* 0x0000001a182e7208 */ /* 0x000fe20004800000 */
[----:B------:R-:W-:Y:S01]  /*3f90*/  IMAD.MOV.U32 R26, RZ, RZ, R42 ;  /* 0x000000ffff1a7224 */ /* 0x000fe200078e002a */
[----:B------:R-:W-:Y:S02]  /*3fa0*/  FSEL R47, R25, R27, !P1 ;  /* 0x0000001b192f7208 */ /* 0x000fe40004800000 */
[----:B------:R-:W-:-:S03]  /*3fb0*/  LOP3.LUT R27, R43, 0x7fffffff, RZ, 0xc0, !PT ;  /* 0x7fffffff2b1b7812 */ /* 0x000fc600078ec0ff */
[----:B------:R1:W-:Y:S01]  /*3fc0*/  STG.E.64 desc[UR14][R36.64], R46 ;  /* 0x0000002e24007986 */ /* 0x0003e2000c101b0e */
        /* <DEDUP_REMOVED lines=13> */
.L_x_39:
        /* <DEDUP_REMOVED lines=12> */
[C---:B------:R-:W-:Y:S02]  /*4160*/  @!P1 LEA.HI R20, R27.reuse, R5, RZ, 0xc ;  /* 0x000000051b149211 */ /* 0x040fe400078f60ff */
[----:B------:R-:W-:-:S03]  /*4170*/  LOP3.LUT R23, R27, 0xfffff, RZ, 0xc0, !PT ;  /* 0x000fffff1b177812 */ /* 0x000fc600078ec0ff */
[----:B------:R-:W-:Y:S01]  /*4180*/  @!P1 VIADD R5, R20, 0xffffffca ;  /* 0xffffffca14059836 */ /* 0x000fe20000000000 */
[----:B------:R-:W-:-:S03]  /*4190*/  LOP3.LUT R23, R23, 0x100000, RZ, 0xfc, !PT ;  /* 0x0010000017177812 */ /* 0x000fc600078efcff */
[----:B------:R-:W-:-:S07]  /*41a0*/  VIADD R5, R5, -UR23 ;  /* 0x8000001705057c36 */ /* 0x000fce0008000000 */
.L_x_42:
        /* <DEDUP_REMOVED lines=11> */
.L_x_41:
        /* <DEDUP_REMOVED lines=20> */
.L_x_44:
[----:B------:R-:W-:Y:S05]  /*43a0*/  BSYNC.RECONVERGENT B2 ;  /* 0x0000000000027941 */ /* 0x000fea0003800200 */
.L_x_43:
[----:B------:R-:W-:Y:S01]  /*43b0*/  LOP3.LUT R25, R5, 0x80000000, R43, 0xb8, !PT ;  /* 0x8000000005197812 */ /* 0x000fe200078eb82b */
[----:B------:R-:W-:-:S07]  /*43c0*/  IMAD.MOV.U32 R24, RZ, RZ, R23 ;  /* 0x000000ffff187224 */ /* 0x000fce00078e0017 */
.L_x_40:
[----:B------:R-:W-:Y:S05]  /*43d0*/  BSYNC.RECONVERGENT B1 ;  /* 0x0000000000017941 */ /* 0x000fea0003800200 */
.L_x_38:
[----:B------:R-:W1:Y:S01]  /*43e0*/  LDCU UR4, c[0x0][0x424] ;  /* 0x00008480ff0477ac */ /* 0x000e620008000800 */
[----:B------:R-:W2:Y:S01]  /*43f0*/  LDC.64 R26, c[0x0][0x420] ;  /* 0x00010800ff1a7b82 */ /* 0x000ea20000000a00 */
[----:B------:R-:W-:Y:S01]  /*4400*/  IMAD.MOV.U32 R28, RZ, RZ, 0x1 ;  /* 0x00000001ff1c7424 */ /* 0x000fe200078e00ff */
[----:B------:R-:W-:Y:S01]  /*4410*/  DSETP.GEU.AND P1, PT, R24, RZ, PT ;  /* 0x000000ff1800722a */ /* 0x000fe20003f2e000 */
[----:B------:R-:W3:Y:S01]  /*4420*/  LDCU.64 UR12, c[0x0][0x410] ;  /* 0x00008200ff0c77ac */ /* 0x000ee20008000a00 */
[----:B------:R-:W-:Y:S01]  /*4430*/  ISETP.NE.AND P3, PT, R8, RZ, PT ;  /* 0x000000ff0800720c */ /* 0x000fe20003f65270 */
[----:B------:R-:W-:Y:S03]  /*4440*/  BSSY.RECONVERGENT B1, `(.L_x_45) ;  /* 0x000001f000017945 */ /* 0x000fe60003800200 */
[----:B------:R-:W5:Y:S01]  /*4450*/  LDC.64 R52, c[0x0][0x440] ;  /* 0x00011000ff347b82 */ /* 0x000f620000000a00 */
[----:B-1----:R-:W2:Y:S08]  /*4460*/  MUFU.RCP64H R29, UR4 ;  /* 0x00000004001d7d08 */ /* 0x002eb00008001800 */
[----:B-----5:R-:W-:Y:S01]  /*4470*/  DSETP.LTU.OR P4, PT, |R52|, 2.14748364800000000000e+09, !P3 ;  /* 0x41e000003400742a */ /* 0x020fe20005f89600 */
[----:B------:R-:W-:Y:S01]  /*4480*/  FSETP.GEU.AND P3, PT, |R47|, 6.5827683646048100446e-37, PT ;  /* 0x036000002f00780b */ /* 0x000fe20003f6e200 */
[----:B--2---:R-:W-:-:S02]  /*4490*/  DFMA R30, R28, -R26, 1 ;  /* 0x3ff000001c1e742b */ /* 0x004fc4000000081a */
[----:B------:R-:W-:-:S06]  /*44a0*/  DSETP.GE.AND P5, PT, |R52|, 2.14748364800000000000e+09, PT ;  /* 0x41e000003400742a */ /* 0x000fcc0003fa6200 */
[----:B------:R-:W-:-:S08]  /*44b0*/  DFMA R30, R30, R30, R30 ;  /* 0x0000001e1e1e722b */ /* 0x000fd0000000001e */
[----:B------:R-:W-:-:S08]  /*44c0*/  DFMA R30, R28, R30, R28 ;  /* 0x0000001e1c1e722b */ /* 0x000fd0000000001c */
[----:B------:R-:W-:-:S08]  /*44d0*/  DFMA R28, R30, -R26, 1 ;  /* 0x3ff000001e1c742b */ /* 0x000fd0000000081a */
[----:B------:R-:W-:Y:S02]  /*44e0*/  DFMA R30, R30, R28, R30 ;  /* 0x0000001c1e1e722b */ /* 0x000fe4000000001e */
[----:B---3--:R-:W-:-:S06]  /*44f0*/  DADD R28, R24, UR12 ;  /* 0x0000000c181c7e29 */ /* 0x008fcc0008000000 */
[----:B------:R-:W-:-:S04]  /*4500*/  DMUL R42, R46, R30 ;  /* 0x0000001e2e2a7228 */ /* 0x000fc80000000000 */
[----:B------:R-:W-:Y:S02]  /*4510*/  FSEL R44, R28, R24, !P1 ;  /* 0x000000181c2c7208 */ /* 0x000fe40004800000 */
[----:B------:R-:W-:Y:S02]  /*4520*/  FSEL R45, R29, R25, !P1 ;  /* 0x000000191d2d7208 */ /* 0x000fe40004800000 */
[----:B------:R-:W-:-:S03]  /*4530*/  DFMA R26, R42, -R26, R46 ;  /* 0x8000001a2a1a722b */ /* 0x000fc6000000002e */
[----:B------:R1:W-:Y:S05]  /*4540*/  STG.E.64 desc[UR14][R36.64+0x8], R44 ;  /* 0x0000082c24007986 */ /* 0x0003ea000c101b0e */
[----:B------:R-:W-:Y:S01]  /*4550*/  DFMA R26, R30, R26, R42 ;  /* 0x0000001a1e1a722b */ /* 0x000fe2000000002a */
[----:B------:R-:W-:-:S09]  /*4560*/  P2R R42, PR, RZ, 0x10 ;  /* 0x00000010ff2a7803 */ /* 0x000fd20000000000 */
[----:B------:R-:W-:-:S05]  /*4570*/  FFMA R5, RZ, UR4, R27 ;  /* 0x00000004ff057c23 */ /* 0x000fca000800001b */
[----:B------:R-:W-:Y:S02]  /*4580*/  FSETP.GT.AND P1, PT, |R5|, 1.469367938527859385e-39, PT ;  /* 0x001000000500780b */ /* 0x000fe40003f24200 */
[----:B------:R-:W-:-:S11]  /*4590*/  P2R R5, PR, RZ, 0x20 ;  /* 0x00000020ff057803 */ /* 0x000fd60000000000 */
[----:B-1----:R-:W-:Y:S05]  /*45a0*/  @P1 BRA P3, `(.L_x_46) ;  /* 0x0000000000201947 */ /* 0x002fea0001800000 */
[----:B------:R-:W1:Y:S01]  /*45b0*/  LDCU.64 UR4, c[0x0][0x420] ;  /* 0x00008400ff0477ac */ /* 0x000e620008000a00 */
[----:B------:R-:W-:Y:S01]  /*45c0*/  IMAD.MOV.U32 R26, RZ, RZ, R46 ;  /* 0x000000ffff1a7224 */ /* 0x000fe200078e002e */
[----:B------:R-:W-:Y:S01]  /*45d0*/  MOV R20, 0x4620 ;  /* 0x0000462000147802 */ /* 0x000fe20000000f00 */
[----:B------:R-:W-:Y:S02]  /*45e0*/  IMAD.MOV.U32 R23, RZ, RZ, R47 ;  /* 0x000000ffff177224 */ /* 0x000fe400078e002f */
[----:B-1----:R-:W-:Y:S02]  /*45f0*/  IMAD.U32 R58, RZ, RZ, UR4 ;  /* 0x00000004ff3a7e24 */ /* 0x002fe4000f8e00ff */
[----:B------:R-:W-:-:S07]  /*4600*/  IMAD.U32 R59, RZ, RZ, UR5 ;  /* 0x00000005ff3b7e24 */ /* 0x000fce000f8e00ff */
[----:B0---4-:R-:W-:Y:S05]  /*4610*/  CALL.REL.NOINC `($__internal_1_$__cuda_sm20_div_rn_f64_full) ;  /* 0x000000a800447944 */ /* 0x011fea0003c00000 */
[----:B------:R-:W-:-:S07]  /*4620*/  IMAD.MOV.U32 R27, RZ, RZ, R23 ;  /* 0x000000ffff1b7224 */ /* 0x000fce00078e0017 */
.L_x_46:
[----:B------:R-:W-:Y:S05]  /*4630*/  BSYNC.RECONVERGENT B1 ;  /* 0x0000000000017941 */ /* 0x000fea0003800200 */
.L_x_45:
[----:B------:R-:W1:Y:S01]  /*4640*/  LDCU UR4, c[0x0][0x42c] ;  /* 0x00008580ff0477ac */ /* 0x000e620008000800 */
[----:B------:R-:W2:Y:S01]  /*4650*/  LDC.64 R24, c[0x0][0x428] ;  /* 0x00010a00ff187b82 */ /* 0x000ea20000000a00 */
[----:B------:R-:W-:Y:S01]  /*4660*/  IMAD.MOV.U32 R28, RZ, RZ, 0x1 ;  /* 0x00000001ff1c7424 */ /* 0x000fe200078e00ff */
[----:B------:R-:W-:Y:S01]  /*4670*/  FSETP.GEU.AND P3, PT, |R45|, 6.5827683646048100446e-37, PT ;  /* 0x036000002d00780b */ /* 0x000fe20003f6e200 */
[----:B------:R3:W0:Y:S01]  /*4680*/  F2I.F64.TRUNC R5, R26 ;  /* 0x0000001a00057311 */ /* 0x000622000030d100 */
[----:B------:R-:W-:Y:S07]  /*4690*/  BSSY.RECONVERGENT B1, `(.L_x_47) ;  /* 0x0000016000017945 */ /* 0x000fee0003800200 */
        /* <DEDUP_REMOVED lines=11> */
[----:B0--3--:R-:W-:Y:S05]  /*4750*/  @P1 BRA P3, `(.L_x_48) ;  /* 0x0000000000241947 */ /* 0x009fea0001800000 */
[----:B------:R-:W0:Y:S01]  /*4760*/  LDCU.64 UR4, c[0x0][0x428] ;  /* 0x00008500ff0477ac */ /* 0x000e220008000a00 */
[----:B------:R-:W-:Y:S01]  /*4770*/  IMAD.MOV.U32 R26, RZ, RZ, R44 ;  /* 0x000000ffff1a7224 */ /* 0x000fe200078e002c */
[----:B------:R-:W-:Y:S01]  /*4780*/  MOV R20, 0x47d0 ;  /* 0x000047d000147802 */ /* 0x000fe20000000f00 */
[----:B------:R-:W-:Y:S02]  /*4790*/  IMAD.MOV.U32 R23, RZ, RZ, R45 ;  /* 0x000000ffff177224 */ /* 0x000fe400078e002d */
[----:B0-----:R-:W-:Y:S02]  /*47a0*/  IMAD.U32 R58, RZ, RZ, UR4 ;  /* 0x00000004ff3a7e24 */ /* 0x001fe4000f8e00ff */
[----:B------:R-:W-:-:S07]  /*47b0*/  IMAD.U32 R59, RZ, RZ, UR5 ;  /* 0x00000005ff3b7e24 */ /* 0x000fce000f8e00ff */
[----:B----4-:R-:W-:Y:S05]  /*47c0*/  CALL.REL.NOINC `($__internal_1_$__cuda_sm20_div_rn_f64_full) ;  /* 0x000000a400d87944 */ /* 0x010fea0003c00000 */
[----:B------:R-:W-:Y:S02]  /*47d0*/  IMAD.MOV.U32 R24, RZ, RZ, R26 ;  /* 0x000000ffff187224 */ /* 0x000fe400078e001a */
[----:B------:R-:W-:-:S07]  /*47e0*/  IMAD.MOV.U32 R25, RZ, RZ, R23 ;  /* 0x000000ffff197224 */ /* 0x000fce00078e0017 */
.L_x_48:
[----:B------:R-:W-:Y:S05]  /*47f0*/  BSYNC.RECONVERGENT B1 ;  /* 0x0000000000017941 */ /* 0x000fea0003800200 */
.L_x_47:
[----:B------:R-:W0:Y:S01]  /*4800*/  LDCU UR4, c[0x0][0x448] ;  /* 0x00008900ff0477ac */ /* 0x000e220008000800 */
[----:B------:R-:W0:Y:S01]  /*4810*/  F2I.F64.TRUNC R24, R24 ;  /* 0x0000001800187311 */ /* 0x000e22000030d100 */
[----:B------:R-:W-:Y:S01]  /*4820*/  BSSY.RELIABLE B1, `(.L_x_49) ;  /* 0x0000374000017945 */ /* 0x000fe20003800100 */
[----:B0-----:R-:W-:-:S03]  /*4830*/  IMAD R30, R24, UR4, R5 ;  /* 0x00000004181e7c24 */ /* 0x001fc6000f8e0205 */
[----:B------:R-:W-:Y:S05]  /*4840*/  @P2 BRA `(.L_x_50) ;  /* 0x0000002000d42947 */ /* 0x000fea0003800000 */
[----:B------:R-:W2:Y:S01]  /*4850*/  LDG.E R5, desc[UR14][R36.64+0x30] ;  /* 0x0000300e24057981 */ /* 0x000ea2000c1e1900 */
[----:B------:R-:W-:Y:S01]  /*4860*/  BSSY.RECONVERGENT B2, `(.L_x_51) ;  /* 0x000001e000027945 */ /* 0x000fe20003800200 */
[----:B--2---:R-:W-:-:S13]  /*4870*/  ISETP.NE.AND P0, PT, R5, RZ, PT ;  /* 0x000000ff0500720c */ /* 0x004fda0003f05270 */
[----:B------:R-:W-:Y:S05]  /*4880*/  @!P0 BRA `(.L_x_52) ;  /* 0x00000000003c8947 */ /* 0x000fea0003800000 */
[----:B------:R-:W-:-:S13]  /*4890*/  ISETP.NE.AND P0, PT, R5, 0x1, PT ;  /* 0x000000010500780c */ /* 0x000fda0003f05270 */
[----:B------:R-:W-:Y:S05]  /*48a0*/  @P0 BRA `(.L_x_53) ;  /* 0x0000000000640947 */ /* 0x000fea0003800000 */
[----:B------:R-:W2:Y:S02]  /*48b0*/  LDG.E R5, desc[UR14][R36.64+0x34] ;  /* 0x0000340e24057981 */ /* 0x000ea4000c1e1900 */
[----:B--2---:R-:W-:-:S13]  /*48c0*/  ISETP.NE.AND P0, PT, R5, RZ, PT ;  /* 0x000000ff0500720c */ /* 0x004fda0003f05270 */
[----:B------:R-:W-:Y:S05]  /*48d0*/  @P0 BRA `(.L_x_53) ;  /* 0x0000000000580947 */ /* 0x000fea0003800000 */
[----:B------:R-:W2:Y:S01]  /*48e0*/  LDG.E.64 R26, desc[UR14][R38.64] ;  /* 0x0000000e261a7981 */ /* 0x000ea2000c1e1b00 */
[----:B------:R-:W0:Y:S01]  /*48f0*/  LDC.64 R24, c[0x0][0x3b8] ;  /* 0x0000ee00ff187b82 */ /* 0x000e220000000a00 */
[----:B------:R-:W-:Y:S02]  /*4900*/  IMAD.MOV.U32 R28, RZ, RZ, 0x1 ;  /* 0x00000001ff1c7424 */ /* 0x000fe400078e00ff */
[----:B------:R-:W-:Y:S02]  /*4910*/  IMAD.MOV.U32 R29, RZ, RZ, 0x0 ;  /* 0x00000000ff1d7424 */ /* 0x000fe400078e00ff */
[----:B0-----:R-:W-:Y:S01]  /*4920*/  IMAD.WIDE R24, R30, 0x8, R24 ;  /* 0x000000081e187825 */ /* 0x001fe200078e0218 */
[----:B--2---:R-:W-:-:S05]  /*4930*/  IADD3 R26, P0, PT, R26, 0x1, RZ ;  /* 0x000000011a1a7810 */ /* 0x004fca0007f1e0ff */
[----:B------:R-:W-:-:S05]  /*4940*/  IMAD.X R27, RZ, RZ, R27, P0 ;  /* 0x000000ffff1b7224 */ /* 0x000fca00000e061b */
[----:B------:R0:W-:Y:S04]  /*4950*/  STG.E.64 desc[UR14][R38.64], R26 ;  /* 0x0000001a26007986 */ /* 0x0001e8000c101b0e */
[----:B------:R0:W-:Y:S01]  /*4960*/  REDG.E.ADD.64.STRONG.GPU desc[UR14][R24.64], R28 ;  /* 0x0000001c1800798e */ /* 0x0001e2000c12e50e */
[----:B------:R-:W-:Y:S05]  /*4970*/  BRA `(.L_x_53) ;  /* 0x0000000000307947 */ /* 0x000fea0003800000 */
.L_x_52:
        /* <DEDUP_REMOVED lines=11> */
[----:B------:R1:W-:Y:S02]  /*4a30*/  REDG.E.ADD.64.STRONG.GPU desc[UR14][R24.64], R28 ;  /* 0x0000001c1800798e */ /* 0x0003e4000c12e50e */
.L_x_53:
[----:B------:R-:W-:Y:S05]  /*4a40*/  BSYNC.RECONVERGENT B2 ;  /* 0x0000000000027941 */ /* 0x000fea0003800200 */
.L_x_51:
[----:B------:R-:W-:Y:S01]  /*4a50*/  SHF.R.U32.HI R20, RZ, 0x2, R21 ;  /* 0x00000002ff147819 */ /* 0x000fe20000011615 */
[----:B------:R-:W-:Y:S01]  /*4a60*/  IMAD.SHL.U32 R5, R11, 0x10, RZ ;  /* 0x000000100b057824 */ /* 0x000fe200078e00ff */
[----:B------:R-:W2:Y:S01]  /*4a70*/  LDCU.64 UR4, c[0x0][0x400] ;  /* 0x00008000ff0477ac */ /* 0x000ea20008000a00 */
[----:B------:R-:W-:Y:S01]  /*4a80*/  BSSY.RECONVERGENT B2, `(.L_x_54) ;  /* 0x0000210000027945 */ /* 0x000fe20003800200 */
[----:B------:R-:W-:-:S05]  /*4a90*/  LOP3.LUT R20, R20, R21, RZ, 0x3c, !PT ;  /* 0x0000001514147212 */ /* 0x000fca00078e3cff */
[----:B------:R-:W-:-:S05]  /*4aa0*/  IMAD.SHL.U32 R21, R20, 0x2, RZ ;  /* 0x0000000214157824 */ /* 0x000fca00078e00ff */
[----:B------:R-:W-:-:S04]  /*4ab0*/  LOP3.LUT R20, R20, R21, R5, 0x96, !PT ;  /* 0x0000001514147212 */ /* 0x000fc800078e9605 */
[----:B------:R-:W-:Y:S01]  /*4ac0*/  LOP3.LUT R43, R20, R11, RZ, 0x3c, !PT ;  /* 0x0000000b142b7212 */ /* 0x000fe200078e3cff */
[----:B------:R-:W-:-:S03]  /*4ad0*/  IMAD.MOV.U32 R20, RZ, RZ, 0x2f800000 ;  /* 0x2f800000ff147424 */ /* 0x000fc600078e00ff */
[----:B------:R-:W-:-:S04]  /*4ae0*/  IADD3 R5, PT, PT, R2, 0xb0f8a, R43 ;  /* 0x000b0f8a02057810 */ /* 0x000fc80007ffe02b */
[----:B------:R-:W-:-:S05]  /*4af0*/  I2FP.F32.U32 R5, R5 ;  /* 0x0000000500057245 */ /* 0x000fca0000201000 */
[----:B------:R-:W-:-:S04]  /*4b00*/  FFMA R5, R5, R20, 1.1641532182693481445e-10 ;  /* 0x2f00000005057423 */ /* 0x000fc80000000014 */
[----:B01----:R-:W2:Y:S02]  /*4b10*/  F2F.F64.F32 R24, R5 ;  /* 0x0000000500187310 */ /* 0x003ea40000201800 */
[----:B--2---:R-:W-:-:S14]  /*4b20*/  DSETP.GTU.AND P0, PT, R24, UR4, PT ;  /* 0x0000000418007e2a */ /* 0x004fdc000bf0c000 */
[----:B------:R-:W-:Y:S05]  /*4b30*/  @P0 BRA `(.L_x_55) ;  /* 0x0000000c00580947 */ /* 0x000fea0003800000 */
[----:B------:R-:W2:Y:S01]  /*4b40*/  LDG.E R31, desc[UR14][R36.64+0x34] ;  /* 0x0000340e241f7981 */ /* 0x000ea2000c1e1900 */
[----:B------:R-:W-:Y:S01]  /*4b50*/  SHF.R.U32.HI R5, RZ, 0x2, R22 ;  /* 0x00000002ff057819 */ /* 0x000fe20000011616 */
[----:B------:R-:W-:Y:S01]  /*4b60*/  IMAD.MOV.U32 R24, RZ, RZ, 0x0 ;  /* 0x00000000ff187424 */ /* 0x000fe200078e00ff */
[----:B------:R-:W-:Y:S01]  /*4b70*/  BSSY.RECONVERGENT B3, `(.L_x_56) ;  /* 0x0000023000037945 */ /* 0x000fe20003800200 */
[----:B------:R-:W-:Y:S01]  /*4b80*/  IMAD.MOV.U32 R25, RZ, RZ, 0x3fd80000 ;  /* 0x3fd80000ff197424 */ /* 0x000fe200078e00ff */
[----:B------:R-:W-:Y:S01]  /*4b90*/  LOP3.LUT R5, R5, R22, RZ, 0x3c, !PT ;  /* 0x0000001605057212 */ /* 0x000fe200078e3cff */
[----:B------:R-:W-:-:S04]  /*4ba0*/  IMAD.SHL.U32 R22, R43, 0x10, RZ ;  /* 0x000000102b167824 */ /* 0x000fc800078e00ff */
[----:B------:R-:W-:-:S05]  /*4bb0*/  IMAD.SHL.U32 R7, R5, 0x2, RZ ;  /* 0x0000000205077824 */ /* 0x000fca00078e00ff */
[----:B------:R-:W-:-:S04]  /*4bc0*/  LOP3.LUT R22, R5, R7, R22, 0x96, !PT ;  /* 0x0000000705167212 */ /* 0x000fc800078e9616 */
[----:B------:R-:W-:-:S04]  /*4bd0*/  LOP3.LUT R7, R22, R43, RZ, 0x3c, !PT ;  /* 0x0000002b16077212 */ /* 0x000fc800078e3cff */
[----:B------:R-:W-:-:S04]  /*4be0*/  IADD3 R5, PT, PT, R2, 0x10974f, R7 ;  /* 0x0010974f02057810 */ /* 0x000fc80007ffe007 */
[----:B------:R-:W-:-:S05]  /*4bf0*/  I2FP.F32.U32 R5, R5 ;  /* 0x0000000500057245 */ /* 0x000fca0000201000 */
[----:B------:R-:W-:-:S04]  /*4c00*/  FFMA R5, R5, R20, 1.1641532182693481445e-10 ;  /* 0x2f00000005057423 */ /* 0x000fc80000000014 */
[----:B------:R-:W0:Y:S08]  /*4c10*/  F2F.F64.F32 R60, R5 ;  /* 0x00000005003c7310 */ /* 0x000e300000201800 */
[----:B0-----:R-:W0:Y:S01]  /*4c20*/  MUFU.RSQ64H R21, R61 ;  /* 0x0000003d00157308 */ /* 0x001e220000001c00 */
[----:B------:R-:W-:-:S05]  /*4c30*/  VIADD R20, R61, 0xfcb00000 ;  /* 0xfcb000003d147836 */ /* 0x000fca0000000000 */
[----:B------:R-:W-:Y:S01]  /*4c40*/  ISETP.GE.U32.AND P1, PT, R20, 0x7ca00000, PT ;  /* 0x7ca000001400780c */ /* 0x000fe20003f26070 */
[----:B0-----:R-:W-:-:S08]  /*4c50*/  DMUL R22, R20, R20 ;  /* 0x0000001414167228 */ /* 0x001fd00000000000 */
[----:B------:R-:W-:-:S08]  /*4c60*/  DFMA R22, R60, -R22, 1 ;  /* 0x3ff000003c16742b */ /* 0x000fd00000000816 */
[----:B------:R-:W-:Y:S02]  /*4c70*/  DFMA R24, R22, R24, 0.5 ;  /* 0x3fe000001618742b */ /* 0x000fe40000000018 */
[----:B------:R-:W-:-:S08]  /*4c80*/  DMUL R22, R20, R22 ;  /* 0x0000001614167228 */ /* 0x000fd00000000000 */
[----:B------:R-:W-:-:S08]  /*4c90*/  DFMA R24, R24, R22, R20 ;  /* 0x000000161818722b */ /* 0x000fd00000000014 */
[----:B------:R-:W-:Y:S02]  /*4ca0*/  DMUL R26, R60, R24 ;  /* 0x000000183c1a7228 */ /* 0x000fe40000000000 */
[----:B------:R-:W-:Y:S02]  /*4cb0*/  VIADD R23, R25, 0xfff00000 ;  /* 0xfff0000019177836 */ /* 0x000fe40000000000 */
[----:B------:R-:W-:-:S04]  /*4cc0*/  IMAD.MOV.U32 R22, RZ, RZ, R24 ;  /* 0x000000ffff167224 */ /* 0x000fc800078e0018 */
[----:B------:R-:W-:-:S08]  /*4cd0*/  DFMA R28, R26, -R26, R60 ;  /* 0x8000001a1a1c722b */ /* 0x000fd0000000003c */
[----:B------:R-:W-:Y:S01]  /*4ce0*/  DFMA R50, R28, R22, R26 ;  /* 0x000000161c32722b */ /* 0x000fe2000000001a */
[----:B--2---:R-:W-:-:S13]  /*4cf0*/  ISETP.NE.AND P0, PT, R31, RZ, PT ;  /* 0x000000ff1f00720c */ /* 0x004fda0003f05270 */
[----:B------:R-:W-:Y:S05]  /*4d00*/  @P0 BRA `(.L_x_57) ;  /* 0x0000000000240947 */ /* 0x000fea0003800000 */
[----:B------:R-:W2:Y:S01]  /*4d10*/  LDG.E.64 R48, desc[UR14][R38.64] ;  /* 0x0000000e26307981 */ /* 0x000ea2000c1e1b00 */
[----:B------:R-:W0:Y:S02]  /*4d20*/  LDC.64 R56, c[0x0][0x3c0] ;  /* 0x0000f000ff387b82 */ /* 0x000e240000000a00 */
[----:B0-----:R-:W-:Y:S01]  /*4d30*/  IMAD.WIDE R56, R30, 0x8, R56 ;  /* 0x000000081e387825 */ /* 0x001fe200078e0238 */
[----:B--2---:R-:W-:-:S03]  /*4d40*/  IADD3 R52, P0, PT, R48, -0x1, RZ ;  /* 0xffffffff30347810 */ /* 0x004fc60007f1e0ff */
[----:B------:R-:W-:Y:S01]  /*4d50*/  IMAD.MOV.U32 R48, RZ, RZ, 0x1 ;  /* 0x00000001ff307424 */ /* 0x000fe200078e00ff */
[----:B------:R-:W-:Y:S01]  /*4d60*/  IADD3.X R53, PT, PT, R49, -0x1, RZ, P0, !PT ;  /* 0xffffffff31357810 */ /* 0x000fe200007fe4ff */
[----:B------:R-:W-:-:S04]  /*4d70*/  IMAD.MOV.U32 R49, RZ, RZ, 0x0 ;  /* 0x00000000ff317424 */ /* 0x000fc800078e00ff */
[----:B------:R0:W-:Y:S04]  /*4d80*/  STG.E.64 desc[UR14][R38.64], R52 ;  /* 0x0000003426007986 */ /* 0x0001e8000c101b0e */
[----:B------:R0:W-:Y:S02]  /*4d90*/  REDG.E.ADD.64.STRONG.GPU desc[UR14][R56.64], R48 ;  /* 0x000000303800798e */ /* 0x0001e4000c12e50e */
.L_x_57:
[----:B------:R-:W-:Y:S05]  /*4da0*/  BSYNC.RECONVERGENT B3 ;  /* 0x0000000000037941 */ /* 0x000fea0003800200 */
.L_x_56:
[----:B------:R-:W-:Y:S04]  /*4db0*/  BSSY.RECONVERGENT B3, `(.L_x_58) ;  /* 0x0000008000037945 */ /* 0x000fe80003800200 */
[----:B------:R-:W-:Y:S05]  /*4dc0*/  @!P1 BRA `(.L_x_59) ;  /* 0x0000000000189947 */ /* 0x000fea0003800000 */
[----:B------:R-:W-:Y:S01]  /*4dd0*/  IMAD.MOV.U32 R30, RZ, RZ, R24 ;  /* 0x000000ffff1e7224 */ /* 0x000fe200078e0018 */
[----:B------:R-:W-:Y:S01]  /*4de0*/  MOV R58, 0x4e10 ;  /* 0x00004e10003a7802 */ /* 0x000fe20000000f00 */
[----:B------:R-:W-:-:S07]  /*4df0*/  IMAD.MOV.U32 R31, RZ, RZ, R61 ;  /* 0x000000ffff1f7224 */ /* 0x000fce00078e003d */
[----:B0---4-:R-:W-:Y:S05]  /*4e00*/  CALL.REL.NOINC `($__internal_2_$__cuda_sm20_dsqrt_rn_f64_mediumpath_v1) ;  /* 0x000000a400d87944 */ /* 0x011fea0003c00000 */
[----:B------:R-:W-:Y:S02]  /*4e10*/  IMAD.MOV.U32 R50, RZ, RZ, R70 ;  /* 0x000000ffff327224 */ /* 0x000fe400078e0046 */
[----:B------:R-:W-:-:S07]  /*4e20*/  IMAD.MOV.U32 R51, RZ, RZ, R71 ;  /* 0x000000ffff337224 */ /* 0x000fce00078e0047 */
.L_x_59:
[----:B------:R-:W-:Y:S05]  /*4e30*/  BSYNC.RECONVERGENT B3 ;  /* 0x0000000000037941 */ /* 0x000fea0003800200 */
.L_x_58:
[----:B------:R-:W-:Y:S01]  /*4e40*/  SHF.R.U32.HI R5, RZ, 0x2, R10 ;  /* 0x00000002ff057819 */ /* 0x000fe2000001160a */
[----:B------:R-:W-:Y:S01]  /*4e50*/  VIADD R2, R2, 0x161f14 ;  /* 0x00161f1402027836 */ /* 0x000fe20000000000 */
[----:B------:R-:W-:Y:S01]  /*4e60*/  UMOV UR4, 0x54442d18 ;  /* 0x54442d1800047882 */ /* 0x000fe20000000000 */
[----:B------:R-:W-:Y:S01]  /*4e70*/  IMAD.MOV.U32 R21, RZ, RZ, 0x2f800000 ;  /* 0x2f800000ff157424 */ /* 0x000fe200078e00ff */
[----:B------:R-:W-:Y:S01]  /*4e80*/  LOP3.LUT R5, R5, R10, RZ, 0x3c, !PT ;  /* 0x0000000a05057212 */ /* 0x000fe200078e3cff */
[----:B------:R-:W-:Y:S01]  /*4e90*/  IMAD.SHL.U32 R10, R7, 0x10, RZ ;  /* 0x00000010070a7824 */ /* 0x000fe200078e00ff */
[----:B------:R-:W-:Y:S01]  /*4ea0*/  UMOV UR5, 0x401921fb ;  /* 0x401921fb00057882 */ /* 0x000fe20000000000 */
[----:B------:R-:W-:Y:S01]  /*4eb0*/  BSSY.RECONVERGENT B5, `(.L_x_60) ;  /* 0x0000023000057945 */ /* 0x000fe20003800200 */
[----:B------:R-:W-:Y:S02]  /*4ec0*/  IMAD.MOV.U32 R64, RZ, RZ, R18 ;  /* 0x000000ffff407224 */ /* 0x000fe400078e0012 */
[----:B------:R-:W-:-:S02]  /*4ed0*/  IMAD.SHL.U32 R20, R5, 0x2, RZ ;  /* 0x0000000205147824 */ /* 0x000fc400078e00ff */
[----:B------:R-:W-:-:S03]  /*4ee0*/  IMAD.MOV.U32 R65, RZ, RZ, R19 ;  /* 0x000000ffff417224 */ /* 0x000fc600078e0013 */
[----:B------:R-:W-:-:S04]  /*4ef0*/  LOP3.LUT R10, R5, R20, R10, 0x96, !PT ;  /* 0x00000014050a7212 */ /* 0x000fc800078e960a */
[----:B------:R-:W-:-:S05]  /*4f00*/  LOP3.LUT R5, R10, R7, RZ, 0x3c, !PT ;  /* 0x000000070a057212 */ /* 0x000fca00078e3cff */
[----:B------:R-:W-:-:S05]  /*4f10*/  IMAD.IADD R10, R5, 0x1, R2 ;  /* 0x00000001050a7824 */ /* 0x000fca00078e0202 */
[----:B------:R-:W-:-:S05]  /*4f20*/  I2FP.F32.U32 R10, R10 ;  /* 0x0000000a000a7245 */ /* 0x000fca0000201000 */
[----:B------:R-:W-:Y:S01]  /*4f30*/  FFMA R20, R10, R21, 1.1641532182693481445e-10 ;  /* 0x2f0000000a147423 */ /* 0x000fe20000000015 */
[----:B------:R-:W-:-:S03]  /*4f40*/  IMAD.MOV.U32 R10, RZ, RZ, RZ ;  /* 0x000000ffff0a7224 */ /* 0x000fc600078e00ff */
[----:B0-----:R-:W0:Y:S02]  /*4f50*/  F2F.F64.F32 R52, R20 ;  /* 0x0000001400347310 */ /* 0x001e240000201800 */
[----:B0-----:R-:W-:-:S08]  /*4f60*/  DMUL R52, R52, UR4 ;  /* 0x0000000434347c28 */ /* 0x001fd00008000000 */
[----:B------:R-:W-:-:S14]  /*4f70*/  DSETP.NEU.AND P4, PT, R52, +INF , PT ;  /* 0x7ff000003400742a */ /* 0x000fdc0003f8d000 */
[----:B------:R-:W-:Y:S05]  /*4f80*/  @!P4 BRA `(.L_x_61) ;  /* 0x000000000054c947 */ /* 0x000fea0003800000 */
[----:B------:R-:W-:Y:S01]  /*4f90*/  UMOV UR4, 0x6dc9c883 ;  /* 0x6dc9c88300047882 */ /* 0x000fe20000000000 */
[----:B------:R-:W-:Y:S01]  /*4fa0*/  UMOV UR5, 0x3fe45f30 ;  /* 0x3fe45f3000057882 */ /* 0x000fe20000000000 */
[C---:B------:R-:W-:Y:S02]  /*4fb0*/  DSETP.GE.AND P0, PT, R52.reuse, 2.14748364800000000000e+09, PT ;  /* 0x41e000003400742a */ /* 0x040fe40003f06000 */
[----:B------:R-:W-:Y:S01]  /*4fc0*/  DMUL R20, R52, UR4 ;  /* 0x0000000434147c28 */ /* 0x000fe20008000000 */
[----:B------:R-:W-:Y:S01]  /*4fd0*/  UMOV UR4, 0x54442d18 ;  /* 0x54442d1800047882 */ /* 0x000fe20000000000 */
[----:B------:R-:W-:-:S04]  /*4fe0*/  UMOV UR5, 0x3ff921fb ;  /* 0x3ff921fb00057882 */ /* 0x000fc80000000000 */
[----:B------:R-:W0:Y:S08]  /*4ff0*/  F2I.F64 R10, R20 ;  /* 0x00000014000a7311 */ /* 0x000e300000301100 */
[----:B0-----:R-:W0:Y:S02]  /*5000*/  I2F.F64 R64, R10 ;  /* 0x0000000a00407312 */ /* 0x001e240000201c00 */
[----:B0-----:R-:W-:Y:S01]  /*5010*/  DFMA R22, R64, -UR4, R52 ;  /* 0x8000000440167c2b */ /* 0x001fe20008000034 */
[----:B------:R-:W-:Y:S01]  /*5020*/  UMOV UR4, 0x33145c00 ;  /* 0x33145c0000047882 */ /* 0x000fe20000000000 */
[----:B------:R-:W-:-:S06]  /*5030*/  UMOV UR5, 0x3c91a626 ;  /* 0x3c91a62600057882 */ /* 0x000fcc0000000000 */
[----:B------:R-:W-:Y:S01]  /*5040*/  DFMA R22, R64, -UR4, R22 ;  /* 0x8000000440167c2b */ /* 0x000fe20008000016 */
[----:B------:R-:W-:Y:S01]  /*5050*/  UMOV UR4, 0x252049c0 ;  /* 0x252049c000047882 */ /* 0x000fe20000000000 */
[----:B------:R-:W-:-:S06]  /*5060*/  UMOV UR5, 0x397b839a ;  /* 0x397b839a00057882 */ /* 0x000fcc0000000000 */
[----:B------:R-:W-:Y:S01]  /*5070*/  DFMA R64, R64, -UR4, R22 ;  /* 0x8000000440407c2b */ /* 0x000fe20008000016 */
[----:B------:R-:W-:Y:S10]  /*5080*/  @!P0 BRA `(.L_x_61) ;  /* 0x0000000000148947 */ /* 0x000ff40003800000 */
[----:B------:R-:W-:Y:S01]  /*5090*/  IMAD.MOV.U32 R22, RZ, RZ, R52 ;  /* 0x000000ffff167224 */ /* 0x000fe200078e0034 */
[----:B------:R-:W-:Y:S01]  /*50a0*/  MOV R58, 0x50d0 ;  /* 0x000050d0003a7802 */ /* 0x000fe20000000f00 */
[----:B------:R-:W-:-:S07]  /*50b0*/  IMAD.MOV.U32 R59, RZ, RZ, R53 ;  /* 0x000000ffff3b7224 */ /* 0x000fce00078e0035 */
[----:B----4-:R-:W-:Y:S05]  /*50c0*/  CALL.REL.NOINC `($_Z17ray_tracer_kerneliiP6PhotonPyS1_S1_S1_S1_S1_S1_S1_S1_PdS2_S2_dddddddddddii$__internal_trig_reduction_slowpathd) ;  /* 0x000000b000787944 */ /* 0x010fea0003c00000 */
[----:B------:R-:W-:-:S07]  /*50d0*/  IMAD.MOV.U32 R10, RZ, RZ, R23 ;  /* 0x000000ffff0a7224 */ /* 0x000fce00078e0017 */
.L_x_61:
[----:B------:R-:W-:Y:S05]  /*50e0*/  BSYNC.RECONVERGENT B5 ;  /* 0x0000000000057941 */ /* 0x000fea0003800200 */
.L_x_60:
[----:B------:R-:W0:Y:S01]  /*50f0*/  LDCU.64 UR4, c[0x4][0x48] ;  /* 0x01000900ff0477ac */ /* 0x000e220008000a00 */
[----:B------:R-:W-:-:S05]  /*5100*/  IMAD.SHL.U32 R20, R10, 0x40, RZ ;  /* 0x000000400a147824 */ /* 0x000fca00078e00ff */
[----:B------:R-:W-:-:S04]  /*5110*/  LOP3.LUT R20, R20, 0x40, RZ, 0xc0, !PT ;  /* 0x0000004014147812 */ /* 0x000fc800078ec0ff */
[----:B0-----:R-:W-:-:S05]  /*5120*/  IADD3 R58, P0, PT, R20, UR4, RZ ;  /* 0x00000004143a7c10 */ /* 0x001fca000ff1e0ff */
[----:B------:R-:W-:-:S05]  /*5130*/  IMAD.X R59, RZ, RZ, UR5, P0 ;  /* 0x00000005ff3b7e24 */ /* 0x000fca00080e06ff */
[----:B------:R-:W2:Y:S04]  /*5140*/  LDG.E.128.CONSTANT R20, desc[UR14][R58.64] ;  /* 0x0000000e3a147981 */ /* 0x000ea8000c1e9d00 */
[----:B------:R-:W3:Y:S04]  /*5150*/  LDG.E.128.CONSTANT R24, desc[UR14][R58.64+0x10] ;  /* 0x0000100e3a187981 */ /* 0x000ee8000c1e9d00 */
[----:B------:R-:W5:Y:S01]  /*5160*/  LDG.E.128.CONSTANT R28, desc[UR14][R58.64+0x20] ;  /* 0x0000200e3a1c7981 */ /* 0x000f62000c1e9d00 */
[----:B------:R-:W-:Y:S01]  /*5170*/  LOP3.LUT R42, R10, 0x1, RZ, 0xc0, !PT ;  /* 0x000000010a2a7812 */ /* 0x000fe200078ec0ff */
[----:B------:R-:W-:Y:S01]  /*5180*/  IMAD.MOV.U32 R56, RZ, RZ, 0x20fd8164 ;  /* 0x20fd8164ff387424 */ /* 0x000fe200078e00ff */
[----:B------:R-:W-:Y:S01]  /*5190*/  DMUL R48, R64, R64 ;  /* 0x0000004040307228 */ /* 0x000fe20000000000 */
[----:B------:R-:W-:Y:S01]  /*51a0*/  BSSY.RECONVERGENT B5, `(.L_x_62) ;  /* 0x0000031000057945 */ /* 0x000fe20003800200 */
[----:B------:R-:W-:Y:S01]  /*51b0*/  ISETP.NE.U32.AND P0, PT, R42, 0x1, PT ;  /* 0x000000012a00780c */ /* 0x000fe20003f05070 */
[----:B------:R-:W-:-:S03]  /*51c0*/  IMAD.MOV.U32 R42, RZ, RZ, 0x3da8ff83 ;  /* 0x3da8ff83ff2a7424 */ /* 0x000fc600078e00ff */
[----:B------:R-:W-:Y:S02]  /*51d0*/  FSEL R56, R56, -8.06006814911005101289e+34, !P0 ;  /* 0xf9785eba38387808 */ /* 0x000fe40004000000 */
[----:B------:R-:W-:-:S06]  /*51e0*/  FSEL R57, -R42, 0.11223486810922622681, !P0 ;  /* 0x3de5db652a397808 */ /* 0x000fcc0004000100 */
[----:B--2---:R-:W-:-:S08]  /*51f0*/  DFMA R20, R48, R56, R20 ;  /* 0x000000383014722b */ /* 0x004fd00000000014 */
[----:B------:R-:W-:-:S08]  /*5200*/  DFMA R20, R48, R20, R22 ;  /* 0x000000143014722b */ /* 0x000fd00000000016 */
[----:B---3--:R-:W-:-:S08]  /*5210*/  DFMA R20, R48, R20, R24 ;  /* 0x000000143014722b */ /* 0x008fd00000000018 */
[----:B------:R-:W-:-:S08]  /*5220*/  DFMA R20, R48, R20, R26 ;  /* 0x000000143014722b */ /* 0x000fd0000000001a */
[----:B-----5:R-:W-:-:S08]  /*5230*/  DFMA R20, R48, R20, R28 ;  /* 0x000000143014722b */ /* 0x020fd0000000001c */
[----:B------:R-:W-:-:S08]  /*5240*/  DFMA R20, R48, R20, R30 ;  /* 0x000000143014722b */ /* 0x000fd0000000001e */
[----:B------:R-:W-:Y:S02]  /*5250*/  DFMA R22, R20, R64, R64 ;  /* 0x000000401416722b */ /* 0x000fe40000000040 */
[----:B------:R-:W-:Y:S01]  /*5260*/  DFMA R20, R48, R20, 1 ;  /* 0x3ff000003014742b */ /* 0x000fe20000000014 */
[----:B------:R-:W-:Y:S02]  /*5270*/  IMAD.MOV.U32 R64, RZ, RZ, R18 ;  /* 0x000000ffff407224 */ /* 0x000fe400078e0012 */
[----:B------:R-:W-:-:S07]  /*5280*/  IMAD.MOV.U32 R65, RZ, RZ, R19 ;  /* 0x000000ffff417224 */ /* 0x000fce00078e0013 */
[----:B------:R-:W-:Y:S02]  /*5290*/  FSEL R22, R20, R22, !P0 ;  /* 0x0000001614167208 */ /* 0x000fe40004000000 */
[----:B------:R-:W-:Y:S02]  /*52a0*/  FSEL R23, R21, R23, !P0 ;  /* 0x0000001715177208 */ /* 0x000fe40004000000 */
[----:B------:R-:W-:Y:S01]  /*52b0*/  LOP3.LUT P0, RZ, R10, 0x2, RZ, 0xc0, !PT ;  /* 0x000000020aff7812 */ /* 0x000fe2000780c0ff */
[----:B------:R-:W-:-:S03]  /*52c0*/  IMAD.MOV.U32 R10, RZ, RZ, 0x1 ;  /* 0x00000001ff0a7424 */ /* 0x000fc600078e00ff */
[----:B------:R-:W-:-:S10]  /*52d0*/  DADD R20, RZ, -R22 ;  /* 0x00000000ff147229 */ /* 0x000fd40000000816 */
[----:B------:R-:W-:Y:S02]  /*52e0*/  FSEL R48, R22, R20, !P0 ;  /* 0x0000001416307208 */ /* 0x000fe40004000000 */
[----:B------:R-:W-:-:S06]  /*52f0*/  FSEL R49, R23, R21, !P0 ;  /* 0x0000001517317208 */ /* 0x000fcc0004000000 */
[----:B------:R-:W-:-:S07]  /*5300*/  DMUL R48, R50, R48 ;  /* 0x0000003032307228 */ /* 0x000fce0000000000 */
[----:B------:R0:W-:Y:S01]  /*5310*/  STG.E.64 desc[UR14][R36.64+0x18], R48 ;  /* 0x0000183024007986 */ /* 0x0001e2000c101b0e */
[----:B------:R-:W-:Y:S05]  /*5320*/  @!P4 BRA `(.L_x_63) ;  /* 0x000000000060c947 */ /* 0x000fea0003800000 */
[----:B------:R-:W-:Y:S01]  /*5330*/  UMOV UR4, 0x6dc9c883 ;  /* 0x6dc9c88300047882 */ /* 0x000fe20000000000 */
[----:B------:R-:W-:Y:S01]  /*5340*/  UMOV UR5, 0x3fe45f30 ;  /* 0x3fe45f3000057882 */ /* 0x000fe20000000000 */
[C---:B------:R-:W-:Y:S01]  /*5350*/  DSETP.GE.AND P0, PT, R52.reuse, 2.14748364800000000000e+09, PT ;  /* 0x41e000003400742a */ /* 0x040fe20003f06000 */
[----:B------:R-:W-:Y:S01]  /*5360*/  BSSY.RECONVERGENT B6, `(.L_x_64) ;  /* 0x0000013000067945 */ /* 0x000fe20003800200 */
[----:B------:R-:W-:Y:S01]  /*5370*/  DMUL R20, R52, UR4 ;  /* 0x0000000434147c28 */ /* 0x000fe20008000000 */
[----:B------:R-:W-:Y:S01]  /*5380*/  UMOV UR4, 0x54442d18 ;  /* 0x54442d1800047882 */ /* 0x000fe20000000000 */
[----:B------:R-:W-:-:S04]  /*5390*/  UMOV UR5, 0x3ff921fb ;  /* 0x3ff921fb00057882 */ /* 0x000fc80000000000 */
[----:B------:R-:W1:Y:S08]  /*53a0*/  F2I.F64 R10, R20 ;  /* 0x00000014000a7311 */ /* 0x000e700000301100 */
[----:B-1----:R-:W1:Y:S02]  /*53b0*/  I2F.F64 R64, R10 ;  /* 0x0000000a00407312 */ /* 0x002e640000201c00 */
[----:B-1----:R-:W-:Y:S01]  /*53c0*/  DFMA R22, R64, -UR4, R52 ;  /* 0x8000000440167c2b */ /* 0x002fe20008000034 */
        /* <DEDUP_REMOVED lines=10> */
[----:B0---4-:R-:W-:Y:S05]  /*5470*/  CALL.REL.NOINC `($_Z17ray_tracer_kerneliiP6PhotonPyS1_S1_S1_S1_S1_S1_S1_S1_PdS2_S2_dddddddddddii$__internal_trig_reduction_slowpathd) ;  /* 0x000000ac008c7944 */ /* 0x011fea0003c00000 */
[----:B------:R-:W-:-:S07]  /*5480*/  IMAD.MOV.U32 R10, RZ, RZ, R23 ;  /* 0x000000ffff0a7224 */ /* 0x000fce00078e0017 */
.L_x_65:
[----:B------:R-:W-:Y:S05]  /*5490*/  BSYNC.RECONVERGENT B6 ;  /* 0x0000000000067941 */ /* 0x000fea0003800200 */
.L_x_64:
[----:B------:R-:W-:-:S07]  /*54a0*/  VIADD R10, R10, 0x1 ;  /* 0x000000010a0a7836 */ /* 0x000fce0000000000 */
.L_x_63:
[----:B------:R-:W-:Y:S05]  /*54b0*/  BSYNC.RECONVERGENT B5 ;  /* 0x0000000000057941 */ /* 0x000fea0003800200 */
.L_x_62:
[----:B------:R-:W1:Y:S01]  /*54c0*/  LDCU.64 UR4, c[0x4][0x48] ;  /* 0x01000900ff0477ac */ /* 0x000e620008000a00 */
[----:B------:R-:W-:-:S05]  /*54d0*/  IMAD.SHL.U32 R20, R10, 0x40, RZ ;  /* 0x000000400a147824 */ /* 0x000fca00078e00ff */
[----:B------:R-:W-:-:S04]  /*54e0*/  LOP3.LUT R20, R20, 0x40, RZ, 0xc0, !PT ;  /* 0x0000004014147812 */ /* 0x000fc800078ec0ff */
[----:B-1----:R-:W-:-:S05]  /*54f0*/  IADD3 R58, P0, PT, R20, UR4, RZ ;  /* 0x00000004143a7c10 */ /* 0x002fca000ff1e0ff */
        /* <DEDUP_REMOVED lines=9> */
[----:B------:R-:W-:Y:S01]  /*5590*/  IMAD.MOV.U32 R42, RZ, RZ, 0x3da8ff83 ;  /* 0x3da8ff83ff2a7424 */ /* 0x000fe200078e00ff */
[----:B------:R-:W-:-:S02]  /*55a0*/  DFMA R60, -R50, R50, 1 ;  /* 0x3ff00000323c742b */ /* 0x000fc40000000132 */
[----:B------:R-:W-:Y:S02]  /*55b0*/  FSEL R56, R56, -8.06006814911005101289e+34, !P0 ;  /* 0xf9785eba38387808 */ /* 0x000fe40004000000 */
[----:B------:R-:W-:-:S06]  /*55c0*/  FSEL R57, -R42, 0.11223486810922622681, !P0 ;  /* 0x3de5db652a397808 */ /* 0x000fcc0004000100 */
[----:B--2---:R-:W-:-:S08]  /*55d0*/  DFMA R20, R52, R56, R20 ;  /* 0x000000383414722b */ /* 0x004fd00000000014 */
[----:B------:R-:W-:-:S08]  /*55e0*/  DFMA R20, R52, R20, R22 ;  /* 0x000000143414722b */ /* 0x000fd00000000016 */
[----:B---3--:R-:W-:-:S08]  /*55f0*/  DFMA R20, R52, R20, R24 ;  /* 0x000000143414722b */ /* 0x008fd00000000018 */
[----:B------:R-:W-:-:S08]  /*5600*/  DFMA R20, R52, R20, R26 ;  /* 0x000000143414722b */ /* 0x000fd0000000001a */
[----:B-----5:R-:W-:Y:S02]  /*5610*/  DFMA R28, R52, R20, R28 ;  /* 0x00000014341c722b */ /* 0x020fe4000000001c */
[----:B------:R-:W1:Y:S01]  /*5620*/  MUFU.RSQ64H R21, R61 ;  /* 0x0000003d00157308 */ /* 0x000e620000001c00 */
[----:B------:R-:W-:-:S05]  /*5630*/  VIADD R20, R61, 0xfcb00000 ;  /* 0xfcb000003d147836 */ /* 0x000fca0000000000 */
[----:B------:R-:W-:-:S08]  /*5640*/  DFMA R28, R52, R28, R30 ;  /* 0x0000001c341c722b */ /* 0x000fd0000000001e */
[----:B------:R-:W-:Y:S02]  /*5650*/  DFMA R22, R28, R64, R64 ;  /* 0x000000401c16722b */ /* 0x000fe40000000040 */
[----:B------:R-:W-:Y:S02]  /*5660*/  DFMA R28, R52, R28, 1 ;  /* 0x3ff00000341c742b */ /* 0x000fe4000000001c */
[----:B-1----:R-:W-:-:S08]  /*5670*/  DMUL R24, R20, R20 ;  /* 0x0000001414187228 */ /* 0x002fd00000000000 */
[----:B------:R-:W-:Y:S01]  /*5680*/  FSEL R22, R28, R22, !P0 ;  /* 0x000000161c167208 */ /* 0x000fe20004000000 */
[----:B------:R-:W-:Y:S01]  /*5690*/  DFMA R26, R60, -R24, 1 ;  /* 0x3ff000003c1a742b */ /* 0x000fe20000000818 */
[----:B------:R-:W-:Y:S01]  /*56a0*/  FSEL R23, R29, R23, !P0 ;  /* 0x000000171d177208 */ /* 0x000fe20004000000 */
[----:B------:R-:W-:Y:S01]  /*56b0*/  IMAD.MOV.U32 R28, RZ, RZ, 0x0 ;  /* 0x00000000ff1c7424 */ /* 0x000fe200078e00ff */
[----:B------:R-:W-:Y:S01]  /*56c0*/  LOP3.LUT P0, RZ, R10, 0x2, RZ, 0xc0, !PT ;  /* 0x000000020aff7812 */ /* 0x000fe2000780c0ff */
[----:B------:R-:W-:-:S03]  /*56d0*/  IMAD.MOV.U32 R29, RZ, RZ, 0x3fd80000 ;  /* 0x3fd80000ff1d7424 */ /* 0x000fc600078e00ff */
[----:B------:R-:W-:-:S03]  /*56e0*/  DADD R24, RZ, -R22 ;  /* 0x00000000ff187229 */ /* 0x000fc60000000816 */
[----:B------:R-:W-:Y:S02]  /*56f0*/  DFMA R28, R26, R28, 0.5 ;  /* 0x3fe000001a1c742b */ /* 0x000fe4000000001c */
[----:B------:R-:W-:-:S05]  /*5700*/  DMUL R26, R20, R26 ;  /* 0x0000001a141a7228 */ /* 0x000fca0000000000 */
[----:B------:R-:W-:Y:S02]  /*5710*/  FSEL R22, R22, R24, !P0 ;  /* 0x0000001816167208 */ /* 0x000fe40004000000 */
[----:B------:R-:W-:Y:S01]  /*5720*/  FSEL R23, R23, R25, !P0 ;  /* 0x0000001917177208 */ /* 0x000fe20004000000 */
[----:B------:R-:W-:Y:S01]  /*5730*/  DFMA R30, R28, R26, R20 ;  /* 0x0000001a1c1e722b */ /* 0x000fe20000000014 */
[----:B------:R-:W-:-:S04]  /*5740*/  ISETP.GE.U32.AND P0, PT, R20, 0x7ca00000, PT ;  /* 0x7ca000001400780c */ /* 0x000fc80003f06070 */
[----:B------:R-:W-:-:S03]  /*5750*/  DMUL R50, R50, R22 ;  /* 0x0000001632327228 */ /* 0x000fc60000000000 */
[----:B------:R-:W-:Y:S02]  /*5760*/  DMUL R26, R60, R30 ;  /* 0x0000001e3c1a7228 */ /* 0x000fe40000000000 */
[----:B------:R-:W-:Y:S02]  /*5770*/  VIADD R23, R31, 0xfff00000 ;  /* 0xfff000001f177836 */ /* 0x000fe40000000000 */
[----:B------:R1:W-:Y:S01]  /*5780*/  STG.E.64 desc[UR14][R36.64+0x20], R50 ;  /* 0x0000203224007986 */ /* 0x0003e2000c101b0e */
[----:B------:R-:W-:-:S03]  /*5790*/  IMAD.MOV.U32 R22, RZ, RZ, R30 ;  /* 0x000000ffff167224 */ /* 0x000fc600078e001e */
[----:B------:R-:W-:-:S08]  /*57a0*/  DFMA R28, R26, -R26, R60 ;  /* 0x8000001a1a1c722b */ /* 0x000fd0000000003c */
[----:B------:R-:W-:Y:S01]  /*57b0*/  DFMA R70, R28, R22, R26 ;  /* 0x000000161c46722b */ /* 0x000fe2000000001a */
[----:B------:R-:W-:Y:S10]  /*57c0*/  @!P0 BRA `(.L_x_67) ;  /* 0x00000000000c8947 */ /* 0x000ff40003800000 */
[----:B------:R-:W-:Y:S01]  /*57d0*/  IMAD.MOV.U32 R31, RZ, RZ, R61 ;  /* 0x000000ffff1f7224 */ /* 0x000fe200078e003d */
[----:B------:R-:W-:-:S07]  /*57e0*/  MOV R58, 0x5800 ;  /* 0x00005800003a7802 */ /* 0x000fce0000000f00 */
[----:B01--4-:R-:W-:Y:S05]  /*57f0*/  CALL.REL.NOINC `($__internal_2_$__cuda_sm20_dsqrt_rn_f64_mediumpath_v1) ;  /* 0x0000009c005c7944 */ /* 0x013fea0003c00000 */
.L_x_67:
[----:B------:R-:W-:Y:S05]  /*5800*/  BSYNC.RECONVERGENT B3 ;  /* 0x0000000000037941 */ /* 0x000fea0003800200 */
.L_x_66:
[----:B------:R-:W-:Y:S01]  /*5810*/  IMAD.MOV.U32 R23, RZ, RZ, 0x1 ;  /* 0x00000001ff177424 */ /* 0x000fe200078e00ff */
[----:B------:R2:W-:Y:S01]  /*5820*/  STG.E.64 desc[UR14][R36.64+0x28], R70 ;  /* 0x0000284624007986 */ /* 0x0005e2000c101b0e */
[----:B------:R-:W-:Y:S02]  /*5830*/  IMAD.MOV.U32 R56, RZ, RZ, R70 ;  /* 0x000000ffff387224 */ /* 0x000fe400078e0046 */
[----:B------:R-:W-:Y:S01]  /*5840*/  IMAD.MOV.U32 R57, RZ, RZ, R71 ;  /* 0x000000ffff397224 */ /* 0x000fe200078e0047 */
[----:B------:R2:W-:Y:S01]  /*5850*/  STG.E desc[UR14][R36.64+0x30], R23 ;  /* 0x0000301724007986 */ /* 0x0005e2000c10190e */
[----:B------:R-:W-:Y:S02]  /*5860*/  IMAD.MOV.U32 R22, RZ, RZ, R43 ;  /* 0x000000ffff167224 */ /* 0x000fe400078e002b */
[----:B------:R-:W-:Y:S02]  /*5870*/  IMAD.MOV.U32 R21, RZ, RZ, R11 ;  /* 0x000000ffff157224 */ /* 0x000fe400078e000b */
[----:B------:R-:W-:Y:S01]  /*5880*/  IMAD.MOV.U32 R10, RZ, RZ, R3 ;  /* 0x000000ffff0a7224 */ /* 0x000fe200078e0003 */
[----:B------:R-:W-:Y:S06]  /*5890*/  BRA `(.L_x_68) ;  /* 0x0000001000b87947 */ /* 0x000fec0003800000 */
.L_x_55:
[----:B------:R-:W-:Y:S01]  /*58a0*/  SHF.R.U32.HI R5, RZ, 0x2, R22 ;  /* 0x00000002ff057819 */ /* 0x000fe20000011616 */
[----:B------:R-:W-:Y:S01]  /*58b0*/  IMAD.SHL.U32 R8, R43, 0x10, RZ ;  /* 0x000000102b087824 */ /* 0x000fe200078e00ff */
[----:B------:R-:W0:Y:S01]  /*58c0*/  LDCU.64 UR4, c[0x0][0x408] ;  /* 0x00008100ff0477ac */ /* 0x000e220008000a00 */
[----:B------:R-:W-:Y:S01]  /*58d0*/  IMAD.MOV.U32 R64, RZ, RZ, R12 ;  /* 0x000000ffff407224 */ /* 0x000fe200078e000c */
[----:B------:R-:W-:Y:S01]  /*58e0*/  LOP3.LUT R5, R5, R22, RZ, 0x3c, !PT ;  /* 0x0000001605057212 */ /* 0x000fe200078e3cff */
[----:B------:R-:W-:Y:S01]  /*58f0*/  IMAD.MOV.U32 R65, RZ, RZ, R13 ;  /* 0x000000ffff417224 */ /* 0x000fe200078e000d */
[----:B------:R-:W-:-:S03]  /*5900*/  SHF.R.U32.HI R22, RZ, 0x2, R7 ;  /* 0x00000002ff167819 */ /* 0x000fc60000011607 */
[----:B------:R-:W-:Y:S01]  /*5910*/  IMAD.SHL.U32 R10, R5, 0x2, RZ ;  /* 0x00000002050a7824 */ /* 0x000fe200078e00ff */
[----:B------:R-:W-:-:S04]  /*5920*/  LOP3.LUT R22, R22, R7, RZ, 0x3c, !PT ;  /* 0x0000000716167212 */ /* 0x000fc800078e3cff */
[----:B------:R-:W-:Y:S01]  /*5930*/  LOP3.LUT R8, R5, R10, R8, 0x96, !PT ;  /* 0x0000000a05087212 */ /* 0x000fe200078e9608 */
[----:B------:R-:W-:-:S03]  /*5940*/  IMAD.SHL.U32 R7, R22, 0x2, RZ ;  /* 0x0000000216077824 */ /* 0x000fc600078e00ff */
[----:B------:R-:W-:Y:S01]  /*5950*/  LOP3.LUT R24, R8, R43, RZ, 0x3c, !PT ;  /* 0x0000002b08187212 */ /* 0x000fe200078e3cff */
[----:B------:R-:W-:-:S04]  /*5960*/  IMAD.U32 R8, RZ, RZ, UR24 ;  /* 0x00000018ff087e24 */ /* 0x000fc8000f8e00ff */
[----:B------:R-:W-:-:S05]  /*5970*/  IMAD.SHL.U32 R5, R24, 0x10, RZ ;  /* 0x0000001018057824 */ /* 0x000fca00078e00ff */
[----:B------:R-:W-:Y:S02]  /*5980*/  LOP3.LUT R5, R22, R7, R5, 0x96, !PT ;  /* 0x0000000716057212 */ /* 0x000fe400078e9605 */
[C---:B------:R-:W-:Y:S01]  /*5990*/  IADD3 R7, PT, PT, R2.reuse, 0x10974f, R24 ;  /* 0x0010974f02077810 */ /* 0x040fe20007ffe018 */
[----:B------:R-:W-:Y:S01]  /*59a0*/  VIADD R2, R2, 0x161f14 ;  /* 0x00161f1402027836 */ /* 0x000fe20000000000 */
[----:B------:R-:W-:Y:S01]  /*59b0*/  LOP3.LUT R5, R5, R24, RZ, 0x3c, !PT ;  /* 0x0000001805057212 */ /* 0x000fe200078e3cff */
[----:B------:R-:W1:Y:S01]  /*59c0*/  LDC.64 R22, c[0x0][0x410] ;  /* 0x00010400ff167b82 */ /* 0x000e620000000a00 */
[----:B------:R-:W-:-:S03]  /*59d0*/  I2FP.F32.U32 R21, R7 ;  /* 0x0000000700157245 */ /* 0x000fc60000201000 */
[----:B------:R-:W-:Y:S02]  /*59e0*/  IMAD.IADD R7, R2, 0x1, R5 ;  /* 0x0000000102077824 */ /* 0x000fe400078e0205 */
[----:B------:R-:W-:-:S03]  /*59f0*/  FFMA R25, R21, R20, 1.1641532182693481445e-10 ;  /* 0x2f00000015197423 */ /* 0x000fc60000000014 */
[----:B------:R-:W-:Y:S01]  /*5a00*/  I2FP.F32.U32 R7, R7 ;  /* 0x0000000700077245 */ /* 0x000fe20000201000 */
[----:B------:R-:W0:Y:S04]  /*5a10*/  F2F.F64.F32 R46, R25 ;  /* 0x00000019002e7310 */ /* 0x000e280000201800 */
[----:B------:R-:W-:Y:S01]  /*5a20*/  FFMA R10, R7, R20, 1.1641532182693481445e-10 ;  /* 0x2f000000070a7423 */ /* 0x000fe20000000014 */
[----:B------:R-:W-:Y:S01]  /*5a30*/  IMAD.MOV.U32 R7, RZ, RZ, R24 ;  /* 0x000000ffff077224 */ /* 0x000fe200078e0018 */
[----:B------:R-:W2:Y:S02]  /*5a40*/  LDC.64 R20, c[0x0][0x418] ;  /* 0x00010600ff147b82 */ /* 0x000ea40000000a00 */
[----:B------:R-:W1:Y:S01]  /*5a50*/  F2F.F64.F32 R44, R10 ;  /* 0x0000000a002c7310 */ /* 0x000e620000201800 */
[----:B0-----:R-:W-:-:S07]  /*5a60*/  DMUL R46, R46, UR4 ;  /* 0x000000042e2e7c28 */ /* 0x001fce0008000000 */
[----:B------:R0:W-:Y:S01]  /*5a70*/  STG.E.64 desc[UR14][R36.64], R46 ;  /* 0x0000002e24007986 */ /* 0x0001e2000c101b0e */
[----:B-1----:R-:W-:-:S03]  /*5a80*/  DMUL R44, R44, R22 ;  /* 0x000000162c2c7228 */ /* 0x002fc60000000000 */
[----:B--2---:R0:W-:Y:S04]  /*5a90*/  STG.E.64 desc[UR14][R36.64+0x10], R20 ;  /* 0x0000101424007986 */ /* 0x0041e8000c101b0e */
[----:B------:R0:W-:Y:S01]  /*5aa0*/  STG.E.64 desc[UR14][R36.64+0x8], R44 ;  /* 0x0000082c24007986 */ /* 0x0001e2000c101b0e */
[----:B------:R-:W-:Y:S05]  /*5ab0*/  BRA.U UP1, `(.L_x_69) ;  /* 0x0000000101207547 */ /* 0x000fea000b800000 */
[----:B------:R-:W1:Y:S01]  /*5ac0*/  LDCU.64 UR4, c[0x0][0x438] ;  /* 0x00008700ff0477ac */ /* 0x000e620008000a00 */
[----:B------:R-:W-:Y:S01]  /*5ad0*/  BSSY.RECONVERGENT B5, `(.L_x_70) ;  /* 0x0000005000057945 */ /* 0x000fe20003800200 */
[----:B------:R-:W-:Y:S01]  /*5ae0*/  MOV R58, 0x5b20 ;  /* 0x00005b20003a7802 */ /* 0x000fe20000000f00 */
[----:B-1----:R-:W-:Y:S02]  /*5af0*/  IMAD.U32 R22, RZ, RZ, UR4 ;  /* 0x00000004ff167e24 */ /* 0x002fe4000f8e00ff */
[----:B------:R-:W-:-:S07]  /*5b00*/  IMAD.U32 R59, RZ, RZ, UR5 ;  /* 0x00000005ff3b7e24 */ /* 0x000fce000f8e00ff */
[----:B0---4-:R-:W-:Y:S05]  /*5b10*/  CALL.REL.NOINC `($_Z17ray_tracer_kerneliiP6PhotonPyS1_S1_S1_S1_S1_S1_S1_S1_PdS2_S2_dddddddddddii$__internal_trig_reduction_slowpathd) ;  /* 0x000000a400e47944 */ /* 0x011fea0003c00000 */
[----:B------:R-:W-:Y:S05]  /*5b20*/  BSYNC.RECONVERGENT B5 ;  /* 0x0000000000057941 */ /* 0x000fea0003800200 */
.L_x_70:
[----:B------:R-:W-:-:S07]  /*5b30*/  IMAD.MOV.U32 R8, RZ, RZ, R23 ;  /* 0x000000ffff087224 */ /* 0x000fce00078e0017 */
.L_x_69:
[----:B------:R-:W1:Y:S01]  /*5b40*/  LDCU.64 UR4, c[0x4][0x48] ;  /* 0x01000900ff0477ac */ /* 0x000e620008000a00 */
[----:B------:R-:W-:-:S05]  /*5b50*/  IMAD.SHL.U32 R10, R8, 0x40, RZ ;  /* 0x00000040080a7824 */ /* 0x000fca00078e00ff */
[----:B------:R-:W-:-:S04]  /*5b60*/  LOP3.LUT R10, R10, 0x40, RZ, 0xc0, !PT ;  /* 0x000000400a0a7812 */ /* 0x000fc800078ec0ff */
[----:B-1----:R-:W-:-:S05]  /*5b70*/  IADD3 R50, P0, PT, R10, UR4, RZ ;  /* 0x000000040a327c10 */ /* 0x002fca000ff1e0ff */
[----:B------:R-:W-:-:S05]  /*5b80*/  IMAD.X R51, RZ, RZ, UR5, P0 ;  /* 0x00000005ff337e24 */ /* 0x000fca00080e06ff */
[----:B0-----:R-:W2:Y:S04]  /*5b90*/  LDG.E.128.CONSTANT R20, desc[UR14][R50.64] ;  /* 0x0000000e32147981 */ /* 0x001ea8000c1e9d00 */
[----:B------:R-:W3:Y:S04]  /*5ba0*/  LDG.E.128.CONSTANT R24, desc[UR14][R50.64+0x10] ;  /* 0x0000100e32187981 */ /* 0x000ee8000c1e9d00 */
[----:B------:R-:W5:Y:S01]  /*5bb0*/  LDG.E.128.CONSTANT R28, desc[UR14][R50.64+0x20] ;  /* 0x0000200e321c7981 */ /* 0x000f62000c1e9d00 */
[----:B------:R-:W-:Y:S01]  /*5bc0*/  LOP3.LUT R10, R8, 0x1, RZ, 0xc0, !PT ;  /* 0x00000001080a7812 */ /* 0x000fe200078ec0ff */
[----:B------:R-:W-:Y:S01]  /*5bd0*/  IMAD.MOV.U32 R54, RZ, RZ, 0x20fd8164 ;  /* 0x20fd8164ff367424 */ /* 0x000fe200078e00ff */
[----:B------:R-:W-:-:S02]  /*5be0*/  DMUL R48, R64, R64 ;  /* 0x0000004040307228 */ /* 0x000fc40000000000 */
[----:B------:R-:W-:Y:S01]  /*5bf0*/  ISETP.NE.U32.AND P0, PT, R10, 0x1, PT ;  /* 0x000000010a00780c */ /* 0x000fe20003f05070 */
[----:B------:R-:W-:-:S03]  /*5c00*/  IMAD.MOV.U32 R10, RZ, RZ, 0x3da8ff83 ;  /* 0x3da8ff83ff0a7424 */ /* 0x000fc600078e00ff */
[----:B------:R-:W-:Y:S02]  /*5c10*/  FSEL R54, R54, -8.06006814911005101289e+34, !P0 ;  /* 0xf9785eba36367808 */ /* 0x000fe40004000000 */
[----:B------:R-:W-:Y:S01]  /*5c20*/  FSEL R55, -R10, 0.11223486810922622681, !P0 ;  /* 0x3de5db650a377808 */ /* 0x000fe20004000100 */
[----:B------:R-:W-:-:S05]  /*5c30*/  IMAD.MOV.U32 R10, RZ, RZ, 0x1 ;  /* 0x00000001ff0a7424 */ /* 0x000fca00078e00ff */
[----:B--2---:R-:W-:-:S08]  /*5c40*/  DFMA R20, R48, R54, R20 ;  /* 0x000000363014722b */ /* 0x004fd00000000014 */
[----:B------:R-:W-:-:S08]  /*5c50*/  DFMA R20, R48, R20, R22 ;  /* 0x000000143014722b */ /* 0x000fd00000000016 */
[C---:B---3--:R-:W-:Y:S01]  /*5c60*/  DFMA R20, R48.reuse, R20, R24 ;  /* 0x000000143014722b */ /* 0x048fe20000000018 */
[----:B------:R-:W0:Y:S07]  /*5c70*/  LDC.64 R24, c[0x0][0x440] ;  /* 0x00011000ff187b82 */ /* 0x000e2e0000000a00 */
[----:B------:R-:W-:-:S08]  /*5c80*/  DFMA R20, R48, R20, R26 ;  /* 0x000000143014722b */ /* 0x000fd0000000001a */
[----:B-----5:R-:W-:-:S08]  /*5c90*/  DFMA R20, R48, R20, R28 ;  /* 0x000000143014722b */ /* 0x020fd0000000001c */
[----:B------:R-:W-:Y:S02]  /*5ca0*/  DFMA R20, R48, R20, R30 ;  /* 0x000000143014722b */ /* 0x000fe4000000001e */
[----:B0-----:R-:W-:-:S06]  /*5cb0*/  DSETP.NEU.AND P1, PT, |R24|, +INF , PT ;  /* 0x7ff000001800742a */ /* 0x001fcc0003f2d200 */
[----:B------:R-:W-:Y:S02]  /*5cc0*/  DFMA R22, R20, R64, R64 ;  /* 0x000000401416722b */ /* 0x000fe40000000040 */
[----:B------:R-:W-:Y:S01]  /*5cd0*/  DFMA R20, R48, R20, 1 ;  /* 0x3ff000003014742b */ /* 0x000fe20000000014 */
[----:B------:R-:W-:Y:S02]  /*5ce0*/  IMAD.MOV.U32 R64, RZ, RZ, R32 ;  /* 0x000000ffff407224 */ /* 0x000fe400078e0020 */
[----:B------:R-:W-:-:S07]  /*5cf0*/  IMAD.MOV.U32 R65, RZ, RZ, R33 ;  /* 0x000000ffff417224 */ /* 0x000fce00078e0021 */
[----:B------:R-:W-:Y:S02]  /*5d00*/  FSEL R22, R20, R22, !P0 ;  /* 0x0000001614167208 */ /* 0x000fe40004000000 */
[----:B------:R-:W-:Y:S02]  /*5d10*/  FSEL R23, R21, R23, !P0 ;  /* 0x0000001715177208 */ /* 0x000fe40004000000 */
[----:B------:R-:W-:Y:S02]  /*5d20*/  LOP3.LUT P0, RZ, R8, 0x2, RZ, 0xc0, !PT ;  /* 0x0000000208ff7812 */ /* 0x000fe4000780c0ff */
[----:B------:R-:W-:Y:S02]  /*5d30*/  P2R R8, PR, RZ, 0x2 ;  /* 0x00000002ff087803 */ /* 0x000fe40000000000 */
[----:B------:R-:W-:-:S10]  /*5d40*/  DADD R20, RZ, -R22 ;  /* 0x00000000ff147229 */ /* 0x000fd40000000816 */
[----:B------:R-:W-:Y:S02]  /*5d50*/  FSEL R50, R22, R20, !P0 ;  /* 0x0000001416327208 */ /* 0x000fe40004000000 */
[----:B------:R-:W-:Y:S01]  /*5d60*/  FSEL R51, R23, R21, !P0 ;  /* 0x0000001517337208 */ /* 0x000fe20004000000 */
[----:B------:R-:W-:Y:S06]  /*5d70*/  @!P1 BRA `(.L_x_71) ;  /* 0x0000000000349947 */ /* 0x000fec0003800000 */
[----:B------:R-:W-:Y:S01]  /*5d80*/  DSETP.GE.AND P1, PT, |R52|, 2.14748364800000000000e+09, PT ;  /* 0x41e000003400742a */ /* 0x000fe20003f26200 */
[----:B------:R-:W-:Y:S02]  /*5d90*/  IMAD.U32 R64, RZ, RZ, UR18 ;  /* 0x00000012ff407e24 */ /* 0x000fe4000f8e00ff */
[----:B------:R-:W-:Y:S02]  /*5da0*/  IMAD.U32 R65, RZ, RZ, UR19 ;  /* 0x00000013ff417e24 */ /* 0x000fe4000f8e00ff */
[----:B------:R-:W-:-:S09]  /*5db0*/  IMAD.U32 R23, RZ, RZ, UR21 ;  /* 0x00000015ff177e24 */ /* 0x000fd2000f8e00ff */
[----:B------:R-:W-:Y:S05]  /*5dc0*/  @!P1 BRA `(.L_x_72) ;  /* 0x00000000001c9947 */ /* 0x000fea0003800000 */
[----:B------:R-:W0:Y:S01]  /*5dd0*/  LDCU.64 UR4, c[0x0][0x440] ;  /* 0x00008800ff0477ac */ /* 0x000e220008000a00 */
[----:B------:R-:W-:Y:S01]  /*5de0*/  BSSY.RECONVERGENT B5, `(.L_x_72) ;  /* 0x0000005000057945 */ /* 0x000fe20003800200 */
[----:B------:R-:W-:Y:S01]  /*5df0*/  MOV R58, 0x5e30 ;  /* 0x00005e30003a7802 */ /* 0x000fe20000000f00 */
[----:B0-----:R-:W-:Y:S02]  /*5e00*/  IMAD.U32 R22, RZ, RZ, UR4 ;  /* 0x00000004ff167e24 */ /* 0x001fe4000f8e00ff */
[----:B------:R-:W-:-:S07]  /*5e10*/  IMAD.U32 R59, RZ, RZ, UR5 ;  /* 0x00000005ff3b7e24 */ /* 0x000fce000f8e00ff */
[----:B----4-:R-:W-:Y:S05]  /*5e20*/  CALL.REL.NOINC `($_Z17ray_tracer_kerneliiP6PhotonPyS1_S1_S1_S1_S1_S1_S1_S1_PdS2_S2_dddddddddddii$__internal_trig_reduction_slowpathd) ;  /* 0x000000a400207944 */ /* 0x010fea0003c00000 */
[----:B------:R-:W-:Y:S05]  /*5e30*/  BSYNC.RECONVERGENT B5 ;  /* 0x0000000000057941 */ /* 0x000fea0003800200 */
.L_x_72:
[----:B------:R-:W-:-:S07]  /*5e40*/  VIADD R10, R23, 0x1 ;  /* 0x00000001170a7836 */ /* 0x000fce0000000000 */
.L_x_71:
[----:B------:R-:W0:Y:S01]  /*5e50*/  LDCU.64 UR4, c[0x4][0x48] ;  /* 0x01000900ff0477ac */ /* 0x000e220008000a00 */
[----:B------:R-:W-:Y:S01]  /*5e60*/  IMAD.SHL.U32 R20, R10, 0x40, RZ ;  /* 0x000000400a147824 */ /* 0x000fe200078e00ff */
[----:B------:R-:W-:-:S04]  /*5e70*/  ISETP.NE.AND P1, PT, R42, RZ, PT ;  /* 0x000000ff2a00720c */ /* 0x000fc80003f25270 */
        /* <DEDUP_REMOVED lines=27> */
[----:B------:R-:W-:-:S03]  /*6030*/  IMAD.U32 R10, RZ, RZ, UR25 ;  /* 0x00000019ff0a7e24 */ /* 0x000fc6000f8e00ff */
[----:B------:R-:W-:-:S10]  /*6040*/  DADD R20, RZ, -R22 ;  /* 0x00000000ff147229 */ /* 0x000fd40000000816 */
[----:B------:R-:W-:Y:S02]  /*6050*/  FSEL R48, R22, R20, !P0 ;  /* 0x0000001416307208 */ /* 0x000fe40004000000 */
[----:B------:R-:W-:-:S06]  /*6060*/  FSEL R49, R23, R21, !P0 ;  /* 0x0000001517317208 */ /* 0x000fcc0004000000 */
[----:B------:R-:W-:-:S07]  /*6070*/  DMUL R48, R50, -R48 ;  /* 0x8000003032307228 */ /* 0x000fce0000000000 */
[----:B------:R0:W-:Y:S01]  /*6080*/  STG.E.64 desc[UR14][R36.64+0x18], R48 ;  /* 0x0000183024007986 */ /* 0x0001e2000c101b0e */
[----:B------:R-:W-:Y:S05]  /*6090*/  @P1 BRA `(.L_x_74) ;  /* 0x0000000000181947 */ /* 0x000fea0003800000 */
[----:B------:R-:W1:Y:S01]  /*60a0*/  LDCU.64 UR4, c[0x0][0x440] ;  /* 0x00008800ff0477ac */ /* 0x000e620008000a00 */
[----:B------:R-:W-:Y:S01]  /*60b0*/  MOV R58, 0x60f0 ;  /* 0x000060f0003a7802 */ /* 0x000fe20000000f00 */
[----:B-1----:R-:W-:Y:S02]  /*60c0*/  IMAD.U32 R22, RZ, RZ, UR4 ;  /* 0x00000004ff167e24 */ /* 0x002fe4000f8e00ff */
[----:B------:R-:W-:-:S07]  /*60d0*/  IMAD.U32 R59, RZ, RZ, UR5 ;  /* 0x00000005ff3b7e24 */ /* 0x000fce000f8e00ff */
[----:B0---4-:R-:W-:Y:S05]  /*60e0*/  CALL.REL.NOINC `($_Z17ray_tracer_kerneliiP6PhotonPyS1_S1_S1_S1_S1_S1_S1_S1_PdS2_S2_dddddddddddii$__internal_trig_reduction_slowpathd) ;  /* 0x000000a000707944 */ /* 0x011fea0003c00000 */
[----:B------:R-:W-:-:S07]  /*60f0*/  IMAD.MOV.U32 R10, RZ, RZ, R23 ;  /* 0x000000ffff0a7224 */ /* 0x000fce00078e0017 */
.L_x_74:
[----:B------:R-:W-:Y:S05]  /*6100*/  BSYNC.RECONVERGENT B5 ;  /* 0x0000000000057941 */ /* 0x000fea0003800200 */
.L_x_73:
        /* <DEDUP_REMOVED lines=14> */
[----:B------:R-:W-:-:S06]  /*61f0*/  FSEL R55, -R42, 0.11223486810922622681, !P0 ;  /* 0x3de5db652a377808 */ /* 0x000fcc0004000100 */
[----:B--2---:R-:W-:-:S08]  /*6200*/  DFMA R20, R52, R54, R20 ;  /* 0x000000363414722b */ /* 0x004fd00000000014 */
[----:B------:R-:W-:-:S08]  /*6210*/  DFMA R20, R52, R20, R22 ;  /* 0x000000143414722b */ /* 0x000fd00000000016 */
[C---:B---3--:R-:W-:Y:S01]  /*6220*/  DFMA R20, R52.reuse, R20, R24 ;  /* 0x000000143414722b */ /* 0x048fe20000000018 */
[----:B------:R-:W1:Y:S07]  /*6230*/  LDC.64 R24, c[0x0][0x438] ;  /* 0x00010e00ff187b82 */ /* 0x000e6e0000000a00 */
        /* <DEDUP_REMOVED lines=13> */
[----:B------:R-:W-:Y:S01]  /*6310*/  FSEL R21, R23, R21, !P0 ;  /* 0x0000001517157208 */ /* 0x000fe20004000000 */
[----:B-1----:R-:W-:-:S05]  /*6320*/  DSETP.NEU.AND P0, PT, |R24|, +INF , PT ;  /* 0x7ff000001800742a */ /* 0x002fca0003f0d200 */
[----:B------:R-:W-:-:S07]  /*6330*/  DMUL R50, R50, -R20 ;  /* 0x8000001432327228 */ /* 0x000fce0000000000 */
[----:B------:R1:W-:Y:S02]  /*6340*/  STG.E.64 desc[UR14][R36.64+0x20], R50 ;  /* 0x0000203224007986 */ /* 0x0003e4000c101b0e */
[----:B------:R-:W-:Y:S05]  /*6350*/  @!P0 BRA `(.L_x_75) ;  /* 0x0000000000348947 */ /* 0x000fea0003800000 */
[----:B------:R-:W-:Y:S01]  /*6360*/  DSETP.GE.AND P0, PT, |R24|, 2.14748364800000000000e+09, PT ;  /* 0x41e000001800742a */ /* 0x000fe20003f06200 */
[----:B------:R-:W-:Y:S02]  /*6370*/  IMAD.U32 R64, RZ, RZ, UR16 ;  /* 0x00000010ff407e24 */ /* 0x000fe4000f8e00ff */
[----:B------:R-:W-:Y:S02]  /*6380*/  IMAD.U32 R65, RZ, RZ, UR17 ;  /* 0x00000011ff417e24 */ /* 0x000fe4000f8e00ff */
[----:B------:R-:W-:-:S09]  /*6390*/  IMAD.U32 R23, RZ, RZ, UR20 ;  /* 0x00000014ff177e24 */ /* 0x000fd2000f8e00ff */
[----:B------:R-:W-:Y:S05]  /*63a0*/  @!P0 BRA `(.L_x_76) ;  /* 0x00000000001c8947 */ /* 0x000fea0003800000 */
[----:B------:R-:W2:Y:S01]  /*63b0*/  LDCU.64 UR4, c[0x0][0x438] ;  /* 0x00008700ff0477ac */ /* 0x000ea20008000a00 */
[----:B------:R-:W-:Y:S01]  /*63c0*/  BSSY.RECONVERGENT B5, `(.L_x_76) ;  /* 0x0000005000057945 */ /* 0x000fe20003800200 */
[----:B------:R-:W-:Y:S01]  /*63d0*/  MOV R58, 0x6410 ;  /* 0x00006410003a7802 */ /* 0x000fe20000000f00 */
[----:B--2---:R-:W-:Y:S02]  /*63e0*/  IMAD.U32 R22, RZ, RZ, UR4 ;  /* 0x00000004ff167e24 */ /* 0x004fe4000f8e00ff */
[----:B------:R-:W-:-:S07]  /*63f0*/  IMAD.U32 R59, RZ, RZ, UR5 ;  /* 0x00000005ff3b7e24 */ /* 0x000fce000f8e00ff */
[----:B01--4-:R-:W-:Y:S05]  /*6400*/  CALL.REL.NOINC `($_Z17ray_tracer_kerneliiP6PhotonPyS1_S1_S1_S1_S1_S1_S1_S1_PdS2_S2_dddddddddddii$__internal_trig_reduction_slowpathd) ;  /* 0x0000009c00a87944 */ /* 0x013fea0003c00000 */
[----:B------:R-:W-:Y:S05]  /*6410*/  BSYNC.RECONVERGENT B5 ;  /* 0x0000000000057941 */ /* 0x000fea0003800200 */
.L_x_76:
[----:B------:R-:W-:-:S07]  /*6420*/  VIADD R10, R23, 0x1 ;  /* 0x00000001170a7836 */ /* 0x000fce0000000000 */
.L_x_75:
[----:B------:R-:W2:Y:S01]  /*6430*/  LDCU.64 UR4, c[0x4][0x48] ;  /* 0x01000900ff0477ac */ /* 0x000ea20008000a00 */
[----:B------:R-:W-:-:S05]  /*6440*/  IMAD.SHL.U32 R20, R10, 0x40, RZ ;  /* 0x000000400a147824 */ /* 0x000fca00078e00ff */
[----:B------:R-:W-:-:S04]  /*6450*/  LOP3.LUT R20, R20, 0x40, RZ, 0xc0, !PT ;  /* 0x0000004014147812 */ /* 0x000fc800078ec0ff */
[----:B--2---:R-:W-:-:S05]  /*6460*/  IADD3 R56, P0, PT, R20, UR4, RZ ;  /* 0x0000000414387c10 */ /* 0x004fca000ff1e0ff */
[----:B------:R-:W-:-:S05]  /*6470*/  IMAD.X R57, RZ, RZ, UR5, P0 ;  /* 0x00000005ff397e24 */ /* 0x000fca00080e06ff */
[----:B------:R-:W2:Y:S04]  /*6480*/  LDG.E.128.CONSTANT R20, desc[UR14][R56.64] ;  /* 0x0000000e38147981 */ /* 0x000ea8000c1e9d00 */
[----:B------:R-:W3:Y:S04]  /*6490*/  LDG.E.128.CONSTANT R24, desc[UR14][R56.64+0x10] ;  /* 0x0000100e38187981 */ /* 0x000ee8000c1e9d00 */
[----:B------:R-:W5:Y:S01]  /*64a0*/  LDG.E.128.CONSTANT R28, desc[UR14][R56.64+0x20] ;  /* 0x0000200e381c7981 */ /* 0x000f62000c1e9d00 */
[----:B------:R-:W-:Y:S01]  /*64b0*/  LOP3.LUT R42, R10, 0x1, RZ, 0xc0, !PT ;  /* 0x000000010a2a7812 */ /* 0x000fe200078ec0ff */
[----:B------:R-:W-:Y:S01]  /*64c0*/  IMAD.MOV.U32 R54, RZ, RZ, 0x20fd8164 ;  /* 0x20fd8164ff367424 */ /* 0x000fe200078e00ff */
[----:B------:R-:W-:Y:S01]  /*64d0*/  DMUL R52, R64, R64 ;  /* 0x0000004040347228 */ /* 0x000fe20000000000 */
[----:B------:R-:W-:Y:S01]  /*64e0*/  PLOP3.LUT P1, PT, PT, PT, UP0, 0x80, 0x8 ;  /* 0x000000000008781c */ /* 0x000fe20003f2f008 */
[----:B------:R-:W-:Y:S01]  /*64f0*/  @!UP0 UMOV UR4, 0x1 ;  /* 0x0000000100048882 */ /* 0x000fe20000000000 */
[----:B------:R-:W-:Y:S01]  /*6500*/  ISETP.NE.U32.AND P0, PT, R42, 0x1, PT ;  /* 0x000000012a00780c */ /* 0x000fe20003f05070 */
[----:B------:R-:W-:Y:S01]  /*6510*/  IMAD.MOV.U32 R42, RZ, RZ, 0x3da8ff83 ;  /* 0x3da8ff83ff2a7424 */ /* 0x000fe200078e00ff */
[----:B------:R0:W-:Y:S01]  /*6520*/  STG.E.64 desc[UR14][R36.64+0x30], RZ ;  /* 0x000030ff24007986 */ /* 0x0001e2000c101b0e */
[----:B------:R-:W-:-:S02]  /*6530*/  PLOP3.LUT P2, PT, PT, PT, UP0, 0x80, 0x8 ;  /* 0x000000000008781c */ /* 0x000fc40003f4f008 */
[----:B------:R-:W-:Y:S02]  /*6540*/  FSEL R54, R54, -8.06006814911005101289e+34, !P0 ;  /* 0xf9785eba36367808 */ /* 0x000fe40004000000 */
[----:B------:R-:W-:Y:S02]  /*6550*/  FSEL R55, -R42, 0.11223486810922622681, !P0 ;  /* 0x3de5db652a377808 */ /* 0x000fe40004000100 */
[----:B------:R-:W-:-:S04]  /*6560*/  PLOP3.LUT P3, PT, PT, PT, UP0, 0x80, 0x8 ;  /* 0x000000000008781c */ /* 0x000fc80003f6f008 */
[----:B--2---:R-:W-:-:S08]  /*6570*/  DFMA R20, R52, R54, R20 ;  /* 0x000000363414722b */ /* 0x004fd00000000014 */
[----:B------:R-:W-:-:S08]  /*6580*/  DFMA R20, R52, R20, R22 ;  /* 0x000000143414722b */ /* 0x000fd00000000016 */
[----:B---3--:R-:W-:-:S08]  /*6590*/  DFMA R20, R52, R20, R24 ;  /* 0x000000143414722b */ /* 0x008fd00000000018 */
[----:B------:R-:W-:-:S08]  /*65a0*/  DFMA R20, R52, R20, R26 ;  /* 0x000000143414722b */ /* 0x000fd0000000001a */
[----:B-----5:R-:W-:-:S08]  /*65b0*/  DFMA R20, R52, R20, R28 ;  /* 0x000000143414722b */ /* 0x020fd0000000001c */
[----:B------:R-:W-:-:S08]  /*65c0*/  DFMA R20, R52, R20, R30 ;  /* 0x000000143414722b */ /* 0x000fd0000000001e */
[----:B------:R-:W-:Y:S02]  /*65d0*/  DFMA R22, R20, R64, R64 ;  /* 0x000000401416722b */ /* 0x000fe40000000040 */
[----:B------:R-:W-:-:S10]  /*65e0*/  DFMA R20, R52, R20, 1 ;  /* 0x3ff000003414742b */ /* 0x000fd40000000014 */
[----:B------:R-:W-:Y:S02]  /*65f0*/  FSEL R22, R20, R22, !P0 ;  /* 0x0000001614167208 */ /* 0x000fe40004000000 */
[----:B------:R-:W-:Y:S02]  /*6600*/  FSEL R23, R21, R23, !P0 ;  /* 0x0000001715177208 */ /* 0x000fe40004000000 */
[----:B------:R-:W-:Y:S01]  /*6610*/  LOP3.LUT P0, RZ, R10, 0x2, RZ, 0xc0, !PT ;  /* 0x000000020aff7812 */ /* 0x000fe2000780c0ff */
[----:B------:R-:W-:-:S03]  /*6620*/  @!P3 IMAD.MOV.U32 R10, RZ, RZ, R3 ;  /* 0x000000ffff0ab224 */ /* 0x000fc600078e0003 */
[----:B------:R-:W-:-:S10]  /*6630*/  DADD R20, RZ, -R22 ;  /* 0x00000000ff147229 */ /* 0x000fd40000000816 */
[----:B------:R-:W-:Y:S02]  /*6640*/  FSEL R56, R22, R20, !P0 ;  /* 0x0000001416387208 */ /* 0x000fe40004000000 */
[----:B------:R-:W-:Y:S01]  /*6650*/  FSEL R57, R23, R21, !P0 ;  /* 0x0000001517397208 */ /* 0x000fe20004000000 */
[----:B------:R-:W-:Y:S01]  /*6660*/  IMAD.U32 R23, RZ, RZ, UR4 ;  /* 0x00000004ff177e24 */ /* 0x000fe2000f8e00ff */
[----:B------:R-:W2:Y:S01]  /*6670*/  @!UP0 LDCU.64 UR4, c[0x0][0x418] ;  /* 0x00008300ff0487ac */ /* 0x000ea20008000a00 */
[----:B------:R-:W-:Y:S01]  /*6680*/  PLOP3.LUT P0, PT, PT, PT, UP0, 0x80, 0x8 ;  /* 0x000000000008781c */ /* 0x000fe20003f0f008 */
[----:B------:R-:W-:Y:S02]  /*6690*/  @!P2 IMAD.MOV.U32 R21, RZ, RZ, R11 ;  /* 0x000000ffff15a224 */ /* 0x000fe400078e000b */
[----:B------:R-:W-:Y:S01]  /*66a0*/  DADD R56, -RZ, -R56 ;  /* 0x00000000ff387229 */ /* 0x000fe20000000938 */
[----:B------:R0:W-:Y:S01]  /*66b0*/  @!P1 STG.E desc[UR14][R36.64+0x34], R23 ;  /* 0x0000341724009986 */ /* 0x0001e2000c10190e */
[----:B------:R-:W-:-:S05]  /*66c0*/  PLOP3.LUT P1, PT, PT, PT, UP0, 0x80, 0x8 ;  /* 0x000000000008781c */ /* 0x000fca0003f2f008 */
[----:B------:R0:W-:Y:S03]  /*66d0*/  STG.E.64 desc[UR14][R36.64+0x28], R56 ;  /* 0x0000283824007986 */ /* 0x0001e6000c101b0e */
[----:B--2---:R-:W-:-:S05]  /*66e0*/  @!P0 IMAD.U32 R54, RZ, RZ, UR4 ;  /* 0x00000004ff368e24 */ /* 0x004fca000f8e00ff */
[----:B------:R-:W-:Y:S02]  /*66f0*/  @!P1 IMAD.MOV.U32 R22, RZ, RZ, R43 ;  /* 0x000000ffff169224 */ /* 0x000fe400078e002b */
[----:B------:R-:W-:Y:S01]  /*6700*/  @!P0 IMAD.U32 R55, RZ, RZ, UR5 ;  /* 0x00000005ff378e24 */ /* 0x000fe2000f8e00ff */
[----:B------:R-:W-:Y:S06]  /*6710*/  BRA.U !UP0, `(.L_x_68) ;  /* 0x0000000508187547 */ /* 0x000fec000b800000 */
[----:B------:R-:W2:Y:S01]  /*6720*/  LDCU UR4, c[0x0][0x424] ;  /* 0x00008480ff0477ac */ /* 0x000ea20008000800 */
[----:B0-----:R-:W0:Y:S01]  /*6730*/  LDC.64 R22, c[0x0][0x420] ;  /* 0x00010800ff167b82 */ /* 0x001e220000000a00 */
[----:B------:R-:W-:Y:S01]  /*6740*/  IMAD.MOV.U32 R20, RZ, RZ, 0x1 ;  /* 0x00000001ff147424 */ /* 0x000fe200078e00ff */
[----:B------:R-:W-:Y:S01]  /*6750*/  IADD3 R16, P0, PT, R16, 0x1, RZ ;  /* 0x0000000110107810 */ /* 0x000fe20007f1e0ff */
[----:B------:R-:W-:Y:S01]  /*6760*/  BSSY.RECONVERGENT B4, `(.L_x_77) ;  /* 0x0000018000047945 */ /* 0x000fe20003800200 */
[----:B------:R-:W-:-:S03]  /*6770*/  FSETP.GEU.AND P1, PT, |R47|, 6.5827683646048100446e-37, PT ;  /* 0x036000002f00780b */ /* 0x000fc60003f2e200 */
[----:B------:R-:W-:-:S05]  /*6780*/  IMAD.X R17, RZ, RZ, R17, P0 ;  /* 0x000000ffff117224 */ /* 0x000fca00000e0611 */
[----:B------:R3:W-:Y:S01]  /*6790*/  STG.E.64 desc[UR14][R40.64], R16 ;  /* 0x0000001028007986 */ /* 0x0007e2000c101b0e */
[----:B--2---:R-:W0:Y:S02]  /*67a0*/  MUFU.RCP64H R21, UR4 ;  /* 0x0000000400157d08 */ /* 0x004e240008001800 */
[----:B0-----:R-:W-:-:S08]  /*67b0*/  DFMA R24, R20, -R22, 1 ;  /* 0x3ff000001418742b */ /* 0x001fd00000000816 */
        /* <DEDUP_REMOVED lines=9> */
[----:B---3--:R-:W-:Y:S05]  /*6850*/  @P0 BRA P1, `(.L_x_78) ;  /* 0x0000000000200947 */ /* 0x008fea0000800000 */
[----:B------:R-:W0:Y:S01]  /*6860*/  LDCU.64 UR4, c[0x0][0x420] ;  /* 0x00008400ff0477ac */ /* 0x000e220008000a00 */
[----:B------:R-:W-:Y:S01]  /*6870*/  IMAD.MOV.U32 R26, RZ, RZ, R46 ;  /* 0x000000ffff1a7224 */ /* 0x000fe200078e002e */
[----:B------:R-:W-:Y:S01]  /*6880*/  MOV R20, 0x68d0 ;  /* 0x000068d000147802 */ /* 0x000fe20000000f00 */
[----:B------:R-:W-:Y:S02]  /*6890*/  IMAD.MOV.U32 R23, RZ, RZ, R47 ;  /* 0x000000ffff177224 */ /* 0x000fe400078e002f */
[----:B0-----:R-:W-:Y:S02]  /*68a0*/  IMAD.U32 R58, RZ, RZ, UR4 ;  /* 0x00000004ff3a7e24 */ /* 0x001fe4000f8e00ff */
[----:B------:R-:W-:-:S07]  /*68b0*/  IMAD.U32 R59, RZ, RZ, UR5 ;  /* 0x00000005ff3b7e24 */ /* 0x000fce000f8e00ff */
[----:B-1--4-:R-:W-:Y:S05]  /*68c0*/  CALL.REL.NOINC `($__internal_1_$__cuda_sm20_div_rn_f64_full) ;  /* 0x0000008400987944 */ /* 0x012fea0003c00000 */
[----:B------:R-:W-:-:S07]  /*68d0*/  IMAD.MOV.U32 R27, RZ, RZ, R23 ;  /* 0x000000ffff1b7224 */ /* 0x000fce00078e0017 */
.L_x_78:
[----:B------:R-:W-:Y:S05]  /*68e0*/  BSYNC.RECONVERGENT B4 ;  /* 0x0000000000047941 */ /* 0x000fea0003800200 */
.L_x_77:
[----:B------:R-:W0:Y:S01]  /*68f0*/  LDCU UR4, c[0x0][0x42c] ;  /* 0x00008580ff0477ac */ /* 0x000e220008000800 */
[----:B------:R-:W2:Y:S01]  /*6900*/  LDC.64 R22, c[0x0][0x428] ;  /* 0x00010a00ff167b82 */ /* 0x000ea20000000a00 */
[----:B------:R-:W-:Y:S01]  /*6910*/  IMAD.MOV.U32 R20, RZ, RZ, 0x1 ;  /* 0x00000001ff147424 */ /* 0x000fe200078e00ff */
[----:B------:R-:W-:Y:S01]  /*6920*/  FSETP.GEU.AND P1, PT, |R45|, 6.5827683646048100446e-37, PT ;  /* 0x036000002d00780b */ /* 0x000fe20003f2e200 */
[----:B------:R3:W1:Y:S01]  /*6930*/  F2I.F64.TRUNC R10, R26 ;  /* 0x0000001a000a7311 */ /* 0x000662000030d100 */
[----:B------:R-:W-:Y:S07]  /*6940*/  BSSY.RECONVERGENT B4, `(.L_x_79) ;  /* 0x0000015000047945 */ /* 0x000fee0003800200 */
[----:B0-----:R-:W2:Y:S02]  /*6950*/  MUFU.RCP64H R21, UR4 ;  /* 0x0000000400157d08 */ /* 0x001ea40008001800 */
        /* <DEDUP_REMOVED lines=10> */
[----:B-1-3--:R-:W-:Y:S05]  /*6a00*/  @P0 BRA P1, `(.L_x_80) ;  /* 0x0000000000200947 */ /* 0x00afea0000800000 */
[----:B------:R-:W0:Y:S01]  /*6a10*/  LDCU.64 UR4, c[0x0][0x428] ;  /* 0x00008500ff0477ac */ /* 0x000e220008000a00 */
[----:B------:R-:W-:Y:S01]  /*6a20*/  IMAD.MOV.U32 R26, RZ, RZ, R44 ;  /* 0x000000ffff1a7224 */ /* 0x000fe200078e002c */
[----:B------:R-:W-:Y:S01]  /*6a30*/  MOV R20, 0x6a80 ;  /* 0x00006a8000147802 */ /* 0x000fe20000000f00 */
[----:B------:R-:W-:Y:S02]  /*6a40*/  IMAD.MOV.U32 R23, RZ, RZ, R45 ;  /* 0x000000ffff177224 */ /* 0x000fe400078e002d */
[----:B0-----:R-:W-:Y:S02]  /*6a50*/  IMAD.U32 R58, RZ, RZ, UR4 ;  /* 0x00000004ff3a7e24 */ /* 0x001fe4000f8e00ff */
[----:B------:R-:W-:-:S07]  /*6a60*/  IMAD.U32 R59, RZ, RZ, UR5 ;  /* 0x00000005ff3b7e24 */ /* 0x000fce000f8e00ff */
[----:B----4-:R-:W-:Y:S05]  /*6a70*/  CALL.REL.NOINC `($__internal_1_$__cuda_sm20_div_rn_f64_full) ;  /* 0x00000084002c7944 */ /* 0x010fea0003c00000 */
[----:B------:R-:W-:-:S07]  /*6a80*/  IMAD.MOV.U32 R22, RZ, RZ, R26 ;  /* 0x000000ffff167224 */ /* 0x000fce00078e001a */
.L_x_80:
[----:B------:R-:W-:Y:S05]  /*6a90*/  BSYNC.RECONVERGENT B4 ;  /* 0x0000000000047941 */ /* 0x000fea0003800200 */
.L_x_79:
[----:B------:R-:W0:Y:S01]  /*6aa0*/  LDC.64 R24, c[0x0][0x3a0] ;  /* 0x0000e800ff187b82 */ /* 0x000e220000000a00 */
[----:B------:R-:W1:Y:S01]  /*6ab0*/  LDCU UR4, c[0x0][0x448] ;  /* 0x00008900ff0477ac */ /* 0x000e620008000800 */
[----:B------:R-:W1:Y:S01]  /*6ac0*/  F2I.F64.TRUNC R23, R22 ;  /* 0x0000001600177311 */ /* 0x000e62000030d100 */
[----:B------:R-:W-:Y:S02]  /*6ad0*/  IMAD.MOV.U32 R26, RZ, RZ, 0x1 ;  /* 0x00000001ff1a7424 */ /* 0x000fe400078e00ff */
[----:B------:R-:W-:Y:S02]  /*6ae0*/  IMAD.MOV.U32 R27, RZ, RZ, 0x0 ;  /* 0x00000000ff1b7424 */ /* 0x000fe400078e00ff */
[----:B-1----:R-:W-:-:S04]  /*6af0*/  IMAD R21, R23, UR4, R10 ;  /* 0x0000000417157c24 */ /* 0x002fc8000f8e020a */
[----:B0-----:R-:W-:-:S05]  /*6b00*/  IMAD.WIDE R24, R21, 0x8, R24 ;  /* 0x0000000815187825 */ /* 0x001fca00078e0218 */
[----:B------:R3:W-:Y:S01]  /*6b10*/  REDG.E.ADD.64.STRONG.GPU desc[UR14][R24.64], R26 ;  /* 0x0000001a1800798e */ /* 0x0007e2000c12e50e */
[----:B------:R-:W0:Y:S01]  /*6b20*/  LDCU.64 UR4, c[0x0][0x418] ;  /* 0x00008300ff0477ac */ /* 0x000e220008000a00 */
[----:B------:R-:W-:Y:S02]  /*6b30*/  IMAD.MOV.U32 R22, RZ, RZ, R43 ;  /* 0x000000ffff167224 */ /* 0x000fe400078e002b */
[----:B------:R-:W-:Y:S02]  /*6b40*/  IMAD.MOV.U32 R21, RZ, RZ, R11 ;  /* 0x000000ffff157224 */ /* 0x000fe400078e000b */
[----:B------:R-:W-:Y:S02]  /*6b50*/  IMAD.MOV.U32 R10, RZ, RZ, R3 ;  /* 0x000000ffff0a7224 */ /* 0x000fe400078e0003 */
[----:B0-----:R-:W-:Y:S02]  /*6b60*/  IMAD.U32 R54, RZ, RZ, UR4 ;  /* 0x00000004ff367e24 */ /* 0x001fe4000f8e00ff */
[----:B---3--:R-:W-:-:S07]  /*6b70*/  IMAD.U32 R55, RZ, RZ, UR5 ;  /* 0x00000005ff377e24 */ /* 0x008fce000f8e00ff */
.L_x_68:
[----:B------:R-:W-:Y:S05]  /*6b80*/  BSYNC.RECONVERGENT B2 ;  /* 0x0000000000027941 */ /* 0x000fea0003800200 */
.L_x_54:
[----:B------:R-:W-:Y:S05]  /*6b90*/  BRA `(.L_x_81) ;  /* 0x0000001000f07947 */ /* 0x000fea0003800000 */
.L_x_50:
[----:B------:R-:W-:Y:S05]  /*6ba0*/  @P0 BREAK.RELIABLE B1 ;  /* 0x0000000000010942 */ /* 0x000fea0003800100 */
[----:B------:R-:W-:Y:S05]  /*6bb0*/  @P0 BRA `(.L_x_82) ;  /* 0x0000001000f00947 */ /* 0x000fea0003800000 */
[----:B------:R-:W2:Y:S01]  /*6bc0*/  LDG.E R23, desc[UR14][R36.64+0x34] ;  /* 0x0000340e24177981 */ /* 0x000ea2000c1e1900 */
[----:B------:R-:W-:Y:S01]  /*6bd0*/  SHF.R.U32.HI R8, RZ, 0x2, R21 ;  /* 0x00000002ff087819 */ /* 0x000fe20000011615 */
[----:B------:R-:W-:Y:S01]  /*6be0*/  IMAD.SHL.U32 R5, R11, 0x10, RZ ;  /* 0x000000100b057824 */ /* 0x000fe200078e00ff */
[----:B------:R-:W0:Y:S01]  /*6bf0*/  LDC.64 R44, c[0x0][0x410] ;  /* 0x00010400ff2c7b82 */ /* 0x000e220000000a00 */
[----:B------:R-:W-:Y:S01]  /*6c00*/  BSSY.RECONVERGENT B2, `(.L_x_83) ;  /* 0x000001f000027945 */ /* 0x000fe20003800200 */
[----:B------:R-:W-:Y:S02]  /*6c10*/  LOP3.LUT R8, R8, R21, RZ, 0x3c, !PT ;  /* 0x0000001508087212 */ /* 0x000fe400078e3cff */
[----:B------:R-:W-:-:S03]  /*6c20*/  SHF.R.U32.HI R21, RZ, 0x2, R22 ;  /* 0x00000002ff157819 */ /* 0x000fc60000011616 */
[----:B------:R-:W-:Y:S01]  /*6c30*/  IMAD.SHL.U32 R7, R8, 0x2, RZ ;  /* 0x0000000208077824 */ /* 0x000fe200078e00ff */
[----:B------:R-:W-:-:S04]  /*6c40*/  LOP3.LUT R21, R21, R22, RZ, 0x3c, !PT ;  /* 0x0000001615157212 */ /* 0x000fc800078e3cff */
[----:B------:R-:W-:Y:S01]  /*6c50*/  LOP3.LUT R8, R8, R7, R5, 0x96, !PT ;  /* 0x0000000708087212 */ /* 0x000fe200078e9605 */
[----:B------:R-:W-:-:S03]  /*6c60*/  IMAD.SHL.U32 R20, R21, 0x2, RZ ;  /* 0x0000000215147824 */ /* 0x000fc600078e00ff */
[----:B------:R-:W-:-:S04]  /*6c70*/  LOP3.LUT R7, R8, R11, RZ, 0x3c, !PT ;  /* 0x0000000b08077212 */ /* 0x000fc800078e3cff */
[C---:B------:R-:W-:Y:S01]  /*6c80*/  IADD3 R5, PT, PT, R2.reuse, 0xb0f8a, R7 ;  /* 0x000b0f8a02057810 */ /* 0x040fe20007ffe007 */
[----:B------:R-:W-:Y:S02]  /*6c90*/  IMAD.SHL.U32 R8, R7, 0x10, RZ ;  /* 0x0000001007087824 */ /* 0x000fe400078e00ff */
[----:B------:R-:W-:-:S03]  /*6ca0*/  VIADD R2, R2, 0x10974f ;  /* 0x0010974f02027836 */ /* 0x000fc60000000000 */
[----:B------:R-:W-:Y:S01]  /*6cb0*/  LOP3.LUT R20, R21, R20, R8, 0x96, !PT ;  /* 0x0000001415147212 */ /* 0x000fe200078e9608 */
[----:B------:R-:W-:Y:S01]  /*6cc0*/  IMAD.MOV.U32 R21, RZ, RZ, 0x2f800000 ;  /* 0x2f800000ff157424 */ /* 0x000fe200078e00ff */
[----:B------:R-:W-:Y:S02]  /*6cd0*/  I2FP.F32.U32 R8, R5 ;  /* 0x0000000500087245 */ /* 0x000fe40000201000 */
[----:B------:R-:W-:-:S03]  /*6ce0*/  LOP3.LUT R5, R20, R7, RZ, 0x3c, !PT ;  /* 0x0000000714057212 */ /* 0x000fc600078e3cff */
[----:B------:R-:W-:Y:S02]  /*6cf0*/  FFMA R8, R8, R21, 1.1641532182693481445e-10 ;  /* 0x2f00000008087423 */ /* 0x000fe40000000015 */
[----:B------:R-:W-:Y:S02]  /*6d00*/  IMAD.IADD R20, R5, 0x1, R2 ;  /* 0x0000000105147824 */ /* 0x000fe400078e0202 */
[----:B------:R1:W3:Y:S03]  /*6d10*/  F2F.F64.F32 R46, R8 ;  /* 0x00000008002e7310 */ /* 0x0002e60000201800 */
[----:B------:R-:W-:-:S05]  /*6d20*/  I2FP.F32.U32 R20, R20 ;  /* 0x0000001400147245 */ /* 0x000fca0000201000 */
[----:B------:R-:W-:Y:S01]  /*6d30*/  FFMA R26, R20, R21, 1.1641532182693481445e-10 ;  /* 0x2f000000141a7423 */ /* 0x000fe20000000015 */
[----:B--2---:R-:W-:-:S13]  /*6d40*/  ISETP.NE.AND P0, PT, R23, RZ, PT ;  /* 0x000000ff1700720c */ /* 0x004fda0003f05270 */
[----:B01-3--:R-:W-:Y:S05]  /*6d50*/  @P0 BRA `(.L_x_84) ;  /* 0x0000000000240947 */ /* 0x00bfea0003800000 */
        /* <DEDUP_REMOVED lines=9> */
.L_x_84:
[----:B------:R-:W-:Y:S05]  /*6df0*/  BSYNC.RECONVERGENT B2 ;  /* 0x0000000000027941 */ /* 0x000fea0003800200 */
.L_x_83:
[----:B------:R-:W1:Y:S01]  /*6e00*/  LDCU.64 UR4, c[0x0][0x408] ;  /* 0x00008100ff0477ac */ /* 0x000e620008000a00 */
[----:B------:R-:W2:Y:S01]  /*6e10*/  LDC.64 R22, c[0x0][0x418] ;  /* 0x00010600ff167b82 */ /* 0x000ea20000000a00 */
[----:B0-----:R-:W0:Y:S01]  /*6e20*/  F2F.F64.F32 R20, R26 ;  /* 0x0000001a00147310 */ /* 0x001e220000201800 */
[----:B------:R-:W-:Y:S02]  /*6e30*/  IMAD.U32 R8, RZ, RZ, UR24 ;  /* 0x00000018ff087e24 */ /* 0x000fe4000f8e00ff */
[----:B------:R-:W-:Y:S02]  /*6e40*/  IMAD.MOV.U32 R64, RZ, RZ, R12 ;  /* 0x000000ffff407224 */ /* 0x000fe400078e000c */
[----:B------:R-:W-:Y:S01]  /*6e50*/  IMAD.MOV.U32 R65, RZ, RZ, R13 ;  /* 0x000000ffff417224 */ /* 0x000fe200078e000d */
[----:B0-----:R-:W-:Y:S02]  /*6e60*/  DMUL R44, R20, R44 ;  /* 0x0000002c142c7228 */ /* 0x001fe40000000000 */
[----:B-1----:R-:W-:-:S05]  /*6e70*/  DMUL R46, R46, UR4 ;  /* 0x000000042e2e7c28 */ /* 0x002fca0008000000 */
[----:B------:R0:W-:Y:S04]  /*6e80*/  STG.E.64 desc[UR14][R36.64+0x8], R44 ;  /* 0x0000082c24007986 */ /* 0x0001e8000c101b0e */
[----:B--2---:R0:W-:Y:S04]  /*6e90*/  STG.E.64 desc[UR14][R36.64+0x10], R22 ;  /* 0x0000101624007986 */ /* 0x0041e8000c101b0e */
[----:B------:R0:W-:Y:S01]  /*6ea0*/  STG.E.64 desc[UR14][R36.64], R46 ;  /* 0x0000002e24007986 */ /* 0x0001e2000c101b0e */
[----:B------:R-:W-:Y:S05]  /*6eb0*/  BRA.U UP1, `(.L_x_85) ;  /* 0x0000000101207547 */ /* 0x000fea000b800000 */
[----:B------:R-:W0:Y:S01]  /*6ec0*/  LDCU.64 UR4, c[0x0][0x438] ;  /* 0x00008700ff0477ac */ /* 0x000e220008000a00 */
[----:B------:R-:W-:Y:S01]  /*6ed0*/  BSSY.RECONVERGENT B2, `(.L_x_86) ;  /* 0x0000005000027945 */ /* 0x000fe20003800200 */
[----:B------:R-:W-:Y:S01]  /*6ee0*/  MOV R58, 0x6f20 ;  /* 0x00006f20003a7802 */ /* 0x000fe20000000f00 */
[----:B0-----:R-:W-:Y:S02]  /*6ef0*/  IMAD.U32 R22, RZ, RZ, UR4 ;  /* 0x00000004ff167e24 */ /* 0x001fe4000f8e00ff */
[----:B------:R-:W-:-:S07]  /*6f00*/  IMAD.U32 R59, RZ, RZ, UR5 ;  /* 0x00000005ff3b7e24 */ /* 0x000fce000f8e00ff */
[----:B----4-:R-:W-:Y:S05]  /*6f10*/  CALL.REL.NOINC `($_Z17ray_tracer_kerneliiP6PhotonPyS1_S1_S1_S1_S1_S1_S1_S1_PdS2_S2_dddddddddddii$__internal_trig_reduction_slowpathd) ;  /* 0x0000009000e47944 */ /* 0x010fea0003c00000 */
[----:B------:R-:W-:Y:S05]  /*6f20*/  BSYNC.RECONVERGENT B2 ;  /* 0x0000000000027941 */ /* 0x000fea0003800200 */
.L_x_86:
[----:B------:R-:W-:-:S07]  /*6f30*/  IMAD.MOV.U32 R8, RZ, RZ, R23 ;  /* 0x000000ffff087224 */ /* 0x000fce00078e0017 */
.L_x_85:
        /* <DEDUP_REMOVED lines=26> */
[----:B------:R-:W-:Y:S02]  /*70e0*/  IMAD.MOV.U32 R48, RZ, RZ, 0x1 ;  /* 0x00000001ff307424 */ /* 0x000fe400078e00ff */
[----:B------:R-:W-:-:S05]  /*70f0*/  IMAD.MOV.U32 R65, RZ, RZ, R33 ;  /* 0x000000ffff417224 */ /* 0x000fca00078e0021 */
        /* <DEDUP_REMOVED lines=20> */
.L_x_88:
[----:B------:R-:W-:-:S07]  /*7240*/  VIADD R48, R23, 0x1 ;  /* 0x0000000117307836 */ /* 0x000fce0000000000 */
.L_x_87:
        /* <DEDUP_REMOVED lines=8> */
[----:B------:R0:W5:Y:S01]  /*72d0*/  LDG.E.128.CONSTANT R28, desc[UR14][R52.64+0x20] ;  /* 0x0000200e341c7981 */ /* 0x000162000c1e9d00 */
[----:B------:R-:W-:Y:S01]  /*72e0*/  LOP3.LUT R42, R48, 0x1, RZ, 0xc0, !PT ;  /* 0x00000001302a7812 */ /* 0x000fe200078ec0ff */
[----:B------:R-:W-:Y:S01]  /*72f0*/  IMAD.MOV.U32 R54, RZ, RZ, 0x20fd8164 ;  /* 0x20fd8164ff367424 */ /* 0x000fe200078e00ff */
[----:B------:R-:W-:Y:S01]  /*7300*/  BSSY.RECONVERGENT B2, `(.L_x_89) ;  /* 0x0000020000027945 */ /* 0x000fe20003800200 */
[----:B------:R-:W-:Y:S01]  /*7310*/  IMAD.MOV.U32 R49, RZ, RZ, 0x3da8ff83 ;  /* 0x3da8ff83ff317424 */ /* 0x000fe200078e00ff */
[----:B------:R-:W-:Y:S01]  /*7320*/  ISETP.NE.U32.AND P0, PT, R42, 0x1, PT ;  /* 0x000000012a00780c */ /* 0x000fe20003f05070 */
[----:B------:R-:W-:-:S03]  /*7330*/  DMUL R42, R64, R64 ;  /* 0x00000040402a7228 */ /* 0x000fc60000000000 */
[----:B------:R-:W-:Y:S01]  /*7340*/  FSEL R54, R54, -8.06006814911005101289e+34, !P0 ;  /* 0xf9785eba36367808 */ /* 0x000fe20004000000 */
[----:B0-----:R-:W-:Y:S01]  /*7350*/  IMAD.U32 R52, RZ, RZ, UR25 ;  /* 0x00000019ff347e24 */ /* 0x001fe2000f8e00ff */
        /* <DEDUP_REMOVED lines=13> */
[----:B------:R-:W-:-:S04]  /*7430*/  LOP3.LUT P0, RZ, R48, 0x2, RZ, 0xc0, !PT ;  /* 0x0000000230ff7812 */ /* 0x000fc8000780c0ff */
        /* <DEDUP_REMOVED lines=12> */
.L_x_90:
[----:B------:R-:W-:Y:S05]  /*7500*/  BSYNC.RECONVERGENT B2 ;  /* 0x0000000000027941 */ /* 0x000fea0003800200 */
.L_x_89:
        /* <DEDUP_REMOVED lines=9> */
[----:B------:R-:W-:-:S02]  /*75a0*/  IMAD.MOV.U32 R54, RZ, RZ, 0x20fd8164 ;  /* 0x20fd8164ff367424 */ /* 0x000fc400078e00ff */
[----:B------:R-:W-:Y:S01]  /*75b0*/  IMAD.MOV.U32 R53, RZ, RZ, 0x3da8ff83 ;  /* 0x3da8ff83ff357424 */ /* 0x000fe200078e00ff */
[----:B------:R-:W-:Y:S01]  /*75c0*/  ISETP.NE.U32.AND P0, PT, R42, 0x1, PT ;  /* 0x000000012a00780c */ /* 0x000fe20003f05070 */
[----:B------:R-:W-:-:S03]  /*75d0*/  DMUL R42, R64, R64 ;  /* 0x00000040402a7228 */ /* 0x000fc60000000000 */
        /* <DEDUP_REMOVED lines=36> */
.L_x_92:
[----:B------:R-:W-:-:S07]  /*7820*/  VIADD R52, R23, 0x1 ;  /* 0x0000000117347836 */ /* 0x000fce0000000000 */
.L_x_91:
        /* <DEDUP_REMOVED lines=10> */
[----:B------:R-:W-:Y:S01]  /*78d0*/  PLOP3.LUT P1, PT, PT, PT, UP0, 0x80, 0x8 ;  /* 0x000000000008781c */ /* 0x000fe20003f2f008 */
[----:B------:R-:W-:Y:S01]  /*78e0*/  IMAD.MOV.U32 R53, RZ, RZ, 0x3da8ff83 ;  /* 0x3da8ff83ff357424 */ /* 0x000fe200078e00ff */
[----:B------:R-:W-:Y:S01]  /*78f0*/  ISETP.NE.U32.AND P0, PT, R42, 0x1, PT ;  /* 0x000000012a00780c */ /* 0x000fe20003f05070 */
[----:B------:R-:W-:Y:S01]  /*7900*/  DMUL R42, R64, R64 ;  /* 0x00000040402a7228 */ /* 0x000fe20000000000 */
[----:B------:R-:W-:Y:S01]  /*7910*/  @!UP0 UMOV UR4, 0x1 ;  /* 0x0000000100048882 */ /* 0x000fe20000000000 */
[----:B------:R0:W-:Y:S01]  /*7920*/  STG.E.64 desc[UR14][R36.64+0x30], RZ ;  /* 0x000030ff24007986 */ /* 0x0001e2000c101b0e */
[----:B------:R-:W-:-:S02]  /*7930*/  FSEL R54, R54, -8.06006814911005101289e+34, !P0 ;  /* 0xf9785eba36367808 */ /* 0x000fc40004000000 */
[----:B------:R-:W-:Y:S02]  /*7940*/  FSEL R55, -R53, 0.11223486810922622681, !P0 ;  /* 0x3de5db6535377808 */ /* 0x000fe40004000100 */
[----:B------:R-:W-:Y:S02]  /*7950*/  PLOP3.LUT P2, PT, PT, PT, UP0, 0x80, 0x8 ;  /* 0x000000000008781c */ /* 0x000fe40003f4f008 */
[----:B------:R-:W-:Y:S02]  /*7960*/  PLOP3.LUT P3, PT, PT, PT, UP0, 0x80, 0x8 ;  /* 0x000000000008781c */ /* 0x000fe40003f6f008 */
        /* <DEDUP_REMOVED lines=10> */
[----:B------:R-:W-:-:S04]  /*7a10*/  LOP3.LUT P0, RZ, R52, 0x2, RZ, 0xc0, !PT ;  /* 0x0000000234ff7812 */ /* 0x000fc8000780c0ff */
        /* <DEDUP_REMOVED lines=43> */
.L_x_94:
[----:B------:R-:W-:Y:S05]  /*7cd0*/  BSYNC.RECONVERGENT B2 ;  /* 0x0000000000027941 */ /* 0x000fea0003800200 */
.L_x_93:
[----:B------:R-:W0:Y:S01]  /*7ce0*/  LDCU UR4, c[0x0][0x42c] ;  /* 0x00008580ff0477ac */ /* 0x000e220008000800 */
[----:B------:R-:W2:Y:S01]  /*7cf0*/  LDC.64 R22, c[0x0][0x428] ;  /* 0x00010a00ff167b82 */ /* 0x000ea20000000a00 */
[----:B------:R-:W-:Y:S01]  /*7d00*/  IMAD.MOV.U32 R20, RZ, RZ, 0x1 ;  /* 0x00000001ff147424 */ /* 0x000fe200078e00ff */
[----:B------:R-:W-:Y:S01]  /*7d10*/  FSETP.GEU.AND P1, PT, |R45|, 6.5827683646048100446e-37, PT ;  /* 0x036000002d00780b */ /* 0x000fe20003f2e200 */
[----:B------:R-:W-:Y:S01]  /*7d20*/  BSSY.RECONVERGENT B2, `(.L_x_95) ;  /* 0x0000016000027945 */ /* 0x000fe20003800200 */
[----:B0-----:R-:W2:Y:S03]  /*7d30*/  MUFU.RCP64H R21, UR4 ;  /* 0x0000000400157d08 */ /* 0x001ea60008001800 */
[----:B--2---:R-:W-:-:S08]  /*7d40*/  DFMA R24, R20, -R22, 1 ;  /* 0x3ff000001418742b */ /* 0x004fd00000000816 */
[----:B------:R-:W-:-:S08]  /*7d50*/  DFMA R24, R24, R24, R24 ;  /* 0x000000181818722b */ /* 0x000fd00000000018 */
[----:B------:R-:W-:-:S08]  /*7d60*/  DFMA R24, R20, R24, R20 ;  /* 0x000000181418722b */ /* 0x000fd00000000014 */
[----:B------:R-:W-:-:S08]  /*7d70*/  DFMA R20, R24, -R22, 1 ;  /* 0x3ff000001814742b */ /* 0x000fd00000000816 */
[----:B------:R-:W-:-:S08]  /*7d80*/  DFMA R20, R24, R20, R24 ;  /* 0x000000141814722b */ /* 0x000fd00000000018 */
[----:B------:R-:W-:-:S08]  /*7d90*/  DMUL R24, R44, R20 ;  /* 0x000000142c187228 */ /* 0x000fd00000000000 */
[----:B------:R-:W-:-:S08]  /*7da0*/  DFMA R22, R24, -R22, R44 ;  /* 0x800000161816722b */ /* 0x000fd0000000002c */
[----:B------:R-:W-:Y:S01]  /*7db0*/  DFMA R22, R20, R22, R24 ;  /* 0x000000161416722b */ /* 0x000fe20000000018 */
[----:B------:R0:W2:Y:S09]  /*7dc0*/  F2I.F64.TRUNC R21, R26 ;  /* 0x0000001a00157311 */ /* 0x0000b2000030d100 */
[----:B------:R-:W-:-:S05]  /*7dd0*/  FFMA R20, RZ, UR4, R23 ;  /* 0x00000004ff147c23 */ /* 0x000fca0008000017 */
[----:B------:R-:W-:-:S13]  /*7de0*/  FSETP.GT.AND P0, PT, |R20|, 1.469367938527859385e-39, PT ;  /* 0x001000001400780b */ /* 0x000fda0003f04200 */
[----:B0-2---:R-:W-:Y:S05]  /*7df0*/  @P0 BRA P1, `(.L_x_96) ;  /* 0x0000000000200947 */ /* 0x005fea0000800000 */
        /* <DEDUP_REMOVED lines=8> */
.L_x_96:
[----:B------:R-:W-:Y:S05]  /*7e80*/  BSYNC.RECONVERGENT B2 ;  /* 0x0000000000027941 */ /* 0x000fea0003800200 */
.L_x_95:
[----:B------:R-:W0:Y:S01]  /*7e90*/  LDC.64 R24, c[0x0][0x3a0] ;  /* 0x0000e800ff187b82 */ /* 0x000e220000000a00 */
[----:B------:R-:W2:Y:S01]  /*7ea0*/  LDCU UR4, c[0x0][0x448] ;  /* 0x00008900ff0477ac */ /* 0x000ea20008000800 */
[----:B------:R-:W2:Y:S01]  /*7eb0*/  F2I.F64.TRUNC R22, R22 ;  /* 0x0000001600167311 */ /* 0x000ea2000030d100 */
[----:B------:R-:W-:Y:S02]  /*7ec0*/  IMAD.MOV.U32 R26, RZ, RZ, 0x1 ;  /* 0x00000001ff1a7424 */ /* 0x000fe400078e00ff */
[----:B------:R-:W-:Y:S02]  /*7ed0*/  IMAD.MOV.U32 R27, RZ, RZ, 0x0 ;  /* 0x00000000ff1b7424 */ /* 0x000fe400078e00ff */
[----:B--2---:R-:W-:-:S04]  /*7ee0*/  IMAD R21, R22, UR4, R21 ;  /* 0x0000000416157c24 */ /* 0x004fc8000f8e0215 */
[----:B0-----:R-:W-:-:S05]  /*7ef0*/  IMAD.WIDE R24, R21, 0x8, R24 ;  /* 0x0000000815187825 */ /* 0x001fca00078e0218 */
[----:B------:R3:W-:Y:S01]  /*7f00*/  REDG.E.ADD.64.STRONG.GPU desc[UR14][R24.64], R26 ;  /* 0x0000001a1800798e */ /* 0x0007e2000c12e50e */
[----:B------:R-:W0:Y:S01]  /*7f10*/  LDCU.64 UR4, c[0x0][0x418] ;  /* 0x00008300ff0477ac */ /* 0x000e220008000a00 */
[----:B------:R-:W-:Y:S02]  /*7f20*/  IMAD.MOV.U32 R22, RZ, RZ, R11 ;  /* 0x000000ffff167224 */ /* 0x000fe400078e000b */
[----:B------:R-:W-:Y:S02]  /*7f30*/  IMAD.MOV.U32 R21, RZ, RZ, R3 ;  /* 0x000000ffff157224 */ /* 0x000fe400078e0003 */
[----:B0-----:R-:W-:Y:S02]  /*7f40*/  IMAD.U32 R54, RZ, RZ, UR4 ;  /* 0x00000004ff367e24 */ /* 0x001fe4000f8e00ff */
[----:B---3--:R-:W-:-:S07]  /*7f50*/  IMAD.U32 R55, RZ, RZ, UR5 ;  /* 0x00000005ff377e24 */ /* 0x008fce000f8e00ff */
.L_x_81:
[----:B------:R-:W-:Y:S05]  /*7f60*/  BSYNC.RELIABLE B1 ;  /* 0x0000000000017941 */ /* 0x000fea0003800100 */
.L_x_49:
[----:B------:R-:W-:Y:S05]  /*7f70*/  BRA `(.L_x_97) ;  /* 0xffffffac00c47947 */ /* 0x000fea000383ffff */
.L_x_82:
[----:B------:R-:W-:Y:S05]  /*7f80*/  BSYNC.RECONVERGENT B0 ;  /* 0x0000000000007941 */ /* 0x000fea0003800200 */
.L_x_18:
[----:B------:R-:W-:Y:S01]  /*7f90*/  IADD3 R23, PT, PT, R16, R6, R9 ;  /* 0x0000000610177210 */ /* 0x000fe20007ffe009 */
[----:B------:R-:W-:Y:S01]  /*7fa0*/  IMAD.MOV.U32 R11, RZ, RZ, -0x75bd8fc ;  /* 0xf8a42704ff0b7424 */ /* 0x000fe200078e00ff */
[----:B------:R-:W-:Y:S01]  /*7fb0*/  BSSY.RECONVERGENT B0, `(.L_x_98) ;  /* 0x0000275000007945 */ /* 0x000fe20003800200 */
[----:B------:R-:W-:Y:S01]  /*7fc0*/  IMAD.MOV.U32 R20, RZ, RZ, -0x23270784 ;  /* 0xdcd8f87cff147424 */ /* 0x000fe200078e00ff */
[C---:B------:R-:W-:Y:S01]  /*7fd0*/  LOP3.LUT R7, R23.reuse, 0xaad26b49, RZ, 0x3c, !PT ;  /* 0xaad26b4917077812 */ /* 0x040fe200078e3cff */
[----:B------:R-:W-:Y:S01]  /*7fe0*/  IMAD.MOV.U32 R27, RZ, RZ, -0x75bd8fc ;  /* 0xf8a42704ff1b7424 */ /* 0x000fe200078e00ff */
[----:B------:R-:W-:Y:S01]  /*7ff0*/  ISETP.NE.AND P0, PT, R23, RZ, PT ;  /* 0x000000ff1700720c */ /* 0x000fe20003f05270 */
[----:B------:R-:W-:Y:S02]  /*8000*/  IMAD.MOV.U32 R22, RZ, RZ, -0x23270784 ;  /* 0xdcd8f87cff167424 */ /* 0x000fe400078e00ff */
[----:B------:R-:W-:-:S04]  /*8010*/  IMAD R7, R7, 0x4182bed5, RZ ;  /* 0x4182bed507077824 */ /* 0x000fc800078e02ff */
[C---:B------:R-:W-:Y:S01]  /*8020*/  VIADD R2, R7.reuse, 0xd9f6dc18 ;  /* 0xd9f6dc1807027836 */ /* 0x040fe20000000000 */
[C---:B------:R-:W-:Y:S01]  /*8030*/  LOP3.LUT R10, R7.reuse, 0x159a55e5, RZ, 0x3c, !PT ;  /* 0x159a55e5070a7812 */ /* 0x040fe200078e3cff */
[C---:B------:R-:W-:Y:S02]  /*8040*/  VIADD R3, R7.reuse, 0x75bcd15 ;  /* 0x075bcd1507037836 */ /* 0x040fe40000000000 */
[----:B------:R-:W-:Y:S02]  /*8050*/  VIADD R21, R7, 0x583f19 ;  /* 0x00583f1907157836 */ /* 0x000fe40000000000 */
[----:B------:R0:W-:Y:S04]  /*8060*/  STL.64 [R1+0x8], R10 ;  /* 0x0000080a01007387 */ /* 0x0001e80000100a00 */
[----:B------:R0:W-:Y:S04]  /*8070*/  STL.64 [R1], R2 ;  /* 0x0000000201007387 */ /* 0x0001e80000100a00 */
[----:B------:R0:W-:Y:S01]  /*8080*/  STL.64 [R1+0x10], R20 ;  /* 0x0000101401007387 */ /* 0x0001e20000100a00 */
[----:B------:R-:W-:Y:S05]  /*8090*/  @!P0 BRA `(.L_x_99) ;  /* 0x0000002400988947 */ /* 0x000fea0003800000 */
[----:B0-----:R-:W-:Y:S02]  /*80a0*/  IMAD.MOV.U32 R2, RZ, RZ, R23 ;  /* 0x000000ffff027224 */ /* 0x001fe400078e0017 */
[----:B------:R-:W-:Y:S02]  /*80b0*/  IMAD.MOV.U32 R25, RZ, RZ, RZ ;  /* 0x000000ffff197224 */ /* 0x000fe400078e00ff */
[----:B------:R-:W-:Y:S02]  /*80c0*/  IMAD.MOV.U32 R43, RZ, RZ, RZ ;  /* 0x000000ffff2b7224 */ /* 0x000fe400078e00ff */
[----:B------:R-:W-:Y:S02]  /*80d0*/  IMAD.MOV.U32 R27, RZ, RZ, -0x75bd8fc ;  /* 0xf8a42704ff1b7424 */ /* 0x000fe400078e00ff */
[----:B------:R-:W-:-:S07]  /*80e0*/  IMAD.MOV.U32 R22, RZ, RZ, -0x23270784 ;  /* 0xdcd8f87cff167424 */ /* 0x000fce00078e00ff */
.L_x_114:
[----:B------:R-:W-:Y:S01]  /*80f0*/  LOP3.LUT R61, R2, 0x3, RZ, 0xc0, !PT ;  /* 0x00000003023d7812 */ /* 0x000fe200078ec0ff */
[----:B------:R-:W-:Y:S03]  /*8100*/  BSSY.RECONVERGENT B1, `(.L_x_100) ;  /* 0x0000259000017945 */ /* 0x000fe60003800200 */
[----:B------:R-:W-:-:S04]  /*8110*/  ISETP.NE.U32.AND P0, PT, R61, RZ, PT ;  /* 0x000000ff3d00720c */ /* 0x000fc80003f05070 */
[----:B------:R-:W-:-:S13]  /*8120*/  ISETP.NE.AND.EX P0, PT, RZ, RZ, PT, P0 ;  /* 0x000000ffff00720c */ /* 0x000fda0003f05300 */
[----:B012---:R-:W-:Y:S05]  /*8130*/  @!P0 BRA `(.L_x_101) ;  /* 0x0000002400548947 */ /* 0x007fea0003800000 */
[----:B------:R-:W0:Y:S01]  /*8140*/  LDC.64 R28, c[0x4][RZ] ;  /* 0x01000000ff1c7b82 */ /* 0x000e220000000a00 */
[----:B------:R-:W-:Y:S01]  /*8150*/  BSSY.RECONVERGENT B2, `(.L_x_102) ;  /* 0x00000be000027945 */ /* 0x000fe20003800200 */
[----:B------:R-:W-:Y:S02]  /*8160*/  IMAD.MOV.U32 R67, RZ, RZ, RZ ;  /* 0x000000ffff437224 */ /* 0x000fe400078e00ff */
[----:B------:R-:W-:Y:S02]  /*8170*/  IMAD.MOV.U32 R21, RZ, RZ, RZ ;  /* 0x000000ffff157224 */ /* 0x000fe400078e00ff */
[----:B------:R-:W-:Y:S02]  /*8180*/  IMAD.MOV.U32 R22, RZ, RZ, RZ ;  /* 0x000000ffff167224 */ /* 0x000fe400078e00ff */
[----:B------:R-:W-:Y:S02]  /*8190*/  IMAD.MOV.U32 R27, RZ, RZ, RZ ;  /* 0x000000ffff1b7224 */ /* 0x000fe400078e00ff */
[----:B------:R-:W-:-:S02]  /*81a0*/  IMAD.MOV.U32 R10, RZ, RZ, RZ ;  /* 0x000000ffff0a7224 */ /* 0x000fc400078e00ff */
[----:B------:R-:W-:Y:S02]  /*81b0*/  IMAD.MOV.U32 R3, RZ, RZ, RZ ;  /* 0x000000ffff037224 */ /* 0x000fe400078e00ff */
[----:B0-----:R-:W-:-:S07]  /*81c0*/  IMAD.WIDE.U32 R28, R43, 0xc80, R28 ;  /* 0x00000c802b1c7825 */ /* 0x001fce00078e001c */
.L_x_105:
[----:B------:R-:W-:-:S06]  /*81d0*/  LEA R20, R67, UR26, 0x2 ;  /* 0x0000001a43147c11 */ /* 0x000fcc000f8e10ff */
[----:B------:R-:W5:Y:S01]  /*81e0*/  LDL R20, [R20+0x4] ;  /* 0x0000040014147983 */ /* 0x000f620000100800 */
[----:B------:R-:W-:Y:S01]  /*81f0*/  BSSY.RECONVERGENT B3, `(.L_x_103) ;  /* 0x00000b0000037945 */ /* 0x000fe20003800200 */
[----:B------:R-:W-:Y:S02]  /*8200*/  IMAD.SHL.U32 R26, R67, 0x20, RZ ;  /* 0x00000020431a7824 */ /* 0x000fe400078e00ff */
[----:B------:R-:W-:-:S07]  /*8210*/  IMAD.MOV.U32 R11, RZ, RZ, RZ ;  /* 0x000000ffff0b7224 */ /* 0x000fce00078e00ff */
.L_x_104:
[----:B-----5:R-:W-:Y:S01]  /*8220*/  SHF.R.U32.HI R47, RZ, R11, R20 ;  /* 0x0000000bff2f7219 */ /* 0x020fe20000011614 */
[----:B------:R-:W-:-:S03]  /*8230*/  IMAD.IADD R23, R26, 0x1, R11 ;  /* 0x000000011a177824 */ /* 0x000fc600078e020b */
[----:B------:R-:W-:Y:S01]  /*8240*/  LOP3.LUT R30, R47, 0x1, RZ, 0xc0, !PT ;  /* 0x000000012f1e7812 */ /* 0x000fe200078ec0ff */
[----:B------:R-:W-:-:S03]  /*8250*/  IMAD R23, R23, 0x5, RZ ;  /* 0x0000000517177824 */ /* 0x000fc600078e02ff */
[----:B------:R-:W-:Y:S01]  /*8260*/  ISETP.NE.U32.AND P0, PT, R30, 0x1, PT ;  /* 0x000000011e00780c */ /* 0x000fe20003f05070 */
[----:B------:R-:W-:-:S12]  /*8270*/  IMAD.WIDE.U32 R30, R23, 0x4, R28 ;  /* 0x00000004171e7825 */ /* 0x000fd800078e001c */
        /* <DEDUP_REMOVED lines=44> */
[----:B------:R-:W-:-:S13]  /*8540*/  LOP3.LUT P0, RZ, R47, 0x80, RZ, 0xc0, !PT ;  /* 0x000000802fff7812 */ /* 0x000fda000780c0ff */
[----:B------:R-:W4:Y:S04]  /*8550*/  @P0 LDG.E R69, desc[UR14][R30.64+0x90] ;  /* 0x0000900e1e450981 */ /* 0x000f28000c1e1900 */
[----:B------:R-:W4:Y:S01]  /*8560*/  @P0 LDG.E R71, desc[UR14][R30.64+0x98] ;  /* 0x0000980e1e470981 */ /* 0x000f22000c1e1900 */
[----:B--2---:R-:W-:-:S03]  /*8570*/  @P3 LOP3.LUT R10, R10, R23, RZ, 0x3c, !PT ;  /* 0x000000170a0a3212 */ /* 0x004fc600078e3cff */
[----:B------:R-:W2:Y:S01]  /*8580*/  @P4 LDG.E R23, desc[UR14][R30.64+0x5c] ;  /* 0x00005c0e1e174981 */ /* 0x000ea2000c1e1900 */
[----:B---3--:R-:W-:Y:S02]  /*8590*/  @P3 LOP3.LUT R3, R3, R44, RZ, 0x3c, !PT ;  /* 0x0000002c03033212 */ /* 0x008fe400078e3cff */
[----:B------:R-:W-:Y:S01]  /*85a0*/  @P4 LOP3.LUT R10, R10, R59, RZ, 0x3c, !PT ;  /* 0x0000003b0a0a4212 */ /* 0x000fe200078e3cff */
[----:B------:R-:W3:Y:S01]  /*85b0*/  @P5 LDG.E R44, desc[UR14][R30.64+0x64] ;  /* 0x0000640e1e2c5981 */ /* 0x000ee2000c1e1900 */
[----:B----4-:R-:W-:-:S03]  /*85c0*/  @P3 LOP3.LUT R27, R27, R46, RZ, 0x3c, !PT ;  /* 0x0000002e1b1b3212 */ /* 0x010fc600078e3cff */
[----:B------:R-:W4:Y:S01]  /*85d0*/  @P5 LDG.E R46, desc[UR14][R30.64+0x6c] ;  /* 0x00006c0e1e2e5981 */ /* 0x000f22000c1e1900 */
[----:B------:R-:W-:-:S03]  /*85e0*/  @P3 LOP3.LUT R22, R22, R45, RZ, 0x3c, !PT ;  /* 0x0000002d16163212 */ /* 0x000fc600078e3cff */
[----:B------:R-:W4:Y:S01]  /*85f0*/  @P5 LDG.E R45, desc[UR14][R30.64+0x68] ;  /* 0x0000680e1e2d5981 */ /* 0x000f22000c1e1900 */
[----:B------:R-:W-:-:S03]  /*8600*/  @P3 LOP3.LUT R21, R21, R58, RZ, 0x3c, !PT ;  /* 0x0000003a15153212 */ /* 0x000fc600078e3cff */
[----:B------:R-:W4:Y:S01]  /*8610*/  @P5 LDG.E R59, desc[UR14][R30.64+0x70] ;  /* 0x0000700e1e3b5981 */ /* 0x000f22000c1e1900 */
[----:B------:R-:W-:Y:S02]  /*8620*/  @P4 LOP3.LUT R21, R21, R64, RZ, 0x3c, !PT ;  /* 0x0000004015154212 */ /* 0x000fe400078e3cff */
[----:B------:R-:W-:Y:S01]  /*8630*/  @P4 LOP3.LUT R3, R3, R60, RZ, 0x3c, !PT ;  /* 0x0000003c03034212 */ /* 0x000fe200078e3cff */
[----:B------:R-:W4:Y:S01]  /*8640*/  @P6 LDG.E R58, desc[UR14][R30.64+0x78] ;  /* 0x0000780e1e3a6981 */ /* 0x000f22000c1e1900 */
[----:B------:R-:W-:-:S03]  /*8650*/  @P5 LOP3.LUT R21, R21, R66, RZ, 0x3c, !PT ;  /* 0x0000004215155212 */ /* 0x000fc600078e3cff */
[----:B------:R-:W4:Y:S01]  /*8660*/  @P6 LDG.E R60, desc[UR14][R30.64+0x80] ;  /* 0x0000800e1e3c6981 */ /* 0x000f22000c1e1900 */
[----:B------:R-:W-:-:S03]  /*8670*/  @P4 LOP3.LUT R27, R27, R62, RZ, 0x3c, !PT ;  /* 0x0000003e1b1b4212 */ /* 0x000fc600078e3cff */
[----:B------:R-:W4:Y:S04]  /*8680*/  @P0 LDG.E R62, desc[UR14][R30.64+0x8c] ;  /* 0x00008c0e1e3e0981 */ /* 0x000f28000c1e1900 */
[----:B------:R-:W4:Y:S04]  /*8690*/  @P0 LDG.E R64, desc[UR14][R30.64+0x94] ;  /* 0x0000940e1e400981 */ /* 0x000f28000c1e1900 */
[----:B------:R-:W4:Y:S01]  /*86a0*/  @P0 LDG.E R66, desc[UR14][R30.64+0x9c] ;  /* 0x00009c0e1e420981 */ /* 0x000f22000c1e1900 */
[----:B------:R-:W-:Y:S02]  /*86b0*/  @P6 LOP3.LUT R21, R21, R68, RZ, 0x3c, !PT ;  /* 0x0000004415156212 */ /* 0x000fe400078e3cff */
[----:B--2---:R-:W-:-:S02]  /*86c0*/  @P4 LOP3.LUT R22, R22, R23, RZ, 0x3c, !PT ;  /* 0x0000001716164212 */ /* 0x004fc400078e3cff */
[----:B---3--:R-:W-:Y:S02]  /*86d0*/  @P5 LOP3.LUT R3, R3, R44, RZ, 0x3c, !PT ;  /* 0x0000002c03035212 */ /* 0x008fe400078e3cff */
[----:B----4-:R-:W-:Y:S02]  /*86e0*/  @P5 LOP3.LUT R27, R27, R46, RZ, 0x3c, !PT ;  /* 0x0000002e1b1b5212 */ /* 0x010fe400078e3cff */
        /* <DEDUP_REMOVED lines=54> */
[----:B------:R-:W-:-:S03]  /*8a50*/  LOP3.LUT P0, RZ, R47, 0x8000, RZ, 0xc0, !PT ;  /* 0x000080002fff7812 */ /* 0x000fc6000780c0ff */
[----:B------:R-:W4:Y:S10]  /*8a60*/  @P5 LDG.E R47, desc[UR14][R30.64+0x110] ;  /* 0x0001100e1e2f5981 */ /* 0x000f34000c1e1900 */
        /* <DEDUP_REMOVED lines=11> */
[----:B------:R-:W3:Y:S01]  /*8b20*/  @P4 LDG.E R44, desc[UR14][R30.64+0xf8] ;  /* 0x0000f80e1e2c4981 */ /* 0x000ee2000c1e1900 */
        /* <DEDUP_REMOVED lines=8> */
[----:B------:R-:W3:Y:S01]  /*8bb0*/  @P0 LDG.E R64, desc[UR14][R30.64+0x13c] ;  /* 0x00013c0e1e400981 */ /* 0x000ee2000c1e1900 */
[----:B------:R-:W-:-:S05]  /*8bc0*/  VIADD R11, R11, 0x10 ;  /* 0x000000100b0b7836 */ /* 0x000fca0000000000 */
[----:B------:R-:W-:Y:S02]  /*8bd0*/  ISETP.NE.AND P1, PT, R11, 0x20, PT ;  /* 0x000000200b00780c */ /* 0x000fe40003f25270 */
[----:B--2---:R-:W-:Y:S02]  /*8be0*/  @P5 LOP3.LUT R3, R3, R58, RZ, 0x3c, !PT ;  /* 0x0000003a03035212 */ /* 0x004fe400078e3cff */
[----:B----4-:R-:W-:Y:S02]  /*8bf0*/  @P4 LOP3.LUT R10, R10, R23, RZ, 0x3c, !PT ;  /* 0x000000170a0a4212 */ /* 0x010fe400078e3cff */
[----:B---3--:R-:W-:Y:S02]  /*8c00*/  @P4 LOP3.LUT R27, R27, R44, RZ, 0x3c, !PT ;  /* 0x0000002c1b1b4212 */ /* 0x008fe400078e3cff */
        /* <DEDUP_REMOVED lines=12> */
[----:B------:R-:W-:Y:S01]  /*8cd0*/  @P0 LOP3.LUT R22, R22, R71, RZ, 0x3c, !PT ;  /* 0x0000004716160212 */ /* 0x000fe200078e3cff */
[----:B------:R-:W-:Y:S06]  /*8ce0*/  @P1 BRA `(.L_x_104) ;  /* 0xfffffff4004c1947 */ /* 0x000fec000383ffff */
[----:B------:R-:W-:Y:S05]  /*8cf0*/  BSYNC.RECONVERGENT B3 ;  /* 0x0000000000037941 */ /* 0x000fea0003800200 */
.L_x_103:
[----:B------:R-:W-:-:S05]  /*8d00*/  VIADD R67, R67, 0x1 ;  /* 0x0000000143437836 */ /* 0x000fca0000000000 */
[----:B------:R-:W-:-:S13]  /*8d10*/  ISETP.NE.AND P0, PT, R67, 0x5, PT ;  /* 0x000000054300780c */ /* 0x000fda0003f05270 */
[----:B------:R-:W-:Y:S05]  /*8d20*/  @P0 BRA `(.L_x_105) ;  /* 0xfffffff400280947 */ /* 0x000fea000383ffff */
[----:B------:R-:W-:Y:S05]  /*8d30*/  BSYNC.RECONVERGENT B2 ;  /* 0x0000000000027941 */ /* 0x000fea0003800200 */
.L_x_102:
        /* <DEDUP_REMOVED lines=12> */
[----:B0-----:R-:W-:Y:S02]  /*8e00*/  IMAD.MOV.U32 R3, RZ, RZ, RZ ;  /* 0x000000ffff037224 */ /* 0x001fe400078e00ff */
[----:B------:R-:W-:Y:S02]  /*8e10*/  IMAD.U32 R21, RZ, RZ, UR4 ;  /* 0x00000004ff157e24 */ /* 0x000fe4000f8e00ff */
[----:B------:R-:W-:Y:S02]  /*8e20*/  IMAD.U32 R22, RZ, RZ, UR5 ;  /* 0x00000005ff167e24 */ /* 0x000fe4000f8e00ff */
[----:B------:R-:W-:-:S02]  /*8e30*/  IMAD.U32 R27, RZ, RZ, UR4 ;  /* 0x00000004ff1b7e24 */ /* 0x000fc4000f8e00ff */
[----:B------:R-:W-:-:S07]  /*8e40*/  IMAD.U32 R10, RZ, RZ, UR5 ;  /* 0x00000005ff0a7e24 */ /* 0x000fce000f8e00ff */
.L_x_109:
[----:B------:R-:W-:-:S06]  /*8e50*/  LEA R20, R67, UR26, 0x2 ;  /* 0x0000001a43147c11 */ /* 0x000fcc000f8e10ff */
[----:B------:R-:W5:Y:S01]  /*8e60*/  LDL R20, [R20+0x4] ;  /* 0x0000040014147983 */ /* 0x000f620000100800 */
[----:B------:R-:W-:Y:S01]  /*8e70*/  BSSY.RECONVERGENT B3, `(.L_x_107) ;  /* 0x00000b0000037945 */ /* 0x000fe20003800200 */
[----:B------:R-:W-:Y:S02]  /*8e80*/  IMAD.SHL.U32 R26, R67, 0x20, RZ ;  /* 0x00000020431a7824 */ /* 0x000fe400078e00ff */
[----:B------:R-:W-:-:S07]  /*8e90*/  IMAD.MOV.U32 R11, RZ, RZ, RZ ;  /* 0x000000ffff0b7224 */ /* 0x000fce00078e00ff */
.L_x_108:
        /* <DEDUP_REMOVED lines=174> */
.L_x_107:
[----:B------:R-:W-:-:S05]  /*9980*/  VIADD R67, R67, 0x1 ;  /* 0x0000000143437836 */ /* 0x000fca0000000000 */
[----:B------:R-:W-:-:S13]  /*9990*/  ISETP.NE.AND P0, PT, R67, 0x5, PT ;  /* 0x000000054300780c */ /* 0x000fda0003f05270 */
[----:B------:R-:W-:Y:S05]  /*99a0*/  @P0 BRA `(.L_x_109) ;  /* 0xfffffff400280947 */ /* 0x000fea000383ffff */
[----:B------:R-:W-:Y:S05]  /*99b0*/  BSYNC.RECONVERGENT B2 ;  /* 0x0000000000027941 */ /* 0x000fea0003800200 */
.L_x_106:
        /* <DEDUP_REMOVED lines=17> */
.L_x_113:
[----:B------:R-:W-:-:S06]  /*9ad0*/  LEA R20, R65, UR26, 0x2 ;  /* 0x0000001a41147c11 */ /* 0x000fcc000f8e10ff */
[----:B------:R-:W5:Y:S01]  /*9ae0*/  LDL R20, [R20+0x4] ;  /* 0x0000040014147983 */ /* 0x000f620000100800 */
[----:B------:R-:W-:Y:S01]  /*9af0*/  BSSY.RECONVERGENT B3, `(.L_x_111) ;  /* 0x00000b0000037945 */ /* 0x000fe20003800200 */
[----:B------:R-:W-:Y:S02]  /*9b00*/  IMAD.SHL.U32 R26, R65, 0x20, RZ ;  /* 0x00000020411a7824 */ /* 0x000fe400078e00ff */
[----:B------:R-:W-:-:S07]  /*9b10*/  IMAD.MOV.U32 R11, RZ, RZ, RZ ;  /* 0x000000ffff0b7224 */ /* 0x000fce00078e00ff */
.L_x_112:
        /* <DEDUP_REMOVED lines=51> */
[----:B------:R-:W4:Y:S04]  /*9e50*/  @P0 LDG.E R69, desc[UR14][R30.64+0x98] ;  /* 0x0000980e1e450981 */ /* 0x000f28000c1e1900 */
[----:B------:R-:W4:Y:S01]  /*9e60*/  @P0 LDG.E R68, desc[UR14][R30.64+0x9c] ;  /* 0x00009c0e1e440981 */ /* 0x000f22000c1e1900 */
[----:B--2---:R-:W-:-:S03]  /*9e70*/  @P3 LOP3.LUT R3, R3, R44, RZ, 0x3c, !PT ;  /* 0x0000002c03033212 */ /* 0x004fc600078e3cff */
[----:B------:R-:W2:Y:S01]  /*9e80*/  @P4 LDG.E R44, desc[UR14][R30.64+0x58] ;  /* 0x0000580e1e2c4981 */ /* 0x000ea2000c1e1900 */
[----:B---3--:R-:W-:-:S03]  /*9e90*/  @P3 LOP3.LUT R10, R10, R23, RZ, 0x3c, !PT ;  /* 0x000000170a0a3212 */ /* 0x008fc600078e3cff */
[----:B------:R-:W3:Y:S01]  /*9ea0*/  @P4 LDG.E R23, desc[UR14][R30.64+0x5c] ;  /* 0x00005c0e1e174981 */ /* 0x000ee2000c1e1900 */
[----:B----4-:R-:W-:Y:S02]  /*9eb0*/  @P3 LOP3.LUT R21, R21, R58, RZ, 0x3c, !PT ;  /* 0x0000003a15153212 */ /* 0x010fe400078e3cff */
[----:B------:R-:W-:Y:S01]  /*9ec0*/  @P4 LOP3.LUT R10, R10, R59, RZ, 0x3c, !PT ;  /* 0x0000003b0a0a4212 */ /* 0x000fe200078e3cff */
[----:B------:R-:W4:Y:S01]  /*9ed0*/  @P5 LDG.E R58, desc[UR14][R30.64+0x6c] ;  /* 0x00006c0e1e3a5981 */ /* 0x000f22000c1e1900 */
[----:B------:R-:W-:Y:S02]  /*9ee0*/  @P4 LOP3.LUT R21, R21, R62, RZ, 0x3c, !PT ;  /* 0x0000003e15154212 */ /* 0x000fe400078e3cff */
[----:B------:R-:W-:Y:S01]  /*9ef0*/  @P3 LOP3.LUT R27, R27, R46, RZ, 0x3c, !PT ;  /* 0x0000002e1b1b3212 */ /* 0x000fe200078e3cff */
        /* <DEDUP_REMOVED lines=83> */
[----:B------:R-:W-:Y:S02]  /*a430*/  @P3 LOP3.LUT R22, R22, R45, RZ, 0x3c, !PT ;  /* 0x0000002d16163212 */ /* 0x000fe400078e3cff */
[----:B------:R-:W-:Y:S01]  /*a440*/  @P4 LOP3.LUT R21, R21, R60, RZ, 0x3c, !PT ;  /* 0x0000003c15154212 */ /* 0x000fe200078e3cff */
[----:B------:R-:W4:Y:S04]  /*a450*/  @P5 LDG.E R45, desc[UR14][R30.64+0x110] ;  /* 0x0001100e1e2d5981 */ /* 0x000f28000c1e1900 */
[----:B------:R-:W4:Y:S01]  /*a460*/  @P5 LDG.E R60, desc[UR14][R30.64+0x104] ;  /* 0x0001040e1e3c5981 */ /* 0x000f22000c1e1900 */
[----:B------:R-:W-:-:S03]  /*a470*/  @P5 LOP3.LUT R21, R21, R62, RZ, 0x3c, !PT ;  /* 0x0000003e15155212 */ /* 0x000fc600078e3cff */
[----:B------:R-:W4:Y:S01]  /*a480*/  @P6 LDG.E R62, desc[UR14][R30.64+0x118] ;  /* 0x0001180e1e3e6981 */ /* 0x000f22000c1e1900 */
[----:B------:R-:W-:-:S03]  /*a490*/  @P6 LOP3.LUT R21, R21, R66, RZ, 0x3c, !PT ;  /* 0x0000004215156212 */ /* 0x000fc600078e3cff */
[----:B------:R-:W4:Y:S01]  /*a4a0*/  @P0 LDG.E R66, desc[UR14][R30.64+0x13c] ;  /* 0x00013c0e1e420981 */ /* 0x000f22000c1e1900 */
[----:B------:R-:W-:Y:S01]  /*a4b0*/  VIADD R11, R11, 0x10 ;  /* 0x000000100b0b7836 */ /* 0x000fe20000000000 */
[----:B------:R-:W-:-:S04]  /*a4c0*/  @P4 LOP3.LUT R22, R22, R59, RZ, 0x3c, !PT ;  /* 0x0000003b16164212 */ /* 0x000fc800078e3cff */
[----:B------:R-:W-:Y:S02]  /*a4d0*/  ISETP.NE.AND P1, PT, R11, 0x20, PT ;  /* 0x000000200b00780c */ /* 0x000fe40003f25270 */
        /* <DEDUP_REMOVED lines=18> */
.L_x_111:
[----:B------:R-:W-:-:S05]  /*a600*/  VIADD R65, R65, 0x1 ;  /* 0x0000000141417836 */ /* 0x000fca0000000000 */
[----:B------:R-:W-:-:S13]  /*a610*/  ISETP.NE.AND P0, PT, R65, 0x5, PT ;  /* 0x000000054100780c */ /* 0x000fda0003f05270 */
[----:B------:R-:W-:Y:S05]  /*a620*/  @P0 BRA `(.L_x_113) ;  /* 0xfffffff400280947 */ /* 0x000fea000383ffff */
[----:B------:R-:W-:Y:S05]  /*a630*/  BSYNC.RECONVERGENT B2 ;  /* 0x0000000000027941 */ /* 0x000fea0003800200 */
.L_x_110:
[----:B------:R-:W-:Y:S01]  /*a640*/  IMAD.MOV.U32 R11, RZ, RZ, R27 ;  /* 0x000000ffff0b7224 */ /* 0x000fe200078e001b */
[----:B------:R2:W-:Y:S01]  /*a650*/  STL [R1+0x4], R3 ;  /* 0x0000040301007387 */ /* 0x0005e20000100800 */
[----:B------:R-:W-:-:S03]  /*a660*/  IMAD.MOV.U32 R20, RZ, RZ, R22 ;  /* 0x000000ffff147224 */ /* 0x000fc600078e0016 */
[----:B------:R2:W-:Y:S04]  /*a670*/  STL.64 [R1+0x8], R10 ;  /* 0x0000080a01007387 */ /* 0x0005e80000100a00 */
[----:B------:R2:W-:Y:S02]  /*a680*/  STL.64 [R1+0x10], R20 ;  /* 0x0000101401007387 */ /* 0x0005e40000100a00 */
.L_x_101:
[----:B------:R-:W-:Y:S05]  /*a690*/  BSYNC.RECONVERGENT B1 ;  /* 0x0000000000017941 */ /* 0x000fea0003800200 */
.L_x_100:
[C---:B------:R-:W-:Y:S01]  /*a6a0*/  ISETP.GT.U32.AND P0, PT, R2.reuse, 0x3, PT ;  /* 0x000000030200780c */ /* 0x040fe20003f04070 */
[----:B------:R-:W-:Y:S01]  /*a6b0*/  VIADD R43, R43, 0x1 ;  /* 0x000000012b2b7836 */ /* 0x000fe20000000000 */
[--C-:B------:R-:W-:Y:S02]  /*a6c0*/  SHF.R.U64 R2, R2, 0x2, R25.reuse ;  /* 0x0000000202027819 */ /* 0x100fe40000001219 */
[----:B------:R-:W-:Y:S02]  /*a6d0*/  ISETP.GT.U32.AND.EX P0, PT, R25, RZ, PT, P0 ;  /* 0x000000ff1900720c */ /* 0x000fe40003f04100 */
[----:B------:R-:W-:-:S11]  /*a6e0*/  SHF.R.U32.HI R25, RZ, 0x2, R25 ;  /* 0x00000002ff197819 */ /* 0x000fd60000011619 */
[----:B------:R-:W-:Y:S05]  /*a6f0*/  @P0 BRA `(.L_x_114) ;  /* 0xffffffd8007c0947 */ /* 0x000fea000383ffff */
.L_x_99:
[----:B------:R-:W-:Y:S05]  /*a700*/  BSYNC.RECONVERGENT B0 ;  /* 0x0000000000007941 */ /* 0x000fea0003800200 */
.L_x_98:
[----:B------:R-:W3:Y:S01]  /*a710*/  LDCU UR4, c[0x0][0x434] ;  /* 0x00008680ff0477ac */ /* 0x000ee20008000800 */
[----:B------:R-:W5:Y:S01]  /*a720*/  LDC.64 R28, c[0x0][0x430] ;  /* 0x00010c00ff1c7b82 */ /* 0x000f620000000a00 */
[----:B------:R-:W-:Y:S01]  /*a730*/  IMAD.MOV.U32 R30, RZ, RZ, 0x1 ;  /* 0x00000001ff1e7424 */ /* 0x000fe200078e00ff */
[----:B------:R0:W-:Y:S01]  /*a740*/  STL.64 [R1+0x18], RZ ;  /* 0x000018ff01007387 */ /* 0x0001e20000100a00 */
[----:B------:R-:W-:Y:S01]  /*a750*/  FSETP.GEU.AND P1, PT, |R55|, 6.5827683646048100446e-37, PT ;  /* 0x036000003700780b */ /* 0x000fe20003f2e200 */
[----:B------:R-:W-:Y:S02]  /*a760*/  BSSY.RECONVERGENT B0, `(.L_x_115) ;  /* 0x0000018000007945 */ /* 0x000fe40003800200 */
[----:B------:R0:W-:Y:S04]  /*a770*/  STL [R1+0x20], RZ ;  /* 0x000020ff01007387 */ /* 0x0001e80000100800 */
[----:B------:R0:W-:Y:S01]  /*a780*/  STL.64 [R1+0x28], RZ ;  /* 0x000028ff01007387 */ /* 0x0001e20000100a00 */
[----:B---3--:R-:W5:Y:S02]  /*a790*/  MUFU.RCP64H R31, UR4 ;  /* 0x00000004001f7d08 */ /* 0x008f640008001800 */
[----:B-----5:R-:W-:-:S08]  /*a7a0*/  DFMA R44, R30, -R28, 1 ;  /* 0x3ff000001e2c742b */ /* 0x020fd0000000081c */
[----:B------:R-:W-:-:S08]  /*a7b0*/  DFMA R44, R44, R44, R44 ;  /* 0x0000002c2c2c722b */ /* 0x000fd0000000002c */
[----:B------:R-:W-:-:S08]  /*a7c0*/  DFMA R44, R30, R44, R30 ;  /* 0x0000002c1e2c722b */ /* 0x000fd0000000001e */
[----:B------:R-:W-:-:S08]  /*a7d0*/  DFMA R30, R44, -R28, 1 ;  /* 0x3ff000002c1e742b */ /* 0x000fd0000000081c */
[----:B------:R-:W-:-:S08]  /*a7e0*/  DFMA R30, R44, R30, R44 ;  /* 0x0000001e2c1e722b */ /* 0x000fd0000000002c */
[----:B------:R-:W-:-:S08]  /*a7f0*/  DMUL R44, R54, R30 ;  /* 0x0000001e362c7228 */ /* 0x000fd00000000000 */
[----:B------:R-:W-:-:S08]  /*a800*/  DFMA R28, R44, -R28, R54 ;  /* 0x8000001c2c1c722b */ /* 0x000fd00000000036 */
[----:B------:R-:W-:-:S10]  /*a810*/  DFMA R28, R30, R28, R44 ;  /* 0x0000001c1e1c722b */ /* 0x000fd4000000002c */
[----:B0-----:R-:W-:-:S05]  /*a820*/  FFMA R2, RZ, UR4, R29 ;  /* 0x00000004ff027c23 */ /* 0x001fca000800001d */
[----:B------:R-:W-:-:S13]  /*a830*/  FSETP.GT.AND P0, PT, |R2|, 1.469367938527859385e-39, PT ;  /* 0x001000000200780b */ /* 0x000fda0003f04200 */
[----:B------:R-:W-:Y:S05]  /*a840*/  @P0 BRA P1, `(.L_x_116) ;  /* 0x0000000000240947 */ /* 0x000fea0000800000 */
[----:B------:R-:W0:Y:S01]  /*a850*/  LDCU.64 UR4, c[0x0][0x430] ;  /* 0x00008600ff0477ac */ /* 0x000e220008000a00 */
[----:B------:R-:W-:Y:S01]  /*a860*/  IMAD.MOV.U32 R26, RZ, RZ, R54 ;  /* 0x000000ffff1a7224 */ /* 0x000fe200078e0036 */
[----:B-12---:R-:W-:Y:S01]  /*a870*/  MOV R20, 0xa8c0 ;  /* 0x0000a8c000147802 */ /* 0x006fe20000000f00 */
[----:B------:R-:W-:Y:S02]  /*a880*/  IMAD.MOV.U32 R23, RZ, RZ, R55 ;  /* 0x000000ffff177224 */ /* 0x000fe400078e0037 */
[----:B0-----:R-:W-:Y:S02]  /*a890*/  IMAD.U32 R58, RZ, RZ, UR4 ;  /* 0x00000004ff3a7e24 */ /* 0x001fe4000f8e00ff */
[----:B------:R-:W-:-:S07]  /*a8a0*/  IMAD.U32 R59, RZ, RZ, UR5 ;  /* 0x00000005ff3b7e24 */ /* 0x000fce000f8e00ff */
[----:B----4-:R-:W-:Y:S05]  /*a8b0*/  CALL.REL.NOINC `($__internal_1_$__cuda_sm20_div_rn_f64_full) ;  /* 0x00000044009c7944 */ /* 0x010fea0003c00000 */
[----:B------:R-:W-:Y:S02]  /*a8c0*/  IMAD.MOV.U32 R28, RZ, RZ, R26 ;  /* 0x000000ffff1c7224 */ /* 0x000fe400078e001a */
[----:B------:R-:W-:-:S07]  /*a8d0*/  IMAD.MOV.U32 R29, RZ, RZ, R23 ;  /* 0x000000ffff1d7224 */ /* 0x000fce00078e0017 */
.L_x_116:
[----:B------:R-:W-:Y:S05]  /*a8e0*/  BSYNC.RECONVERGENT B0 ;  /* 0x0000000000007941 */ /* 0x000fea0003800200 */
.L_x_115:
[----:B------:R-:W0:Y:S01]  /*a8f0*/  LDCU.64 UR4, c[0x0][0x448] ;  /* 0x00008900ff0477ac */ /* 0x000e220008000a00 */
[----:B------:R-:W3:Y:S01]  /*a900*/  LDC.64 R44, c[0x0][0x3d8] ;  /* 0x0000f600ff2c7b82 */ /* 0x000ee20000000a00 */
[----:B------:R-:W0:Y:S02]  /*a910*/  F2I.F64.TRUNC R29, R28 ;  /* 0x0000001c001d7311 */ /* 0x000e24000030d100 */
[----:B0-----:R-:W-:-:S04]  /*a920*/  IMAD R24, R29, UR5, R24 ;  /* 0x000000051d187c24 */ /* 0x001fc8000f8e0218 */
[----:B------:R-:W-:Y:S01]  /*a930*/  IMAD R5, R24, UR4, R5 ;  /* 0x0000000418057c24 */ /* 0x000fe2000f8e0205 */
[----:B------:R-:W0:Y:S01]  /*a940*/  LDCU UR4, c[0x0][0x3f4] ;  /* 0x00007e80ff0477ac */ /* 0x000e220008000800 */
[----:B------:R-:W5:Y:S02]  /*a950*/  LDC.64 R24, c[0x0][0x3f0] ;  /* 0x0000fc00ff187b82 */ /* 0x000f640000000a00 */
[----:B---3--:R-:W-:-:S06]  /*a960*/  IMAD.WIDE R44, R5, 0x8, R44 ;  /* 0x00000008052c7825 */ /* 0x008fcc00078e022c */
[----:B------:R-:W3:Y:S01]  /*a970*/  LDG.E.64.CONSTANT R44, desc[UR14][R44.64] ;  /* 0x0000000e2c2c7981 */ /* 0x000ee2000c1e9b00 */
[----:B------:R-:W-:Y:S01]  /*a980*/  IMAD.MOV.U32 R30, RZ, RZ, 0x1 ;  /* 0x00000001ff1e7424 */ /* 0x000fe200078e00ff */
[----:B------:R-:W-:Y:S01]  /*a990*/  SHF.R.U32.HI R2, RZ, 0x2, R3 ;  /* 0x00000002ff027819 */ /* 0x000fe20000011603 */
[----:B-12---:R-:W-:Y:S01]  /*a9a0*/  IMAD.SHL.U32 R20, R21, 0x10, RZ ;  /* 0x0000001015147824 */ /* 0x006fe200078e00ff */
[----:B------:R-:W-:Y:S02]  /*a9b0*/  BSSY.RECONVERGENT B0, `(.L_x_117) ;  /* 0x0000020000007945 */ /* 0x000fe40003800200 */
[----:B------:R-:W-:Y:S01]  /*a9c0*/  LOP3.LUT R11, R2, R3, RZ, 0x3c, !PT ;  /* 0x00000003020b7212 */ /* 0x000fe200078e3cff */
[----:B0-----:R-:W5:Y:S04]  /*a9d0*/  MUFU.RCP64H R31, UR4 ;  /* 0x00000004001f7d08 */ /* 0x001f680008001800 */
[----:B------:R-:W-:-:S05]  /*a9e0*/  IMAD.SHL.U32 R23, R11, 0x2, RZ ;  /* 0x000000020b177824 */ /* 0x000fca00078e00ff */
[----:B------:R-:W-:Y:S01]  /*a9f0*/  LOP3.LUT R20, R11, R23, R20, 0x96, !PT ;  /* 0x000000170b147212 */ /* 0x000fe200078e9614 */
[----:B-----5:R-:W-:-:S08]  /*aa00*/  DFMA R46, R30, -R24, 1 ;  /* 0x3ff000001e2e742b */ /* 0x020fd00000000818 */
[----:B------:R-:W-:-:S08]  /*aa10*/  DFMA R46, R46, R46, R46 ;  /* 0x0000002e2e2e722b */ /* 0x000fd0000000002e */
[----:B------:R-:W-:-:S08]  /*aa20*/  DFMA R46, R30, R46, R30 ;  /* 0x0000002e1e2e722b */ /* 0x000fd0000000001e */
[----:B------:R-:W-:-:S08]  /*aa30*/  DFMA R28, R46, -R24, 1 ;  /* 0x3ff000002e1c742b */ /* 0x000fd00000000818 */
[----:B------:R-:W-:-:S08]  /*aa40*/  DFMA R28, R46, R28, R46 ;  /* 0x0000001c2e1c722b */ /* 0x000fd0000000002e */
[----:B---3--:R-:W-:Y:S01]  /*aa50*/  DMUL R2, R28, R44 ;  /* 0x0000002c1c027228 */ /* 0x008fe20000000000 */
[----:B------:R-:W-:-:S07]  /*aa60*/  FSETP.GEU.AND P1, PT, |R45|, 6.5827683646048100446e-37, PT ;  /* 0x036000002d00780b */ /* 0x000fce0003f2e200 */
[----:B------:R-:W-:Y:S01]  /*aa70*/  DFMA R30, R2, -R24, R44 ;  /* 0x80000018021e722b */ /* 0x000fe2000000002c */
[----:B------:R-:W-:-:S04]  /*aa80*/  LOP3.LUT R24, R20, R21, RZ, 0x3c, !PT ;  /* 0x0000001514187212 */ /* 0x000fc800078e3cff */
[----:B------:R-:W-:-:S03]  /*aa90*/  IADD3 R11, PT, PT, R7, -0x26039c23, R24 ;  /* 0xd9fc63dd070b7810 */ /* 0x000fc60007ffe018 */
[----:B------:R-:W-:Y:S01]  /*aaa0*/  DFMA R28, R28, R30, R2 ;  /* 0x0000001e1c1c722b */ /* 0x000fe20000000002 */
[----:B------:R-:W-:Y:S01]  /*aab0*/  I2FP.F32.U32 R11, R11 ;  /* 0x0000000b000b7245 */ /* 0x000fe20000201000 */
[----:B------:R-:W-:-:S04]  /*aac0*/  IMAD.MOV.U32 R2, RZ, RZ, 0x2f800000 ;  /* 0x2f800000ff027424 */ /* 0x000fc800078e00ff */
[----:B------:R-:W-:-:S04]  /*aad0*/  FFMA R2, R11, R2, 1.1641532182693481445e-10 ;  /* 0x2f0000000b027423 */ /* 0x000fc80000000002 */
[----:B------:R-:W-:Y:S02]  /*aae0*/  FFMA R11, RZ, UR4, R29 ;  /* 0x00000004ff0b7c23 */ /* 0x000fe4000800001d */
[----:B------:R-:W0:Y:S03]  /*aaf0*/  F2F.F64.F32 R2, R2 ;  /* 0x0000000200027310 */ /* 0x000e260000201800 */
[----:B------:R-:W-:-:S13]  /*ab00*/  FSETP.GT.AND P0, PT, |R11|, 1.469367938527859385e-39, PT ;  /* 0x001000000b00780b */ /* 0x000fda0003f04200 */
[----:B0-----:R-:W-:Y:S05]  /*ab10*/  @P0 BRA P1, `(.L_x_118) ;  /* 0x0000000000240947 */ /* 0x001fea0000800000 */
        /* <DEDUP_REMOVED lines=9> */
.L_x_118:
[----:B------:R-:W-:Y:S05]  /*abb0*/  BSYNC.RECONVERGENT B0 ;  /* 0x0000000000007941 */ /* 0x000fea0003800200 */
.L_x_117:
[----:B------:R-:W-:Y:S01]  /*abc0*/  DSETP.GTU.AND P0, PT, R28, R2, PT ;  /* 0x000000021c00722a */ /* 0x000fe20003f0c000 */
[----:B------:R-:W-:-:S13]  /*abd0*/  BSSY.RECONVERGENT B0, `(.L_x_119) ;  /* 0x000034a000007945 */ /* 0x000fda0003800200 */
[----:B------:R-:W-:Y:S05]  /*abe0*/  @!P0 BRA `(.L_x_120) ;  /* 0x0000003400208947 */ /* 0x000fea0003800000 */
[----:B------:R-:W0:Y:S01]  /*abf0*/  LDC.64 R46, c[0x0][0x3e0] ;  /* 0x0000f800ff2e7b82 */ /* 0x000e220000000a00 */
[----:B------:R-:W1:Y:S07]  /*ac00*/  LDCU UR4, c[0x0][0x3f4] ;  /* 0x00007e80ff0477ac */ /* 0x000e6e0008000800 */
[----:B------:R-:W2:Y:S01]  /*ac10*/  LDC.64 R28, c[0x0][0x3f0] ;  /* 0x0000fc00ff1c7b82 */ /* 0x000ea20000000a00 */
[----:B0-----:R-:W-:-:S05]  /*ac20*/  IMAD.WIDE R46, R5, 0x8, R46 ;  /* 0x00000008052e7825 */ /* 0x001fca00078e022e */
[----:B------:R-:W3:Y:S01]  /*ac30*/  LDG.E.64.CONSTANT R30, desc[UR14][R46.64] ;  /* 0x0000000e2e1e7981 */ /* 0x000ee2000c1e9b00 */
[----:B-1----:R-:W2:Y:S01]  /*ac40*/  MUFU.RCP64H R55, UR4 ;  /* 0x0000000400377d08 */ /* 0x002ea20008001800 */
[----:B------:R-:W-:Y:S01]  /*ac50*/  IMAD.MOV.U32 R54, RZ, RZ, 0x1 ;  /* 0x00000001ff367424 */ /* 0x000fe200078e00ff */
[----:B------:R-:W-:Y:S05]  /*ac60*/  BSSY.RECONVERGENT B1, `(.L_x_121) ;  /* 0x0000017000017945 */ /* 0x000fea0003800200 */
[----:B--2---:R-:W-:-:S08]  /*ac70*/  DFMA R58, R54, -R28, 1 ;  /* 0x3ff00000363a742b */ /* 0x004fd0000000081c */
[----:B------:R-:W-:-:S08]  /*ac80*/  DFMA R58, R58, R58, R58 ;  /* 0x0000003a3a3a722b */ /* 0x000fd0000000003a */
[----:B------:R-:W-:-:S08]  /*ac90*/  DFMA R58, R54, R58, R54 ;  /* 0x0000003a363a722b */ /* 0x000fd00000000036 */
[----:B------:R-:W-:-:S08]  /*aca0*/  DFMA R54, R58, -R28, 1 ;  /* 0x3ff000003a36742b */ /* 0x000fd0000000081c */
[----:B------:R-:W-:Y:S02]  /*acb0*/  DFMA R54, R58, R54, R58 ;  /* 0x000000363a36722b */ /* 0x000fe4000000003a */
[----:B---3--:R-:W-:-:S08]  /*acc0*/  DMUL R30, R44, R30 ;  /* 0x0000001e2c1e7228 */ /* 0x008fd00000000000 */
[----:B------:R-:W-:Y:S02]  /*acd0*/  DMUL R46, R54, R30 ;  /* 0x0000001e362e7228 */ /* 0x000fe40000000000 */
[----:B------:R-:W-:-:S06]  /*ace0*/  FSETP.GEU.AND P1, PT, |R31|, 6.5827683646048100446e-37, PT ;  /* 0x036000001f00780b */ /* 0x000fcc0003f2e200 */
[----:B------:R-:W-:-:S08]  /*acf0*/  DFMA R28, R46, -R28, R30 ;  /* 0x8000001c2e1c722b */ /* 0x000fd0000000001e */
[----:B------:R-:W-:-:S10]  /*ad00*/  DFMA R28, R54, R28, R46 ;  /* 0x0000001c361c722b */ /* 0x000fd4000000002e */
[----:B------:R-:W-:-:S05]  /*ad10*/  FFMA R11, RZ, UR4, R29 ;  /* 0x00000004ff0b7c23 */ /* 0x000fca000800001d */
[----:B------:R-:W-:-:S13]  /*ad20*/  FSETP.GT.AND P0, PT, |R11|, 1.469367938527859385e-39, PT ;  /* 0x001000000b00780b */ /* 0x000fda0003f04200 */
[----:B------:R-:W-:Y:S05]  /*ad30*/  @P0 BRA P1, `(.L_x_122) ;  /* 0x0000000000240947 */ /* 0x000fea0000800000 */
        /* <DEDUP_REMOVED lines=9> */
.L_x_122:
[----:B------:R-:W-:Y:S05]  /*add0*/  BSYNC.RECONVERGENT B1 ;  /* 0x0000000000017941 */ /* 0x000fea0003800200 */
.L_x_121:
[----:B------:R-:W-:-:S14]  /*ade0*/  DSETP.GE.AND P0, PT, R28, R2, PT ;  /* 0x000000021c00722a */ /* 0x000fdc0003f06000 */
[----:B------:R-:W-:Y:S05]  /*adf0*/  @!P0 BRA `(.L_x_123) ;  /* 0x0000001c00b48947 */ /* 0x000fea0003800000 */
[----:B------:R-:W0:Y:S01]  /*ae00*/  MUFU.RCP64H R3, R45 ;  /* 0x0000002d00037308 */ /* 0x000e220000001800 */
[----:B------:R-:W-:Y:S01]  /*ae10*/  IMAD.MOV.U32 R2, RZ, RZ, 0x1 ;  /* 0x00000001ff027424 */ /* 0x000fe200078e00ff */
[----:B------:R-:W1:Y:S01]  /*ae20*/  LDCU.64 UR4, c[0x0][0x3f8] ;  /* 0x00007f00ff0477ac */ /* 0x000e620008000a00 */
[----:B------:R-:W-:Y:S01]  /*ae30*/  SHF.R.U32.HI R11, RZ, 0x2, R10 ;  /* 0x00000002ff0b7819 */ /* 0x000fe2000001160a */
[----:B------:R-:W-:Y:S01]  /*ae40*/  IMAD.SHL.U32 R23, R24, 0x10, RZ ;  /* 0x0000001018177824 */ /* 0x000fe200078e00ff */
[----:B------:R2:W-:Y:S01]  /*ae50*/  STL [R1+0x4], R27 ;  /* 0x0000041b01007387 */ /* 0x0005e20000100800 */
[----:B------:R-:W-:Y:S01]  /*ae60*/  BSSY.RECONVERGENT B1, `(.L_x_124) ;  /* 0x000001f000017945 */ /* 0x000fe20003800200 */
[----:B------:R-:W-:-:S05]  /*ae70*/  LOP3.LUT R20, R11, R10, RZ, 0x3c, !PT ;  /* 0x0000000a0b147212 */ /* 0x000fca00078e3cff */
[----:B------:R-:W-:Y:S01]  /*ae80*/  IMAD.SHL.U32 R25, R20, 0x2, RZ ;  /* 0x0000000214197824 */ /* 0x000fe200078e00ff */
[----:B0-----:R-:W-:-:S04]  /*ae90*/  DFMA R28, -R44, R2, 1 ;  /* 0x3ff000002c1c742b */ /* 0x001fc80000000102 */
[----:B------:R-:W-:-:S04]  /*aea0*/  LOP3.LUT R25, R20, R25, R23, 0x96, !PT ;  /* 0x0000001914197212 */ /* 0x000fc800078e9617 */
[----:B------:R-:W-:Y:S01]  /*aeb0*/  LOP3.LUT R25, R25, R24, RZ, 0x3c, !PT ;  /* 0x0000001819197212 */ /* 0x000fe200078e3cff */
[----:B------:R-:W-:-:S03]  /*aec0*/  DFMA R28, R28, R28, R28 ;  /* 0x0000001c1c1c722b */ /* 0x000fc6000000001c */
[----:B------:R-:W-:-:S05]  /*aed0*/  IADD3 R20, PT, PT, R7, -0x25fe145e, R25 ;  /* 0xda01eba207147810 */ /* 0x000fca0007ffe019 */
[----:B------:R-:W-:Y:S02]  /*aee0*/  DFMA R2, R2, R28, R2 ;  /* 0x0000001c0202722b */ /* 0x000fe40000000002 */
[----:B-1----:R-:W-:-:S06]  /*aef0*/  DADD R28, R44, -UR4 ;  /* 0x800000042c1c7e29 */ /* 0x002fcc0008000000 */
[----:B------:R-:W-:-:S04]  /*af00*/  DFMA R30, -R44, R2, 1 ;  /* 0x3ff000002c1e742b */ /* 0x000fc80000000102 */
[----:B------:R-:W-:-:S04]  /*af10*/  FSETP.GEU.AND P1, PT, |R29|, 6.5827683646048100446e-37, PT ;  /* 0x036000001d00780b */ /* 0x000fc80003f2e200 */
[----:B------:R-:W-:-:S08]  /*af20*/  DFMA R2, R2, R30, R2 ;  /* 0x0000001e0202722b */ /* 0x000fd00000000002 */
[----:B------:R-:W-:-:S08]  /*af30*/  DMUL R10, R28, R2 ;  /* 0x000000021c0a7228 */ /* 0x000fd00000000000 */
[----:B------:R-:W-:-:S08]  /*af40*/  DFMA R30, -R44, R10, R28 ;  /* 0x0000000a2c1e722b */ /* 0x000fd0000000011c */
[----:B------:R-:W-:Y:S01]  /*af50*/  DFMA R10, R2, R30, R10 ;  /* 0x0000001e020a722b */ /* 0x000fe2000000000a */
[----:B------:R-:W-:Y:S01]  /*af60*/  I2FP.F32.U32 R2, R20 ;  /* 0x0000001400027245 */ /* 0x000fe20000201000 */
[----:B------:R-:W-:-:S04]  /*af70*/  IMAD.MOV.U32 R3, RZ, RZ, 0x2f800000 ;  /* 0x2f800000ff037424 */ /* 0x000fc800078e00ff */
[----:B------:R-:W-:-:S04]  /*af80*/  FFMA R2, R2, R3, 1.1641532182693481445e-10 ;  /* 0x2f00000002027423 */ /* 0x000fc80000000003 */
[----:B------:R-:W-:Y:S02]  /*af90*/  FFMA R20, RZ, R45, R11 ;  /* 0x0000002dff147223 */ /* 0x000fe4000000000b */
[----:B------:R-:W0:Y:S03]  /*afa0*/  F2F.F64.F32 R2, R2 ;  /* 0x0000000200027310 */ /* 0x000e260000201800 */
[----:B------:R-:W-:-:S13]  /*afb0*/  FSETP.GT.AND P0, PT, |R20|, 1.469367938527859385e-39, PT ;  /* 0x001000001400780b */ /* 0x000fda0003f04200 */
[----:B0-2---:R-:W-:Y:S05]  /*afc0*/  @P0 BRA P1, `(.L_x_125) ;  /* 0x0000000000200947 */ /* 0x005fea0000800000 */
[----:B------:R-:W-:Y:S01]  /*afd0*/  IMAD.MOV.U32 R26, RZ, RZ, R28 ;  /* 0x000000ffff1a7224 */ /* 0x000fe200078e001c */
[----:B------:R-:W-:Y:S01]  /*afe0*/  MOV R20, 0xb030 ;  /* 0x0000b03000147802 */ /* 0x000fe20000000f00 */
[----:B------:R-:W-:Y:S02]  /*aff0*/  IMAD.MOV.U32 R23, RZ, RZ, R29 ;  /* 0x000000ffff177224 */ /* 0x000fe400078e001d */
[----:B------:R-:W-:Y:S02]  /*b000*/  IMAD.MOV.U32 R58, RZ, RZ, R44 ;  /* 0x000000ffff3a7224 */ /* 0x000fe400078e002c */
[----:B------:R-:W-:-:S07]  /*b010*/  IMAD.MOV.U32 R59, RZ, RZ, R45 ;  /* 0x000000ffff3b7224 */ /* 0x000fce00078e002d */
[----:B----4-:R-:W-:Y:S05]  /*b020*/  CALL.REL.NOINC `($__internal_1_$__cuda_sm20_div_rn_f64_full) ;  /* 0x0000003c00c07944 */ /* 0x010fea0003c00000 */
[----:B------:R-:W-:Y:S02]  /*b030*/  IMAD.MOV.U32 R10, RZ, RZ, R26 ;  /* 0x000000ffff0a7224 */ /* 0x000fe400078e001a */
[----:B------:R-:W-:-:S07]  /*b040*/  IMAD.MOV.U32 R11, RZ, RZ, R23 ;  /* 0x000000ffff0b7224 */ /* 0x000fce00078e0017 */
.L_x_125:
[----:B------:R-:W-:Y:S05]  /*b050*/  BSYNC.RECONVERGENT B1 ;  /* 0x0000000000017941 */ /* 0x000fea0003800200 */
.L_x_124:
[----:B------:R-:W-:Y:S01]  /*b060*/  DSETP.GT.AND P0, PT, R10, R2, PT ;  /* 0x000000020a00722a */ /* 0x000fe20003f04000 */
[----:B------:R-:W-:-:S13]  /*b070*/  BSSY.RECONVERGENT B1, `(.L_x_126) ;  /* 0x000009c000017945 */ /* 0x000fda0003800200 */
[----:B------:R-:W-:Y:S05]  /*b080*/  @!P0 BRA `(.L_x_127) ;  /* 0x0000000400048947 */ /* 0x000fea0003800000 */
[----:B------:R-:W0:Y:S02]  /*b090*/  LDC.64 R10, c[0x0][0x3e8] ;  /* 0x0000fa00ff0a7b82 */ /* 0x000e240000000a00 */
[----:B0-----:R-:W-:-:S06]  /*b0a0*/  IMAD.WIDE R10, R5, 0x8, R10 ;  /* 0x00000008050a7825 */ /* 0x001fcc00078e020a */
[----:B------:R-:W2:Y:S01]  /*b0b0*/  LDG.E.64.CONSTANT R10, desc[UR14][R10.64] ;  /* 0x0000000e0a0a7981 */ /* 0x000ea2000c1e9b00 */
[----:B------:R-:W-:Y:S01]  /*b0c0*/  SHF.R.U32.HI R2, RZ, 0x2, R27 ;  /* 0x00000002ff027819 */ /* 0x000fe2000001161b */
[----:B------:R-:W-:Y:S01]  /*b0d0*/  IMAD.SHL.U32 R3, R25, 0x10, RZ ;  /* 0x0000001019037824 */ /* 0x000fe200078e00ff */
[----:B------:R-:W-:Y:S01]  /*b0e0*/  BSSY.RECONVERGENT B2, `(.L_x_128) ;  /* 0x0000022000027945 */ /* 0x000fe20003800200 */
[----:B------:R-:W-:Y:S01]  /*b0f0*/  VIADD R52, R7, 0xda077367 ;  /* 0xda07736707347836 */ /* 0x000fe20000000000 */
[----:B------:R-:W-:-:S04]  /*b100*/  LOP3.LUT R2, R2, R27, RZ, 0x3c, !PT ;  /* 0x0000001b02027212 */ /* 0x000fc800078e3cff */
[----:B------:R0:W-:Y:S01]  /*b110*/  STL [R1], R52 ;  /* 0x0000003401007387 */ /* 0x0001e20000100800 */
[----:B------:R-:W-:-:S05]  /*b120*/  IMAD.SHL.U32 R5, R2, 0x2, RZ ;  /* 0x0000000202057824 */ /* 0x000fca00078e00ff */
[----:B------:R-:W-:Y:S01]  /*b130*/  LOP3.LUT R2, R2, R5, R3, 0x96, !PT ;  /* 0x0000000502027212 */ /* 0x000fe200078e9603 */
[----:B------:R-:W-:-:S03]  /*b140*/  IMAD.MOV.U32 R5, RZ, RZ, 0x2f800000 ;  /* 0x2f800000ff057424 */ /* 0x000fc600078e00ff */
[----:B------:R-:W-:-:S05]  /*b150*/  LOP3.LUT R46, R2, R25, RZ, 0x3c, !PT ;  /* 0x00000019022e7212 */ /* 0x000fca00078e3cff */
[----:B------:R-:W-:-:S05]  /*b160*/  IMAD.IADD R2, R46, 0x1, R52 ;  /* 0x000000012e027824 */ /* 0x000fca00078e0234 */
[----:B------:R-:W-:-:S05]  /*b170*/  I2FP.F32.U32 R2, R2 ;  /* 0x0000000200027245 */ /* 0x000fca0000201000 */
[----:B------:R-:W-:-:S04]  /*b180*/  FFMA R5, R2, R5, 1.1641532182693481445e-10 ;  /* 0x2f00000002057423 */ /* 0x000fc80000000005 */
[----:B------:R-:W1:Y:S02]  /*b190*/  F2F.F64.F32 R28, R5 ;  /* 0x00000005001c7310 */ /* 0x000e640000201800 */
[----:B-1----:R-:W-:Y:S02]  /*b1a0*/  DADD R28, R28, R28 ;  /* 0x000000001c1c7229 */ /* 0x002fe4000000001c */
[----:B--2---:R-:W-:-:S06]  /*b1b0*/  DADD R26, R10, R10 ;  /* 0x000000000a1a7229 */ /* 0x004fcc000000000a */
[----:B------:R-:W-:Y:S01]  /*b1c0*/  DFMA R28, R10, R28, 1 ;  /* 0x3ff000000a1c742b */ /* 0x000fe2000000001c */
[----:B------:R-:W1:Y:S03]  /*b1d0*/  MUFU.RCP64H R3, R27 ;  /* 0x0000001b00037308 */ /* 0x000e660000001800 */
[----:B------:R-:W-:-:S04]  /*b1e0*/  VIADD R2, R27, 0x300402 ;  /* 0x003004021b027836 */ /* 0x000fc80000000000 */
[----:B------:R-:W-:Y:S01]  /*b1f0*/  DADD R28, -R10, R28 ;  /* 0x000000000a1c7229 */ /* 0x000fe2000000011c */
[----:B------:R-:W-:-:S07]  /*b200*/  FSETP.GEU.AND P0, PT, |R2|, 5.8789094863358348022e-39, PT ;  /* 0x004004020200780b */ /* 0x000fce0003f0e200 */
[----:B------:R-:W-:Y:S02]  /*b210*/  DMUL R58, R28, R28 ;  /* 0x0000001c1c3a7228 */ /* 0x000fe40000000000 */
[----:B-1----:R-:W-:-:S06]  /*b220*/  DFMA R30, -R26, R2, 1 ;  /* 0x3ff000001a1e742b */ /* 0x002fcc0000000102 */
[----:B------:R-:W-:Y:S02]  /*b230*/  DMUL R58, R26, R58 ;  /* 0x0000003a1a3a7228 */ /* 0x000fe40000000000 */
[----:B------:R-:W-:-:S08]  /*b240*/  DFMA R30, R30, R30, R30 ;  /* 0x0000001e1e1e722b */ /* 0x000fd0000000001e */
[----:B------:R-:W-:Y:S02]  /*b250*/  DFMA R30, R2, R30, R2 ;  /* 0x0000001e021e722b */ /* 0x000fe40000000002 */
[----:B------:R-:W-:-:S06]  /*b260*/  DFMA R2, -R10, R10, 1 ;  /* 0x3ff000000a02742b */ /* 0x000fcc000000010a */
[----:B------:R-:W-:-:S08]  /*b270*/  DFMA R44, -R26, R30, 1 ;  /* 0x3ff000001a2c742b */ /* 0x000fd0000000011e */
[----:B------:R-:W-:Y:S01]  /*b280*/  DFMA R44, R30, R44, R30 ;  /* 0x0000002c1e2c722b */ /* 0x000fe2000000001e */
[----:B0-----:R-:W-:Y:S10]  /*b290*/  @P0 BRA `(.L_x_129) ;  /* 0x0000000000180947 */ /* 0x001ff40003800000 */
[----:B------:R-:W-:Y:S02]  /*b2a0*/  LOP3.LUT R5, R27, 0x7fffffff, RZ, 0xc0, !PT ;  /* 0x7fffffff1b057812 */ /* 0x000fe400078ec0ff */
[----:B------:R-:W-:-:S03]  /*b2b0*/  MOV R20, 0xb2e0 ;  /* 0x0000b2e000147802 */ /* 0x000fc60000000f00 */
[----:B------:R-:W-:-:S07]  /*b2c0*/  VIADD R30, R5, 0xfff00000 ;  /* 0xfff00000051e7836 */ /* 0x000fce0000000000 */
[----:B----4-:R-:W-:Y:S05]  /*b2d0*/  CALL.REL.NOINC `($__internal_0_$__cuda_sm20_dblrcp_rn_slowpath_v3) ;  /* 0x0000003800747944 */ /* 0x010fea0003c00000 */
[----:B------:R-:W-:Y:S02]  /*b2e0*/  IMAD.MOV.U32 R44, RZ, RZ, R28 ;  /* 0x000000ffff2c7224 */ /* 0x000fe400078e001c */
[----:B------:R-:W-:-:S07]  /*b2f0*/  IMAD.MOV.U32 R45, RZ, RZ, R29 ;  /* 0x000000ffff2d7224 */ /* 0x000fce00078e001d */
.L_x_129:
[----:B------:R-:W-:Y:S05]  /*b300*/  BSYNC.RECONVERGENT B2 ;  /* 0x0000000000027941 */ /* 0x000fea0003800200 */
.L_x_128:
[----:B------:R-:W0:Y:S01]  /*b310*/  MUFU.RCP64H R27, R59 ;  /* 0x0000003b001b7308 */ /* 0x000e220000001800 */
[----:B------:R-:W-:Y:S01]  /*b320*/  IMAD.MOV.U32 R26, RZ, RZ, 0x1 ;  /* 0x00000001ff1a7424 */ /* 0x000fe200078e00ff */
[----:B------:R-:W-:Y:S01]  /*b330*/  DMUL R2, R2, -R2 ;  /* 0x8000000202027228 */ /* 0x000fe20000000000 */
[----:B------:R-:W-:Y:S01]  /*b340*/  BSSY.RECONVERGENT B2, `(.L_x_130) ;  /* 0x0000013000027945 */ /* 0x000fe20003800200 */
[----:B------:R-:W-:-:S08]  /*b350*/  DFMA R44, R10, -0.5, -R44 ;  /* 0xbfe000000a2c782b */ /* 0x000fd0000000082c */
[----:B------:R-:W-:Y:S01]  /*b360*/  FSETP.GEU.AND P1, PT, |R3|, 6.5827683646048100446e-37, PT ;  /* 0x036000000300780b */ /* 0x000fe20003f2e200 */
[----:B0-----:R-:W-:-:S08]  /*b370*/  DFMA R28, -R58, R26, 1 ;  /* 0x3ff000003a1c742b */ /* 0x001fd0000000011a */
        /* <DEDUP_REMOVED lines=12> */
[----:B------:R-:W-:-:S07]  /*b440*/  IMAD.MOV.U32 R23, RZ, RZ, R3 ;  /* 0x000000ffff177224 */ /* 0x000fce00078e0003 */
[----:B----4-:R-:W-:Y:S05]  /*b450*/  CALL.REL.NOINC `($__internal_1_$__cuda_sm20_div_rn_f64_full) ;  /* 0x0000003800b47944 */ /* 0x010fea0003c00000 */
[----:B------:R-:W-:-:S07]  /*b460*/  IMAD.MOV.U32 R27, RZ, RZ, R23 ;  /* 0x000000ffff1b7224 */ /* 0x000fce00078e0017 */
.L_x_131:
[----:B------:R-:W-:Y:S05]  /*b470*/  BSYNC.RECONVERGENT B2 ;  /* 0x0000000000027941 */ /* 0x000fea0003800200 */
.L_x_130:
[----:B------:R-:W-:Y:S01]  /*b480*/  DADD R44, -R44, R26 ;  /* 0x000000002c2c7229 */ /* 0x000fe2000000011a */
[----:B------:R-:W-:Y:S10]  /*b490*/  BRA `(.L_x_132) ;  /* 0x0000000400647947 */ /* 0x000ff40003800000 */
.L_x_127:
[----:B------:R-:W-:Y:S01]  /*b4a0*/  SHF.R.U32.HI R2, RZ, 0x2, R27 ;  /* 0x00000002ff027819 */ /* 0x000fe2000001161b */
[----:B------:R-:W-:Y:S01]  /*b4b0*/  IMAD.SHL.U32 R3, R25, 0x10, RZ ;  /* 0x0000001019037824 */ /* 0x000fe200078e00ff */
[----:B------:R-:W-:Y:S01]  /*b4c0*/  BSSY.RECONVERGENT B2, `(.L_x_133) ;  /* 0x0000025000027945 */ /* 0x000fe20003800200 */
[----:B------:R-:W-:Y:S01]  /*b4d0*/  VIADD R52, R7, 0xda077367 ;  /* 0xda07736707347836 */ /* 0x000fe20000000000 */
[----:B------:R-:W-:Y:S01]  /*b4e0*/  LOP3.LUT R2, R2, R27, RZ, 0x3c, !PT ;  /* 0x0000001b02027212 */ /* 0x000fe200078e3cff */
[----:B------:R-:W-:Y:S02]  /*b4f0*/  IMAD.MOV.U32 R26, RZ, RZ, 0x0 ;  /* 0x00000000ff1a7424 */ /* 0x000fe400078e00ff */
[----:B------:R-:W-:Y:S01]  /*b500*/  IMAD.MOV.U32 R27, RZ, RZ, 0x3fd80000 ;  /* 0x3fd80000ff1b7424 */ /* 0x000fe200078e00ff */
[----:B------:R0:W-:Y:S01]  /*b510*/  STL [R1], R52 ;  /* 0x0000003401007387 */ /* 0x0001e20000100800 */
[----:B------:R-:W-:-:S05]  /*b520*/  IMAD.SHL.U32 R5, R2, 0x2, RZ ;  /* 0x0000000202057824 */ /* 0x000fca00078e00ff */
[----:B------:R-:W-:Y:S01]  /*b530*/  LOP3.LUT R2, R2, R5, R3, 0x96, !PT ;  /* 0x0000000502027212 */ /* 0x000fe200078e9603 */
[----:B------:R-:W-:-:S03]  /*b540*/  IMAD.MOV.U32 R3, RZ, RZ, 0x2f800000 ;  /* 0x2f800000ff037424 */ /* 0x000fc600078e00ff */
[----:B------:R-:W-:-:S05]  /*b550*/  LOP3.LUT R46, R2, R25, RZ, 0x3c, !PT ;  /* 0x00000019022e7212 */ /* 0x000fca00078e3cff */
[----:B------:R-:W-:-:S05]  /*b560*/  IMAD.IADD R2, R46, 0x1, R52 ;  /* 0x000000012e027824 */ /* 0x000fca00078e0234 */
[----:B------:R-:W-:-:S05]  /*b570*/  I2FP.F32.U32 R2, R2 ;  /* 0x0000000200027245 */ /* 0x000fca0000201000 */
[----:B------:R-:W-:Y:S01]  /*b580*/  FFMA R5, R2, R3, 1.1641532182693481445e-10 ;  /* 0x2f00000002057423 */ /* 0x000fe20000000003 */
[----:B------:R-:W-:Y:S02]  /*b590*/  IMAD.MOV.U32 R2, RZ, RZ, 0x0 ;  /* 0x00000000ff027424 */ /* 0x000fe400078e00ff */
[----:B------:R-:W-:Y:S01]  /*b5a0*/  IMAD.MOV.U32 R3, RZ, RZ, 0x40100000 ;  /* 0x40100000ff037424 */ /* 0x000fe200078e00ff */
[----:B------:R-:W1:Y:S05]  /*b5b0*/  F2F.F64.F32 R10, R5 ;  /* 0x00000005000a7310 */ /* 0x000e6a0000201800 */
[----:B-1----:R-:W-:-:S08]  /*b5c0*/  DFMA R2, R10, R2, -2 ;  /* 0xc00000000a02742b */ /* 0x002fd00000000002 */
[----:B------:R-:W-:-:S06]  /*b5d0*/  DFMA R60, R2, R2, 1 ;  /* 0x3ff00000023c742b */ /* 0x000fcc0000000002 */
[----:B------:R-:W1:Y:S04]  /*b5e0*/  MUFU.RSQ64H R43, R61 ;  /* 0x0000003d002b7308 */ /* 0x000e680000001c00 */
[----:B------:R-:W-:-:S05]  /*b5f0*/  VIADD R42, R61, 0xfcb00000 ;  /* 0xfcb000003d2a7836 */ /* 0x000fca0000000000 */
[----:B------:R-:W-:Y:S01]  /*b600*/  ISETP.GE.U32.AND P0, PT, R42, 0x7ca00000, PT ;  /* 0x7ca000002a00780c */ /* 0x000fe20003f06070 */
[----:B-1----:R-:W-:-:S08]  /*b610*/  DMUL R10, R42, R42 ;  /* 0x0000002a2a0a7228 */ /* 0x002fd00000000000 */
        /* <DEDUP_REMOVED lines=9> */
[----:B0-----:R-:W-:Y:S10]  /*b6b0*/  @!P0 BRA `(.L_x_134) ;  /* 0x0000000000148947 */ /* 0x001ff40003800000 */
[----:B------:R-:W-:Y:S01]  /*b6c0*/  IMAD.MOV.U32 R31, RZ, RZ, R61 ;  /* 0x000000ffff1f7224 */ /* 0x000fe200078e003d */
[----:B------:R-:W-:Y:S01]  /*b6d0*/  MOV R58, 0xb710 ;  /* 0x0000b710003a7802 */ /* 0x000fe20000000f00 */
[----:B------:R-:W-:Y:S02]  /*b6e0*/  IMAD.MOV.U32 R20, RZ, RZ, R42 ;  /* 0x000000ffff147224 */ /* 0x000fe400078e002a */
[----:B------:R-:W-:-:S07]  /*b6f0*/  IMAD.MOV.U32 R23, RZ, RZ, R11 ;  /* 0x000000ffff177224 */ /* 0x000fce00078e000b */
[----:B----4-:R-:W-:Y:S05]  /*b700*/  CALL.REL.NOINC `($__internal_2_$__cuda_sm20_dsqrt_rn_f64_mediumpath_v1) ;  /* 0x0000003c00987944 */ /* 0x010fea0003c00000 */
.L_x_134:
[----:B------:R-:W-:Y:S05]  /*b710*/  BSYNC.RECONVERGENT B2 ;  /* 0x0000000000027941 */ /* 0x000fea0003800200 */
.L_x_133:
[----:B------:R-:W-:Y:S01]  /*b720*/  DADD R2, -R2, R70 ;  /* 0x0000000002027229 */ /* 0x000fe20000000146 */
[----:B------:R-:W-:Y:S07]  /*b730*/  BSSY.RECONVERGENT B2, `(.L_x_135) ;  /* 0x000000a000027945 */ /* 0x000fee0003800200 */
[----:B------:R-:W-:-:S14]  /*b740*/  DSETP.NEU.AND P0, PT, R2, RZ, PT ;  /* 0x000000ff0200722a */ /* 0x000fdc0003f0d000 */
[----:B------:R-:W-:Y:S01]  /*b750*/  @!P0 CS2R R10, SRZ ;  /* 0x00000000000a8805 */ /* 0x000fe2000001ff00 */
[----:B------:R-:W-:Y:S06]  /*b760*/  @!P0 BRA `(.L_x_136) ;  /* 0x0000000000188947 */ /* 0x000fec0003800000 */
[----:B------:R-:W-:Y:S01]  /*b770*/  DADD R10, -RZ, |R2| ;  /* 0x00000000ff0a7229 */ /* 0x000fe20000000502 */
[----:B------:R-:W-:-:S10]  /*b780*/  MOV R20, 0xb7a0 ;  /* 0x0000b7a000147802 */ /* 0x000fd40000000f00 */
[----:B----4-:R-:W-:Y:S05]  /*b790*/  CALL.REL.NOINC `($_Z17ray_tracer_kerneliiP6PhotonPyS1_S1_S1_S1_S1_S1_S1_S1_PdS2_S2_dddddddddddii$__internal_accurate_pow) ;  /* 0x0000004000187944 */ /* 0x010fea0003c00000 */
[----:B------:R-:W-:-:S04]  /*b7a0*/  ISETP.GE.AND P0, PT, R3, RZ, PT ;  /* 0x000000ff0300720c */ /* 0x000fc80003f06270 */
[----:B------:R-:W-:Y:S02]  /*b7b0*/  FSEL R10, R5, RZ, P0 ;  /* 0x000000ff050a7208 */ /* 0x000fe40000000000 */
[----:B------:R-:W-:-:S07]  /*b7c0*/  FSEL R11, R30, -QNAN , P0 ;  /* 0xfff800001e0b7808 */ /* 0x000fce0000000000 */
.L_x_136:
[----:B------:R-:W-:Y:S05]  /*b7d0*/  BSYNC.RECONVERGENT B2 ;  /* 0x0000000000027941 */ /* 0x000fea0003800200 */
.L_x_135:
[----:B------:R-:W-:Y:S01]  /*b7e0*/  IMAD.MOV.U32 R28, RZ, RZ, 0x55555555 ;  /* 0x55555555ff1c7424 */ /* 0x000fe200078e00ff */
[----:B------:R-:W-:Y:S01]  /*b7f0*/  BSSY.RECONVERGENT B2, `(.L_x_137) ;  /* 0x000000d000027945 */ /* 0x000fe20003800200 */
[----:B------:R-:W-:Y:S01]  /*b800*/  IMAD.MOV.U32 R29, RZ, RZ, 0x3fd55555 ;  /* 0x3fd55555ff1d7424 */ /* 0x000fe200078e00ff */
[----:B------:R-:W-:-:S05]  /*b810*/  DSETP.NEU.AND P1, PT, R2, 1, PT ;  /* 0x3ff000000200742a */ /* 0x000fca0003f2d000 */
[----:B------:R-:W-:-:S10]  /*b820*/  DADD R26, R2, R28 ;  /* 0x00000000021a7229 */ /* 0x000fd4000000001c */
[----:B------:R-:W-:-:S04]  /*b830*/  LOP3.LUT R26, R27, 0x7ff00000, RZ, 0xc0, !PT ;  /* 0x7ff000001b1a7812 */ /* 0x000fc800078ec0ff */
[----:B------:R-:W-:-:S13]  /*b840*/  ISETP.NE.AND P0, PT, R26, 0x7ff00000, PT ;  /* 0x7ff000001a00780c */ /* 0x000fda0003f05270 */
[----:B------:R-:W-:Y:S05]  /*b850*/  @P0 BRA `(.L_x_138) ;  /* 0x0000000000180947 */ /* 0x000fea0003800000 */
[----:B------:R-:W-:-:S14]  /*b860*/  DSETP.NAN.AND P0, PT, R2, R2, PT ;  /* 0x000000020200722a */ /* 0x000fdc0003f08000 */
[----:B------:R-:W-:Y:S01]  /*b870*/  @P0 DADD R10, R2, R28 ;  /* 0x00000000020a0229 */ /* 0x000fe2000000001c */
[----:B------:R-:W-:Y:S10]  /*b880*/  @P0 BRA `(.L_x_138) ;  /* 0x00000000000c0947 */ /* 0x000ff40003800000 */
[----:B------:R-:W-:-:S14]  /*b890*/  DSETP.NEU.AND P0, PT, |R2|, +INF , PT ;  /* 0x7ff000000200742a */ /* 0x000fdc0003f0d200 */
[----:B------:R-:W-:Y:S02]  /*b8a0*/  @!P0 IMAD.MOV.U32 R10, RZ, RZ, 0x0 ;  /* 0x00000000ff0a8424 */ /* 0x000fe400078e00ff */
[----:B------:R-:W-:-:S07]  /*b8b0*/  @!P0 IMAD.MOV.U32 R11, RZ, RZ, 0x7ff00000 ;  /* 0x7ff00000ff0b8424 */ /* 0x000fce00078e00ff */
.L_x_138:
[----:B------:R-:W-:Y:S05]  /*b8c0*/  BSYNC.RECONVERGENT B2 ;  /* 0x0000000000027941 */ /* 0x000fea0003800200 */
.L_x_137:
[----:B------:R-:W-:Y:S01]  /*b8d0*/  FSEL R45, R11, 1.875, P1 ;  /* 0x3ff000000b2d7808 */ /* 0x000fe20000800000 */
[----:B------:R-:W-:Y:S01]  /*b8e0*/  BSSY.RECONVERGENT B2, `(.L_x_139) ;  /* 0x0000013000027945 */ /* 0x000fe20003800200 */
[----:B------:R-:W-:Y:S02]  /*b8f0*/  FSEL R44, R10, RZ, P1 ;  /* 0x000000ff0a2c7208 */ /* 0x000fe40000800000 */
[----:B------:R-:W0:Y:S01]  /*b900*/  MUFU.RCP64H R3, R45 ;  /* 0x0000002d00037308 */ /* 0x000e220000001800 */
[----:B------:R-:W-:-:S05]  /*b910*/  VIADD R2, R45, 0x300402 ;  /* 0x003004022d027836 */ /* 0x000fca0000000000 */
[----:B------:R-:W-:Y:S01]  /*b920*/  FSETP.GEU.AND P0, PT, |R2|, 5.8789094863358348022e-39, PT ;  /* 0x004004020200780b */ /* 0x000fe20003f0e200 */
[----:B0-----:R-:W-:-:S08]  /*b930*/  DFMA R10, -R44, R2, 1 ;  /* 0x3ff000002c0a742b */ /* 0x001fd00000000102 */
[----:B------:R-:W-:-:S08]  /*b940*/  DFMA R10, R10, R10, R10 ;  /* 0x0000000a0a0a722b */ /* 0x000fd0000000000a */
[----:B------:R-:W-:-:S08]  /*b950*/  DFMA R10, R2, R10, R2 ;  /* 0x0000000a020a722b */ /* 0x000fd00000000002 */
[----:B------:R-:W-:-:S08]  /*b960*/  DFMA R26, -R44, R10, 1 ;  /* 0x3ff000002c1a742b */ /* 0x000fd0000000010a */
[----:B------:R-:W-:Y:S01]  /*b970*/  DFMA R10, R10, R26, R10 ;  /* 0x0000001a0a0a722b */ /* 0x000fe2000000000a */
[----:B------:R-:W-:Y:S10]  /*b980*/  @P0 BRA `(.L_x_140) ;  /* 0x0000000000200947 */ /* 0x000ff40003800000 */
[----:B------:R-:W-:Y:S01]  /*b990*/  LOP3.LUT R2, R45, 0x7fffffff, RZ, 0xc0, !PT ;  /* 0x7fffffff2d027812 */ /* 0x000fe200078ec0ff */
[----:B------:R-:W-:Y:S01]  /*b9a0*/  IMAD.MOV.U32 R26, RZ, RZ, R44 ;  /* 0x000000ffff1a7224 */ /* 0x000fe200078e002c */
[----:B------:R-:W-:Y:S01]  /*b9b0*/  MOV R20, 0xb9f0 ;  /* 0x0000b9f000147802 */ /* 0x000fe20000000f00 */
[----:B------:R-:W-:Y:S02]  /*b9c0*/  IMAD.MOV.U32 R27, RZ, RZ, R45 ;  /* 0x000000ffff1b7224 */ /* 0x000fe400078e002d */
[----:B------:R-:W-:-:S07]  /*b9d0*/  VIADD R30, R2, 0xfff00000 ;  /* 0xfff00000021e7836 */ /* 0x000fce0000000000 */
[----:B----4-:R-:W-:Y:S05]  /*b9e0*/  CALL.REL.NOINC `($__internal_0_$__cuda_sm20_dblrcp_rn_slowpath_v3) ;  /* 0x0000003000b07944 */ /* 0x010fea0003c00000 */
[----:B------:R-:W-:Y:S02]  /*b9f0*/  IMAD.MOV.U32 R10, RZ, RZ, R28 ;  /* 0x000000ffff0a7224 */ /* 0x000fe400078e001c */
[----:B------:R-:W-:-:S07]  /*ba00*/  IMAD.MOV.U32 R11, RZ, RZ, R29 ;  /* 0x000000ffff0b7224 */ /* 0x000fce00078e001d */
.L_x_140:
[----:B------:R-:W-:Y:S05]  /*ba10*/  BSYNC.RECONVERGENT B2 ;  /* 0x0000000000027941 */ /* 0x000fea0003800200 */
.L_x_139:
[----:B------:R-:W-:-:S11]  /*ba20*/  DADD R44, R44, -R10 ;  /* 0x000000002c2c7229 */ /* 0x000fd6000000080a */
.L_x_132:
[----:B------:R-:W-:Y:S05]  /*ba30*/  BSYNC.RECONVERGENT B1 ;  /* 0x0000000000017941 */ /* 0x000fea0003800200 */
.L_x_126:
[----:B------:R-:W-:Y:S01]  /*ba40*/  DSETP.GEU.AND P0, PT, |R48|, |R50|, PT ;  /* 0x400000323000722a */ /* 0x000fe20003f0e200 */
[----:B------:R-:W-:-:S13]  /*ba50*/  BSSY.RECONVERGENT B1, `(.L_x_141) ;  /* 0x000002c000017945 */ /* 0x000fda0003800200 */
[--C-:B------:R-:W-:Y:S01]  /*ba60*/  @P0 DSETP.GEU.AND P2, PT, |R50|, |R56|.reuse, PT ;  /* 0x400000383200022a */ /* 0x100fe20003f4e200 */
[----:B------:R-:W-:Y:S01]  /*ba70*/  @!P0 CS2R R2, SRZ ;  /* 0x0000000000028805 */ /* 0x000fe2000001ff00 */
[----:B------:R-:W-:Y:S01]  /*ba80*/  @!P0 DSETP.GEU.AND P1, PT, |R48|, |R56|, PT ;  /* 0x400000383000822a */ /* 0x000fe20003f2e200 */
[----:B------:R-:W-:Y:S02]  /*ba90*/  @P0 IMAD.MOV.U32 R2, RZ, RZ, RZ ;  /* 0x000000ffff020224 */ /* 0x000fe400078e00ff */
[----:B------:R-:W-:Y:S01]  /*baa0*/  @!P0 IMAD.MOV.U32 R10, RZ, RZ, RZ ;  /* 0x000000ffff0a8224 */ /* 0x000fe200078e00ff */
[----:B------:R-:W-:Y:S01]  /*bab0*/  @P0 FSEL R3, RZ, 1.875, P2 ;  /* 0x3ff00000ff030808 */ /* 0x000fe20001000000 */
[----:B------:R-:W-:Y:S01]  /*bac0*/  @!P0 IMAD.MOV.U32 R54, RZ, RZ, RZ ;  /* 0x000000ffff368224 */ /* 0x000fe200078e00ff */
[----:B------:R-:W-:Y:S02]  /*bad0*/  @!P0 FSEL R11, RZ, 1.875, P1 ;  /* 0x3ff00000ff0b8808 */ /* 0x000fe40000800000 */
[----:B------:R-:W-:-:S02]  /*bae0*/  @P0 CS2R R10, SRZ ;  /* 0x00000000000a0805 */ /* 0x000fc4000001ff00 */
[----:B------:R-:W-:Y:S01]  /*baf0*/  @P0 FSEL R5, RZ, 1.875, !P2 ;  /* 0x3ff00000ff050808 */ /* 0x000fe20005000000 */
[----:B------:R-:W-:Y:S01]  /*bb00*/  @P0 IMAD.MOV.U32 R54, RZ, RZ, RZ ;  /* 0x000000ffff360224 */ /* 0x000fe200078e00ff */
[----:B------:R-:W-:Y:S01]  /*bb10*/  DMUL R26, R2, R50 ;  /* 0x00000032021a7228 */ /* 0x000fe20000000000 */
[----:B------:R-:W-:Y:S02]  /*bb20*/  @!P0 FSEL R55, RZ, 1.875, !P1 ;  /* 0x3ff00000ff378808 */ /* 0x000fe40004800000 */
[----:B------:R-:W-:-:S05]  /*bb30*/  @P0 IMAD.MOV.U32 R55, RZ, RZ, R5 ;  /* 0x000000ffff370224 */ /* 0x000fca00078e0005 */
[----:B------:R-:W-:-:S08]  /*bb40*/  DFMA R26, R10, R48, R26 ;  /* 0x000000300a1a722b */ /* 0x000fd0000000001a */
[----:B------:R-:W-:-:S08]  /*bb50*/  DFMA R26, R54, R54, R26 ;  /* 0x00000036361a722b */ /* 0x000fd0000000001a */
[C---:B------:R-:W-:Y:S02]  /*bb60*/  DFMA R2, R26.reuse, -R50, R2 ;  /* 0x800000321a02722b */ /* 0x040fe40000000002 */
[C---:B------:R-:W-:Y:S02]  /*bb70*/  DFMA R10, R26.reuse, -R48, R10 ;  /* 0x800000301a0a722b */ /* 0x040fe4000000000a */
[----:B------:R-:W-:-:S04]  /*bb80*/  DFMA R54, R26, -R56, R54 ;  /* 0x800000381a36722b */ /* 0x000fc80000000036 */
[----:B------:R-:W-:-:S08]  /*bb90*/  DMUL R28, R2, R2 ;  /* 0x00000002021c7228 */ /* 0x000fd00000000000 */
[----:B------:R-:W-:-:S08]  /*bba0*/  DFMA R28, R10, R10, R28 ;  /* 0x0000000a0a1c722b */ /* 0x000fd0000000001c */
[----:B------:R-:W-:Y:S01]  /*bbb0*/  DFMA R60, R54, R54, R28 ;  /* 0x00000036363c722b */ /* 0x000fe2000000001c */
[----:B------:R-:W-:Y:S02]  /*bbc0*/  IMAD.MOV.U32 R28, RZ, RZ, 0x0 ;  /* 0x00000000ff1c7424 */ /* 0x000fe400078e00ff */
[----:B------:R-:W-:-:S03]  /*bbd0*/  IMAD.MOV.U32 R29, RZ, RZ, 0x3fd80000 ;  /* 0x3fd80000ff1d7424 */ /* 0x000fc600078e00ff */
[----:B------:R-:W0:Y:S04]  /*bbe0*/  MUFU.RSQ64H R59, R61 ;  /* 0x0000003d003b7308 */ /* 0x000e280000001c00 */
        /* <DEDUP_REMOVED lines=12> */
[----:B------:R-:W-:Y:S10]  /*bcb0*/  @!P0 BRA `(.L_x_142) ;  /* 0x0000000000148947 */ /* 0x000ff40003800000 */
[----:B------:R-:W-:Y:S01]  /*bcc0*/  IMAD.MOV.U32 R20, RZ, RZ, R58 ;  /* 0x000000ffff147224 */ /* 0x000fe200078e003a */
[----:B------:R-:W-:Y:S01]  /*bcd0*/  MOV R58, 0xbd10 ;  /* 0x0000bd10003a7802 */ /* 0x000fe20000000f00 */
[----:B------:R-:W-:Y:S02]  /*bce0*/  IMAD.MOV.U32 R31, RZ, RZ, R61 ;  /* 0x000000ffff1f7224 */ /* 0x000fe400078e003d */
[----:B------:R-:W-:-:S07]  /*bcf0*/  IMAD.MOV.U32 R23, RZ, RZ, R43 ;  /* 0x000000ffff177224 */ /* 0x000fce00078e002b */
[----:B----4-:R-:W-:Y:S05]  /*bd00*/  CALL.REL.NOINC `($__internal_2_$__cuda_sm20_dsqrt_rn_f64_mediumpath_v1) ;  /* 0x0000003800187944 */ /* 0x010fea0003c00000 */
.L_x_142:
[----:B------:R-:W-:Y:S05]  /*bd10*/  BSYNC.RECONVERGENT B1 ;  /* 0x0000000000017941 */ /* 0x000fea0003800200 */
.L_x_141:
[----:B------:R-:W0:Y:S01]  /*bd20*/  MUFU.RCP64H R27, R71 ;  /* 0x00000047001b7308 */ /* 0x000e220000001800 */
[----:B------:R-:W-:Y:S01]  /*bd30*/  IMAD.MOV.U32 R26, RZ, RZ, 0x1 ;  /* 0x00000001ff1a7424 */ /* 0x000fe200078e00ff */
[----:B------:R-:W-:Y:S01]  /*bd40*/  FSETP.GEU.AND P1, PT, |R11|, 6.5827683646048100446e-37, PT ;  /* 0x036000000b00780b */ /* 0x000fe20003f2e200 */
[----:B------:R-:W-:Y:S04]  /*bd50*/  BSSY.RECONVERGENT B1, `(.L_x_143) ;  /* 0x0000014000017945 */ /* 0x000fe80003800200 */
        /* <DEDUP_REMOVED lines=19> */
.L_x_144:
[----:B------:R-:W-:Y:S05]  /*be90*/  BSYNC.RECONVERGENT B1 ;  /* 0x0000000000017941 */ /* 0x000fea0003800200 */
.L_x_143:
        /* <DEDUP_REMOVED lines=23> */
.L_x_146:
[----:B------:R-:W-:Y:S05]  /*c010*/  BSYNC.RECONVERGENT B1 ;  /* 0x0000000000017941 */ /* 0x000fea0003800200 */
.L_x_145:
        /* <DEDUP_REMOVED lines=23> */
.L_x_148:
[----:B------:R-:W-:Y:S05]  /*c190*/  BSYNC.RECONVERGENT B1 ;  /* 0x0000000000017941 */ /* 0x000fea0003800200 */
.L_x_147:
[----:B------:R-:W-:Y:S01]  /*c1a0*/  SHF.R.U32.HI R5, RZ, 0x2, R22 ;  /* 0x00000002ff057819 */ /* 0x000fe20000011616 */
[----:B------:R-:W-:Y:S01]  /*c1b0*/  IMAD.SHL.U32 R20, R46, 0x10, RZ ;  /* 0x000000102e147824 */ /* 0x000fe200078e00ff */
[----:B------:R-:W-:Y:S01]  /*c1c0*/  UMOV UR4, 0x54442d18 ;  /* 0x54442d1800047882 */ /* 0x000fe20000000000 */
[----:B------:R-:W-:Y:S01]  /*c1d0*/  UMOV UR5, 0x401921fb ;  /* 0x401921fb00057882 */ /* 0x000fe20000000000 */
[----:B------:R-:W-:Y:S01]  /*c1e0*/  LOP3.LUT R5, R5, R22, RZ, 0x3c, !PT ;  /* 0x0000001605057212 */ /* 0x000fe200078e3cff */
[----:B------:R0:W-:Y:S01]  /*c1f0*/  STL.64 [R1+0x8], R24 ;  /* 0x0000081801007387 */ /* 0x0001e20000100a00 */
[----:B------:R-:W-:Y:S01]  /*c200*/  BSSY.RECONVERGENT B1, `(.L_x_149) ;  /* 0x0000026000017945 */ /* 0x000fe20003800200 */
[----:B------:R-:W-:Y:S02]  /*c210*/  IMAD.MOV.U32 R64, RZ, RZ, R18 ;  /* 0x000000ffff407224 */ /* 0x000fe400078e0012 */
[----:B------:R-:W-:Y:S01]  /*c220*/  IMAD.SHL.U32 R7, R5, 0x2, RZ ;  /* 0x0000000205077824 */ /* 0x000fe200078e00ff */
[----:B------:R0:W-:Y:S01]  /*c230*/  STL [R1+0x4], R21 ;  /* 0x0000041501007387 */ /* 0x0001e20000100800 */
[----:B------:R-:W-:-:S03]  /*c240*/  IMAD.MOV.U32 R65, RZ, RZ, R19 ;  /* 0x000000ffff417224 */ /* 0x000fc600078e0013 */
[----:B------:R-:W-:Y:S01]  /*c250*/  LOP3.LUT R7, R5, R7, R20, 0x96, !PT ;  /* 0x0000000705077212 */ /* 0x000fe200078e9614 */
[----:B------:R-:W-:-:S03]  /*c260*/  IMAD.MOV.U32 R5, RZ, RZ, 0x2f800000 ;  /* 0x2f800000ff057424 */ /* 0x000fc600078e00ff */
[----:B------:R-:W-:-:S04]  /*c270*/  LOP3.LUT R47, R7, R46, RZ, 0x3c, !PT ;  /* 0x0000002e072f7212 */ /* 0x000fc800078e3cff */
[----:B------:R-:W-:Y:S01]  /*c280*/  IADD3 R52, PT, PT, R52, 0x587c5, R47 ;  /* 0x000587c534347810 */ /* 0x000fe20007ffe02f */
[----:B------:R0:W-:Y:S03]  /*c290*/  STL.64 [R1+0x10], R46 ;  /* 0x0000102e01007387 */ /* 0x0001e60000100a00 */
[----:B------:R-:W-:-:S05]  /*c2a0*/  I2FP.F32.U32 R52, R52 ;  /* 0x0000003400347245 */ /* 0x000fca0000201000 */
[----:B------:R-:W-:Y:S01]  /*c2b0*/  FFMA R52, R52, R5, 1.1641532182693481445e-10 ;  /* 0x2f00000034347423 */ /* 0x000fe20000000005 */
[----:B------:R-:W-:-:S03]  /*c2c0*/  IMAD.MOV.U32 R5, RZ, RZ, RZ ;  /* 0x000000ffff057224 */ /* 0x000fc600078e00ff */
[----:B------:R-:W1:Y:S02]  /*c2d0*/  F2F.F64.F32 R62, R52 ;  /* 0x00000034003e7310 */ /* 0x000e640000201800 */
[----:B-1----:R-:W-:-:S08]  /*c2e0*/  DMUL R62, R62, UR4 ;  /* 0x000000043e3e7c28 */ /* 0x002fd00008000000 */
[----:B------:R-:W-:-:S14]  /*c2f0*/  DSETP.NEU.AND P4, PT, R62, +INF , PT ;  /* 0x7ff000003e00742a */ /* 0x000fdc0003f8d000 */
[----:B0-----:R-:W-:Y:S05]  /*c300*/  @!P4 BRA `(.L_x_150) ;  /* 0x000000000054c947 */ /* 0x001fea0003800000 */
        /* <DEDUP_REMOVED lines=21> */
.L_x_150:
[----:B------:R-:W-:Y:S05]  /*c460*/  BSYNC.RECONVERGENT B1 ;  /* 0x0000000000017941 */ /* 0x000fea0003800200 */
.L_x_149:
        /* <DEDUP_REMOVED lines=33> */
[C---:B------:R-:W-:Y:S02]  /*c680*/  DMUL R54, R46.reuse, R42 ;  /* 0x0000002a2e367228 */ /* 0x040fe40000000000 */
[C---:B------:R-:W-:Y:S02]  /*c690*/  DMUL R52, R46.reuse, R10 ;  /* 0x0000000a2e347228 */ /* 0x040fe40000000000 */
[----:B------:R-:W-:Y:S01]  /*c6a0*/  DMUL R46, R46, R2 ;  /* 0x000000022e2e7228 */ /* 0x000fe20000000000 */
[----:B------:R-:W-:Y:S10]  /*c6b0*/  @!P4 BRA `(.L_x_152) ;  /* 0x000000000060c947 */ /* 0x000ff40003800000 */
[----:B------:R-:W-:Y:S01]  /*c6c0*/  UMOV UR4, 0x6dc9c883 ;  /* 0x6dc9c88300047882 */ /* 0x000fe20000000000 */
[----:B------:R-:W-:Y:S01]  /*c6d0*/  UMOV UR5, 0x3fe45f30 ;  /* 0x3fe45f3000057882 */ /* 0x000fe20000000000 */
[C---:B------:R-:W-:Y:S01]  /*c6e0*/  DSETP.GE.AND P0, PT, R62.reuse, 2.14748364800000000000e+09, PT ;  /* 0x41e000003e00742a */ /* 0x040fe20003f06000 */
[----:B------:R-:W-:Y:S01]  /*c6f0*/  BSSY.RECONVERGENT B2, `(.L_x_153) ;  /* 0x0000013000027945 */ /* 0x000fe20003800200 */
        /* <DEDUP_REMOVED lines=18> */
.L_x_154:
[----:B------:R-:W-:Y:S05]  /*c820*/  BSYNC.RECONVERGENT B2 ;  /* 0x0000000000027941 */ /* 0x000fea0003800200 */
.L_x_153:
[----:B------:R-:W-:-:S07]  /*c830*/  VIADD R5, R5, 0x1 ;  /* 0x0000000105057836 */ /* 0x000fce0000000000 */
.L_x_152:
[----:B------:R-:W-:Y:S05]  /*c840*/  BSYNC.RECONVERGENT B1 ;  /* 0x0000000000017941 */ /* 0x000fea0003800200 */
.L_x_151:
[----:B------:R-:W-:Y:S01]  /*c850*/  DFMA R60, -R44, R44, 1 ;  /* 0x3ff000002c3c742b */ /* 0x000fe2000000012c */
[----:B------:R-:W-:Y:S01]  /*c860*/  IMAD.MOV.U32 R24, RZ, RZ, 0x0 ;  /* 0x00000000ff187424 */ /* 0x000fe200078e00ff */
[----:B------:R-:W-:Y:S01]  /*c870*/  BSSY.RECONVERGENT B1, `(.L_x_155) ;  /* 0x0000013000017945 */ /* 0x000fe20003800200 */
        /* <DEDUP_REMOVED lines=16> */
[----:B------:R-:W-:-:S07]  /*c980*/  MOV R58, 0xc9a0 ;  /* 0x0000c9a0003a7802 */ /* 0x000fce0000000f00 */
[----:B----4-:R-:W-:Y:S05]  /*c990*/  CALL.REL.NOINC `($__internal_2_$__cuda_sm20_dsqrt_rn_f64_mediumpath_v1) ;  /* 0x0000002800f47944 */ /* 0x010fea0003c00000 */
.L_x_156:
[----:B------:R-:W-:Y:S05]  /*c9a0*/  BSYNC.RECONVERGENT B1 ;  /* 0x0000000000017941 */ /* 0x000fea0003800200 */
.L_x_155:
        /* <DEDUP_REMOVED lines=17> */
[----:B---3--:R-:W-:Y:S02]  /*cac0*/  DFMA R20, R60, R20, R24 ;  /* 0x000000143c14722b */ /* 0x008fe40000000018 */
[----:B------:R-:W-:-:S06]  /*cad0*/  DMUL R24, R2, R48 ;  /* 0x0000003002187228 */ /* 0x000fcc0000000000 */
[----:B------:R-:W-:Y:S02]  /*cae0*/  DFMA R20, R60, R20, R26 ;  /* 0x000000143c14722b */ /* 0x000fe4000000001a */
[C---:B------:R-:W-:Y:S02]  /*caf0*/  DMUL R26, R42.reuse, R50 ;  /* 0x000000322a1a7228 */ /* 0x040fe40000000000 */
[----:B------:R-:W-:-:S04]  /*cb00*/  DFMA R24, R42, R56, -R24 ;  /* 0x000000382a18722b */ /* 0x000fc80000000818 */
[----:B-----5:R-:W-:Y:S02]  /*cb10*/  DFMA R20, R60, R20, R28 ;  /* 0x000000143c14722b */ /* 0x020fe4000000001c */
[----:B------:R-:W-:-:S06]  /*cb20*/  DFMA R26, R10, R48, -R26 ;  /* 0x000000300a1a722b */ /* 0x000fcc000000081a */
[----:B------:R-:W-:-:S08]  /*cb30*/  DFMA R20, R60, R20, R30 ;  /* 0x000000143c14722b */ /* 0x000fd0000000001e */
[----:B------:R-:W-:Y:S02]  /*cb40*/  DFMA R22, R20, R64, R64 ;  /* 0x000000401416722b */ /* 0x000fe40000000040 */
[----:B------:R-:W-:-:S10]  /*cb50*/  DFMA R20, R60, R20, 1 ;  /* 0x3ff000003c14742b */ /* 0x000fd40000000014 */
[----:B------:R-:W-:Y:S02]  /*cb60*/  FSEL R28, R20, R22, !P0 ;  /* 0x00000016141c7208 */ /* 0x000fe40004000000 */
[----:B------:R-:W-:Y:S01]  /*cb70*/  FSEL R29, R21, R23, !P0 ;  /* 0x00000017151d7208 */ /* 0x000fe20004000000 */
[----:B------:R-:W-:Y:S01]  /*cb80*/  DMUL R22, R10, R56 ;  /* 0x000000380a167228 */ /* 0x000fe20000000000 */
[----:B------:R-:W-:-:S04]  /*cb90*/  LOP3.LUT P0, RZ, R5, 0x2, RZ, 0xc0, !PT ;  /* 0x0000000205ff7812 */ /* 0x000fc8000780c0ff */
[----:B------:R-:W-:-:S03]  /*cba0*/  DADD R20, RZ, -R28 ;  /* 0x00000000ff147229 */ /* 0x000fc6000000081c */
[----:B------:R-:W-:-:S07]  /*cbb0*/  DFMA R22, R2, R50, -R22 ;  /* 0x000000320216722b */ /* 0x000fce0000000816 */
[----:B------:R-:W-:Y:S02]  /*cbc0*/  FSEL R2, R28, R20, !P0 ;  /* 0x000000141c027208 */ /* 0x000fe40004000000 */
[----:B------:R-:W-:-:S06]  /*cbd0*/  FSEL R3, R29, R21, !P0 ;  /* 0x000000151d037208 */ /* 0x000fcc0004000000 */
[C---:B------:R-:W-:Y:S02]  /*cbe0*/  DFMA R22, R2.reuse, R22, R54 ;  /* 0x000000160216722b */ /* 0x040fe40000000036 */
[C---:B------:R-:W-:Y:S02]  /*cbf0*/  DFMA R24, R2.reuse, R24, R52 ;  /* 0x000000180218722b */ /* 0x040fe40000000034 */
[----:B------:R-:W-:Y:S01]  /*cc00*/  DFMA R26, R2, R26, R46 ;  /* 0x0000001a021a722b */ /* 0x000fe2000000002e */
[----:B------:R-:W-:-:S03]  /*cc10*/  IMAD.MOV.U32 R3, RZ, RZ, 0x1 ;  /* 0x00000001ff037424 */ /* 0x000fc600078e00ff */
[-C--:B------:R-:W-:Y:S02]  /*cc20*/  DMUL R22, R22, R70.reuse ;  /* 0x0000004616167228 */ /* 0x080fe40000000000 */
[-C--:B------:R-:W-:Y:S01]  /*cc30*/  DMUL R24, R24, R70.reuse ;  /* 0x0000004618187228 */ /* 0x080fe20000000000 */
[----:B------:R2:W-:Y:S01]  /*cc40*/  STG.E desc[UR14][R36.64+0x30], R3 ;  /* 0x0000300324007986 */ /* 0x0005e2000c10190e */
[----:B------:R-:W-:-:S04]  /*cc50*/  DMUL R26, R26, R70 ;  /* 0x000000461a1a7228 */ /* 0x000fc80000000000 */
[C---:B------:R-:W-:Y:S02]  /*cc60*/  DFMA R22, R44.reuse, R48, R22 ;  /* 0x000000302c16722b */ /* 0x040fe40000000016 */
[C---:B------:R-:W-:Y:S02]  /*cc70*/  DFMA R24, R44.reuse, R50, R24 ;  /* 0x000000322c18722b */ /* 0x040fe40000000018 */
[----:B------:R-:W-:-:S03]  /*cc80*/  DFMA R26, R44, R56, R26 ;  /* 0x000000382c1a722b */ /* 0x000fc6000000001a */
[----:B------:R2:W-:Y:S04]  /*cc90*/  STG.E.64 desc[UR14][R36.64+0x18], R22 ;  /* 0x0000181624007986 */ /* 0x0005e8000c101b0e */
[----:B------:R2:W-:Y:S04]  /*cca0*/  STG.E.64 desc[UR14][R36.64+0x20], R24 ;  /* 0x0000201824007986 */ /* 0x0005e8000c101b0e */
[----:B------:R2:W-:Y:S01]  /*ccb0*/  STG.E.64 desc[UR14][R36.64+0x28], R26 ;  /* 0x0000281a24007986 */ /* 0x0005e2000c101b0e */
[----:B------:R-:W-:Y:S05]  /*ccc0*/  BRA `(.L_x_120) ;  /* 0x0000001000e87947 */ /* 0x000fea0003800000 */
.L_x_123:
[----:B------:R-:W2:Y:S01]  /*ccd0*/  LDG.E R2, desc[UR14][R36.64+0x34] ;  /* 0x0000340e24027981 */ /* 0x000ea2000c1e1900 */
[----:B------:R-:W-:Y:S01]  /*cce0*/  BSSY.RECONVERGENT B1, `(.L_x_157) ;  /* 0x0000015000017945 */ /* 0x000fe20003800200 */
[----:B--2---:R-:W-:-:S13]  /*ccf0*/  ISETP.NE.AND P0, PT, R2, RZ, PT ;  /* 0x000000ff0200720c */ /* 0x004fda0003f05270 */
[----:B------:R-:W-:Y:S05]  /*cd00*/  @P0 BRA `(.L_x_158) ;  /* 0x0000000000480947 */ /* 0x000fea0003800000 */
[----:B------:R-:W2:Y:S02]  /*cd10*/  LDG.E.64 R2, desc[UR14][R38.64] ;  /* 0x0000000e26027981 */ /* 0x000ea4000c1e1b00 */
[----:B--2---:R-:W-:-:S05]  /*cd20*/  IADD3 R2, P0, PT, R2, 0x1, RZ ;  /* 0x0000000102027810 */ /* 0x004fca0007f1e0ff */
[----:B------:R-:W-:-:S05]  /*cd30*/  IMAD.X R3, RZ, RZ, R3, P0 ;  /* 0x000000ffff037224 */ /* 0x000fca00000e0603 */
[----:B------:R0:W-:Y:S04]  /*cd40*/  STG.E.64 desc[UR14][R38.64], R2 ;  /* 0x0000000226007986 */ /* 0x0001e8000c101b0e */
[----:B------:R-:W2:Y:S02]  /*cd50*/  LDG.E R8, desc[UR14][R36.64+0x30] ;  /* 0x0000300e24087981 */ /* 0x000ea4000c1e1900 */
[----:B--2---:R-:W-:-:S13]  /*cd60*/  ISETP.NE.AND P0, PT, R8, RZ, PT ;  /* 0x000000ff0800720c */ /* 0x004fda0003f05270 */
[----:B0-----:R-:W-:Y:S05]  /*cd70*/  @P0 BRA `(.L_x_159) ;  /* 0x0000000000180947 */ /* 0x001fea0003800000 */
[----:B------:R-:W0:Y:S01]  /*cd80*/  LDC.64 R2, c[0x0][0x3c8] ;  /* 0x0000f200ff027b82 */ /* 0x000e220000000a00 */
[----:B------:R-:W-:Y:S02]  /*cd90*/  IMAD.MOV.U32 R28, RZ, RZ, 0x1 ;  /* 0x00000001ff1c7424 */ /* 0x000fe400078e00ff */
[----:B------:R-:W-:Y:S02]  /*cda0*/  IMAD.MOV.U32 R29, RZ, RZ, 0x0 ;  /* 0x00000000ff1d7424 */ /* 0x000fe400078e00ff */
[----:B0-----:R-:W-:-:S05]  /*cdb0*/  IMAD.WIDE R2, R5, 0x8, R2 ;  /* 0x0000000805027825 */ /* 0x001fca00078e0202 */
[----:B------:R1:W-:Y:S01]  /*cdc0*/  REDG.E.ADD.64.STRONG.GPU desc[UR14][R2.64], R28 ;  /* 0x0000001c0200798e */ /* 0x0003e2000c12e50e */
[----:B------:R-:W-:Y:S05]  /*cdd0*/  BRA `(.L_x_158) ;  /* 0x0000000000147947 */ /* 0x000fea0003800000 */
.L_x_159:
[----:B------:R-:W0:Y:S01]  /*cde0*/  LDC.64 R2, c[0x0][0x3d0] ;  /* 0x0000f400ff027b82 */ /* 0x000e220000000a00 */
[----:B------:R-:W-:Y:S02]  /*cdf0*/  IMAD.MOV.U32 R28, RZ, RZ, 0x1 ;  /* 0x00000001ff1c7424 */ /* 0x000fe400078e00ff */
[----:B------:R-:W-:Y:S02]  /*ce00*/  IMAD.MOV.U32 R29, RZ, RZ, 0x0 ;  /* 0x00000000ff1d7424 */ /* 0x000fe400078e00ff */
[----:B0-----:R-:W-:-:S05]  /*ce10*/  IMAD.WIDE R2, R5, 0x8, R2 ;  /* 0x0000000805027825 */ /* 0x001fca00078e0202 */
[----:B------:R0:W-:Y:S02]  /*ce20*/  REDG.E.ADD.64.STRONG.GPU desc[UR14][R2.64], R28 ;  /* 0x0000001c0200798e */ /* 0x0001e4000c12e50e */
.L_x_158:
[----:B------:R-:W-:Y:S05]  /*ce30*/  BSYNC.RECONVERGENT B1 ;  /* 0x0000000000017941 */ /* 0x000fea0003800200 */
.L_x_157:
[----:B01----:R-:W-:Y:S01]  /*ce40*/  SHF.R.U32.HI R3, RZ, 0x2, R10 ;  /* 0x00000002ff037819 */ /* 0x003fe2000001160a */
[----:B------:R-:W-:Y:S01]  /*ce50*/  IMAD.SHL.U32 R2, R24, 0x10, RZ ;  /* 0x0000001018027824 */ /* 0x000fe200078e00ff */
[----:B------:R-:W-:Y:S01]  /*ce60*/  SHF.R.U32.HI R8, RZ, 0x2, R27 ;  /* 0x00000002ff087819 */ /* 0x000fe2000001161b */
[----:B------:R-:W-:Y:S01]  /*ce70*/  VIADD R20, R7, 0xda077367 ;  /* 0xda07736707147836 */ /* 0x000fe20000000000 */
[----:B------:R-:W-:Y:S01]  /*ce80*/  LOP3.LUT R3, R3, R10, RZ, 0x3c, !PT ;  /* 0x0000000a03037212 */ /* 0x000fe200078e3cff */
[----:B------:R-:W0:Y:S01]  /*ce90*/  LDC.64 R30, c[0x0][0x410] ;  /* 0x00010400ff1e7b82 */ /* 0x000e220000000a00 */
[----:B------:R-:W-:Y:S01]  /*cea0*/  LOP3.LUT R27, R8, R27, RZ, 0x3c, !PT ;  /* 0x0000001b081b7212 */ /* 0x000fe200078e3cff */
[----:B------:R-:W1:Y:S01]  /*ceb0*/  LDCU.64 UR4, c[0x0][0x408] ;  /* 0x00008100ff0477ac */ /* 0x000e620008000a00 */
[----:B------:R-:W-:Y:S02]  /*cec0*/  IMAD.MOV.U32 R28, RZ, RZ, R21 ;  /* 0x000000ffff1c7224 */ /* 0x000fe400078e0015 */
[----:B------:R-:W-:-:S02]  /*ced0*/  IMAD.SHL.U32 R5, R3, 0x2, RZ ;  /* 0x0000000203057824 */ /* 0x000fc400078e00ff */
[----:B------:R-:W-:Y:S01]  /*cee0*/  IMAD.MOV.U32 R29, RZ, RZ, R24 ;  /* 0x000000ffff1d7224 */ /* 0x000fe200078e0018 */
[----:B------:R-:W2:Y:S01]  /*cef0*/  LDC.64 R44, c[0x0][0x418] ;  /* 0x00010600ff2c7b82 */ /* 0x000ea20000000a00 */
[----:B------:R-:W-:Y:S01]  /*cf00*/  IMAD.MOV.U32 R21, RZ, RZ, R22 ;  /* 0x000000ffff157224 */ /* 0x000fe200078e0016 */
[----:B------:R-:W-:Y:S01]  /*cf10*/  LOP3.LUT R5, R3, R5, R2, 0x96, !PT ;  /* 0x0000000503057212 */ /* 0x000fe200078e9602 */
[----:B------:R-:W-:Y:S01]  /*cf20*/  IMAD.SHL.U32 R3, R27, 0x2, RZ ;  /* 0x000000021b037824 */ /* 0x000fe200078e00ff */
[----:B------:R3:W-:Y:S01]  /*cf30*/  STL.64 [R1+0x8], R28 ;  /* 0x0000081c01007387 */ /* 0x0007e20000100a00 */
[----:B------:R-:W-:Y:S01]  /*cf40*/  IMAD.MOV.U32 R64, RZ, RZ, R12 ;  /* 0x000000ffff407224 */ /* 0x000fe200078e000c */
[----:B------:R-:W-:Y:S01]  /*cf50*/  LOP3.LUT R26, R5, R24, RZ, 0x3c, !PT ;  /* 0x00000018051a7212 */ /* 0x000fe200078e3cff */
[----:B------:R-:W-:Y:S01]  /*cf60*/  IMAD.MOV.U32 R65, RZ, RZ, R13 ;  /* 0x000000ffff417224 */ /* 0x000fe200078e000d */
[----:B------:R3:W-:Y:S03]  /*cf70*/  STL.64 [R1], R20 ;  /* 0x0000001401007387 */ /* 0x0007e60000100a00 */
[----:B------:R-:W-:-:S05]  /*cf80*/  IMAD.SHL.U32 R2, R26, 0x10, RZ ;  /* 0x000000101a027824 */ /* 0x000fca00078e00ff */
[----:B------:R-:W-:Y:S02]  /*cf90*/  LOP3.LUT R27, R27, R3, R2, 0x96, !PT ;  /* 0x000000031b1b7212 */ /* 0x000fe400078e9602 */
[----:B------:R-:W-:Y:S01]  /*cfa0*/  IADD3 R2, PT, PT, R7, -0x25fe145e, R26 ;  /* 0xda01eba207027810 */ /* 0x000fe20007ffe01a */
[----:B------:R-:W-:Y:S01]  /*cfb0*/  IMAD.MOV.U32 R7, RZ, RZ, 0x2f800000 ;  /* 0x2f800000ff077424 */ /* 0x000fe200078e00ff */
[----:B------:R-:W-:Y:S02]  /*cfc0*/  LOP3.LUT R27, R27, R26, RZ, 0x3c, !PT ;  /* 0x0000001a1b1b7212 */ /* 0x000fe400078e3cff */
[----:B------:R-:W-:Y:S01]  /*cfd0*/  I2FP.F32.U32 R2, R2 ;  /* 0x0000000200027245 */ /* 0x000fe20000201000 */
[----:B--2---:R3:W-:Y:S02]  /*cfe0*/  STG.E.64 desc[UR14][R36.64+0x10], R44 ;  /* 0x0000102c24007986 */ /* 0x0047e4000c101b0e */
[----:B------:R-:W-:Y:S02]  /*cff0*/  IMAD.IADD R3, R20, 0x1, R27 ;  /* 0x0000000114037824 */ /* 0x000fe400078e021b */
[----:B------:R-:W-:Y:S01]  /*d000*/  FFMA R5, R2, R7, 1.1641532182693481445e-10 ;  /* 0x2f00000002057423 */ /* 0x000fe20000000007 */
[----:B------:R3:W-:Y:S02]  /*d010*/  STL.64 [R1+0x10], R26 ;  /* 0x0000101a01007387 */ /* 0x0007e40000100a00 */
[----:B------:R-:W-:Y:S01]  /*d020*/  I2FP.F32.U32 R3, R3 ;  /* 0x0000000300037245 */ /* 0x000fe20000201000 */
[----:B------:R2:W1:Y:S04]  /*d030*/  F2F.F64.F32 R10, R5 ;  /* 0x00000005000a7310 */ /* 0x0004680000201800 */
[----:B------:R-:W-:-:S04]  /*d040*/  FFMA R7, R3, R7, 1.1641532182693481445e-10 ;  /* 0x2f00000003077423 */ /* 0x000fc80000000007 */
[----:B------:R-:W0:Y:S01]  /*d050*/  F2F.F64.F32 R2, R7 ;  /* 0x0000000700027310 */ /* 0x000e220000201800 */
[----:B--2---:R-:W-:Y:S01]  /*d060*/  IMAD.U32 R5, RZ, RZ, UR24 ;  /* 0x00000018ff057e24 */ /* 0x004fe2000f8e00ff */
[----:B-1----:R-:W-:-:S07]  /*d070*/  DMUL R10, R10, UR4 ;  /* 0x000000040a0a7c28 */ /* 0x002fce0008000000 */
[----:B------:R3:W-:Y:S01]  /*d080*/  STG.E.64 desc[UR14][R36.64], R10 ;  /* 0x0000000a24007986 */ /* 0x0007e2000c101b0e */
[----:B0-----:R-:W-:-:S07]  /*d090*/  DMUL R2, R2, R30 ;  /* 0x0000001e02027228 */ /* 0x001fce0000000000 */
[----:B------:R3:W-:Y:S01]  /*d0a0*/  STG.E.64 desc[UR14][R36.64+0x8], R2 ;  /* 0x0000080224007986 */ /* 0x0007e2000c101b0e */
[----:B------:R-:W-:Y:S05]  /*d0b0*/  BRA.U UP1, `(.L_x_160) ;  /* 0x0000000101207547 */ /* 0x000fea000b800000 */
[----:B------:R-:W0:Y:S01]  /*d0c0*/  LDCU.64 UR4, c[0x0][0x438] ;  /* 0x00008700ff0477ac */ /* 0x000e220008000a00 */
[----:B------:R-:W-:Y:S01]  /*d0d0*/  BSSY.RECONVERGENT B1, `(.L_x_161) ;  /* 0x0000005000017945 */ /* 0x000fe20003800200 */
[----:B------:R-:W-:Y:S01]  /*d0e0*/  MOV R58, 0xd120 ;  /* 0x0000d120003a7802 */ /* 0x000fe20000000f00 */
[----:B0-----:R-:W-:Y:S02]  /*d0f0*/  IMAD.U32 R22, RZ, RZ, UR4 ;  /* 0x00000004ff167e24 */ /* 0x001fe4000f8e00ff */
[----:B------:R-:W-:-:S07]  /*d100*/  IMAD.U32 R59, RZ, RZ, UR5 ;  /* 0x00000005ff3b7e24 */ /* 0x000fce000f8e00ff */
[----:B---34-:R-:W-:Y:S05]  /*d110*/  CALL.REL.NOINC `($_Z17ray_tracer_kerneliiP6PhotonPyS1_S1_S1_S1_S1_S1_S1_S1_PdS2_S2_dddddddddddii$__internal_trig_reduction_slowpathd) ;  /* 0x0000003000647944 */ /* 0x018fea0003c00000 */
[----:B------:R-:W-:Y:S05]  /*d120*/  BSYNC.RECONVERGENT B1 ;  /* 0x0000000000017941 */ /* 0x000fea0003800200 */
.L_x_161:
[----:B------:R-:W-:-:S07]  /*d130*/  IMAD.MOV.U32 R5, RZ, RZ, R23 ;  /* 0x000000ffff057224 */ /* 0x000fce00078e0017 */
.L_x_160:
[----:B------:R-:W0:Y:S01]  /*d140*/  LDCU.64 UR4, c[0x4][0x48] ;  /* 0x01000900ff0477ac */ /* 0x000e220008000a00 */
[----:B------:R-:W-:-:S05]  /*d150*/  IMAD.SHL.U32 R7, R5, 0x40, RZ ;  /* 0x0000004005077824 */ /* 0x000fca00078e00ff */
[----:B------:R-:W-:-:S04]  /*d160*/  LOP3.LUT R7, R7, 0x40, RZ, 0xc0, !PT ;  /* 0x0000004007077812 */ /* 0x000fc800078ec0ff */
[----:B0-----:R-:W-:-:S05]  /*d170*/  IADD3 R46, P0, PT, R7, UR4, RZ ;  /* 0x00000004072e7c10 */ /* 0x001fca000ff1e0ff */
[----:B------:R-:W-:-:S05]  /*d180*/  IMAD.X R47, RZ, RZ, UR5, P0 ;  /* 0x00000005ff2f7e24 */ /* 0x000fca00080e06ff */
[----:B---3--:R-:W2:Y:S04]  /*d190*/  LDG.E.128.CONSTANT R20, desc[UR14][R46.64] ;  /* 0x0000000e2e147981 */ /* 0x008ea8000c1e9d00 */
        /* <DEDUP_REMOVED lines=17> */
[----:B------:R-:W-:Y:S01]  /*d2b0*/  DFMA R22, R20, R64, R64 ;  /* 0x000000401416722b */ /* 0x000fe20000000040 */
[----:B------:R-:W-:Y:S01]  /*d2c0*/  P2R R8, PR, RZ, 0x2 ;  /* 0x00000002ff087803 */ /* 0x000fe20000000000 */
        /* <DEDUP_REMOVED lines=23> */
.L_x_163:
[----:B------:R-:W-:-:S07]  /*d440*/  VIADD R5, R23, 0x1 ;  /* 0x0000000117057836 */ /* 0x000fce0000000000 */
.L_x_162:
        /* <DEDUP_REMOVED lines=43> */
.L_x_165:
[----:B------:R-:W-:Y:S05]  /*d700*/  BSYNC.RECONVERGENT B1 ;  /* 0x0000000000017941 */ /* 0x000fea0003800200 */
.L_x_164:
        /* <DEDUP_REMOVED lines=33> */
[----:B0-----:R-:W-:-:S05]  /*d920*/  DSETP.NEU.AND P0, PT, |R24|, +INF , PT ;  /* 0x7ff000001800742a */ /* 0x001fca0003f0d200 */
        /* <DEDUP_REMOVED lines=8> */
[----:B------:R-:W1:Y:S01]  /*d9b0*/  LDCU.64 UR4, c[0x0][0x438] ;  /* 0x00008700ff0477ac */ /* 0x000e620008000a00 */
[----:B------:R-:W-:Y:S01]  /*d9c0*/  BSSY.RECONVERGENT B1, `(.L_x_167) ;  /* 0x0000005000017945 */ /* 0x000fe20003800200 */
[----:B------:R-:W-:Y:S01]  /*d9d0*/  MOV R58, 0xda10 ;  /* 0x0000da10003a7802 */ /* 0x000fe20000000f00 */
[----:B-1----:R-:W-:Y:S02]  /*d9e0*/  IMAD.U32 R22, RZ, RZ, UR4 ;  /* 0x00000004ff167e24 */ /* 0x002fe4000f8e00ff */
[----:B------:R-:W-:-:S07]  /*d9f0*/  IMAD.U32 R59, RZ, RZ, UR5 ;  /* 0x00000005ff3b7e24 */ /* 0x000fce000f8e00ff */
[----:B0---4-:R-:W-:Y:S05]  /*da00*/  CALL.REL.NOINC `($_Z17ray_tracer_kerneliiP6PhotonPyS1_S1_S1_S1_S1_S1_S1_S1_PdS2_S2_dddddddddddii$__internal_trig_reduction_slowpathd) ;  /* 0x0000002800287944 */ /* 0x011fea0003c00000 */
[----:B------:R-:W-:Y:S05]  /*da10*/  BSYNC.RECONVERGENT B1 ;  /* 0x0000000000017941 */ /* 0x000fea0003800200 */
.L_x_167:
[----:B------:R-:W-:-:S07]  /*da20*/  VIADD R5, R23, 0x1 ;  /* 0x0000000117057836 */ /* 0x000fce0000000000 */
.L_x_166:
        /* <DEDUP_REMOVED lines=12> */
[----:B------:R0:W-:Y:S01]  /*daf0*/  STG.E.64 desc[UR14][R36.64+0x30], RZ ;  /* 0x000030ff24007986 */ /* 0x0001e2000c101b0e */
        /* <DEDUP_REMOVED lines=15> */
[----:B------:R-:W-:-:S03]  /*dbf0*/  IMAD.MOV.U32 R5, RZ, RZ, 0x1 ;  /* 0x00000001ff057424 */ /* 0x000fc600078e00ff */
[----:B------:R-:W-:Y:S02]  /*dc00*/  DADD R20, RZ, -R22 ;  /* 0x00000000ff147229 */ /* 0x000fe40000000816 */
[----:B------:R0:W-:Y:S08]  /*dc10*/  @!P1 STG.E desc[UR14][R36.64+0x34], R5 ;  /* 0x0000340524009986 */ /* 0x0001f0000c10190e */
[----:B------:R-:W-:-:S02]  /*dc20*/  FSEL R20, R22, R20, !P0 ;  /* 0x0000001416147208 */ /* 0x000fc40004000000 */
[----:B------:R-:W-:-:S06]  /*dc30*/  FSEL R21, R23, R21, !P0 ;  /* 0x0000001517157208 */ /* 0x000fcc0004000000 */
[----:B------:R-:W-:-:S07]  /*dc40*/  DADD R20, -RZ, -R20 ;  /* 0x00000000ff147229 */ /* 0x000fce0000000914 */
[----:B------:R0:W-:Y:S01]  /*dc50*/  STG.E.64 desc[UR14][R36.64+0x28], R20 ;  /* 0x0000281424007986 */ /* 0x0001e2000c101b0e */
[----:B------:R-:W-:Y:S05]  /*dc60*/  BRA.U !UP0, `(.L_x_120) ;  /* 0x0000000508007547 */ /* 0x000fea000b800000 */
[----:B------:R-:W1:Y:S01]  /*dc70*/  LDCU UR4, c[0x0][0x424] ;  /* 0x00008480ff0477ac */ /* 0x000e620008000800 */
[----:B------:R-:W2:Y:S01]  /*dc80*/  LDC.64 R22, c[0x0][0x420] ;  /* 0x00010800ff167b82 */ /* 0x000ea20000000a00 */
[----:B0-----:R-:W-:Y:S01]  /*dc90*/  IMAD.MOV.U32 R20, RZ, RZ, 0x1 ;  /* 0x00000001ff147424 */ /* 0x001fe200078e00ff */
[----:B------:R-:W-:Y:S01]  /*dca0*/  IADD3 R16, P0, PT, R16, 0x1, RZ ;  /* 0x0000000110107810 */ /* 0x000fe20007f1e0ff */
[----:B------:R-:W-:Y:S01]  /*dcb0*/  BSSY.RECONVERGENT B1, `(.L_x_168) ;  /* 0x0000018000017945 */ /* 0x000fe20003800200 */
[----:B------:R-:W-:-:S03]  /*dcc0*/  FSETP.GEU.AND P1, PT, |R11|, 6.5827683646048100446e-37, PT ;  /* 0x036000000b00780b */ /* 0x000fc60003f2e200 */
[----:B------:R-:W-:-:S05]  /*dcd0*/  IMAD.X R17, RZ, RZ, R17, P0 ;  /* 0x000000ffff117224 */ /* 0x000fca00000e0611 */
[----:B------:R0:W-:Y:S01]  /*dce0*/  STG.E.64 desc[UR14][R40.64], R16 ;  /* 0x0000001028007986 */ /* 0x0001e2000c101b0e */
        /* <DEDUP_REMOVED lines=20> */
.L_x_169:
[----:B------:R-:W-:Y:S05]  /*de30*/  BSYNC.RECONVERGENT B1 ;  /* 0x0000000000017941 */ /* 0x000fea0003800200 */
.L_x_168:
[----:B------:R-:W0:Y:S01]  /*de40*/  LDCU UR4, c[0x0][0x42c] ;  /* 0x00008580ff0477ac */ /* 0x000e220008000800 */
[----:B------:R-:W1:Y:S01]  /*de50*/  LDC.64 R20, c[0x0][0x428] ;  /* 0x00010a00ff147b82 */ /* 0x000e620000000a00 */
[----:B------:R-:W-:Y:S01]  /*de60*/  IMAD.MOV.U32 R10, RZ, RZ, 0x1 ;  /* 0x00000001ff0a7424 */ /* 0x000fe200078e00ff */
[----:B------:R-:W-:Y:S01]  /*de70*/  FSETP.GEU.AND P1, PT, |R3|, 6.5827683646048100446e-37, PT ;  /* 0x036000000300780b */ /* 0x000fe20003f2e200 */
[----:B------:R2:W3:Y:S01]  /*de80*/  F2I.F64.TRUNC R5, R26 ;  /* 0x0000001a00057311 */ /* 0x0004e2000030d100 */
[----:B------:R-:W-:Y:S07]  /*de90*/  BSSY.RECONVERGENT B1, `(.L_x_170) ;  /* 0x0000015000017945 */ /* 0x000fee0003800200 */
[----:B0-----:R-:W1:Y:S02]  /*dea0*/  MUFU.RCP64H R11, UR4 ;  /* 0x00000004000b7d08 */ /* 0x001e640008001800 */
[----:B-1----:R-:W-:-:S08]  /*deb0*/  DFMA R22, R10, -R20, 1 ;  /* 0x3ff000000a16742b */ /* 0x002fd00000000814 */
        /* <DEDUP_REMOVED lines=9> */
[----:B--23--:R-:W-:Y:S05]  /*df50*/  @P0 BRA P1, `(.L_x_171) ;  /* 0x0000000000200947 */ /* 0x00cfea0000800000 */
        /* <DEDUP_REMOVED lines=8> */
.L_x_171:
[----:B------:R-:W-:Y:S05]  /*dfe0*/  BSYNC.RECONVERGENT B1 ;  /* 0x0000000000017941 */ /* 0x000fea0003800200 */
.L_x_170:
[----:B------:R-:W0:Y:S01]  /*dff0*/  LDC.64 R2, c[0x0][0x3a0] ;  /* 0x0000e800ff027b82 */ /* 0x000e220000000a00 */
[----:B------:R-:W1:Y:S01]  /*e000*/  LDCU UR4, c[0x0][0x448] ;  /* 0x00008900ff0477ac */ /* 0x000e620008000800 */
[----:B------:R-:W1:Y:S01]  /*e010*/  F2I.F64.TRUNC R22, R22 ;  /* 0x0000001600167311 */ /* 0x000e62000030d100 */
[----:B------:R-:W-:Y:S02]  /*e020*/  IMAD.MOV.U32 R10, RZ, RZ, 0x1 ;  /* 0x00000001ff0a7424 */ /* 0x000fe400078e00ff */
[----:B------:R-:W-:Y:S02]  /*e030*/  IMAD.MOV.U32 R11, RZ, RZ, 0x0 ;  /* 0x00000000ff0b7424 */ /* 0x000fe400078e00ff */
[----:B-1----:R-:W-:-:S04]  /*e040*/  IMAD R5, R22, UR4, R5 ;  /* 0x0000000416057c24 */ /* 0x002fc8000f8e0205 */
[----:B0-----:R-:W-:-:S05]  /*e050*/  IMAD.WIDE R2, R5, 0x8, R2 ;  /* 0x0000000805027825 */ /* 0x001fca00078e0202 */
[----:B------:R1:W-:Y:S02]  /*e060*/  REDG.E.ADD.64.STRONG.GPU desc[UR14][R2.64], R10 ;  /* 0x0000000a0200798e */ /* 0x0003e4000c12e50e */
.L_x_120:
[----:B------:R-:W-:Y:S05]  /*e070*/  BSYNC.RECONVERGENT B0 ;  /* 0x0000000000007941 */ /* 0x000fea0003800200 */
.L_x_119:
[----:B------:R-:W3:Y:S01]  /*e080*/  LDCU UR4, c[0x0][0x384] ;  /* 0x00007080ff0477ac */ /* 0x000ee20008000800 */
[----:B------:R-:W-:-:S05]  /*e090*/  VIADD R6, R6, 0x1 ;  /* 0x0000000106067836 */ /* 0x000fca0000000000 */
[----:B---3--:R-:W-:-:S13]  /*e0a0*/  ISETP.NE.AND P0, PT, R6, UR4, PT ;  /* 0x0000000406007c0c */ /* 0x008fda000bf05270 */
[----:B------:R-:W-:Y:S05]  /*e0b0*/  @P0 BRA `(.L_x_172) ;  /* 0xffffff2400600947 */ /* 0x000fea000383ffff */
.L_x_0:
[----:B-1----:R-:W1:Y:S01]  /*e0c0*/  LDC R2, c[0x0][0x360] ;  /* 0x0000d800ff027b82 */ /* 0x002e620000000800 */
[----:B------:R-:W-:Y:S07]  /*e0d0*/  WARPSYNC.ALL ;  /* 0x0000000000007948 */ /* 0x000fee0003800000 */
[----:B------:R-:W-:Y:S01]  /*e0e0*/  BAR.SYNC.DEFER_BLOCKING 0x0 ;  /* 0x0000000000007b1d */ /* 0x000fe20000010000 */
[----:B0-----:R-:W-:Y:S01]  /*e0f0*/  IMAD.MOV.U32 R5, RZ, RZ, RZ ;  /* 0x000000ffff057224 */ /* 0x001fe200078e00ff */
[----:B--2---:R-:W-:Y:S01]  /*e100*/  CS2R R22, SRZ ;  /* 0x0000000000167805 */ /* 0x004fe2000001ff00 */
[----:B------:R-:W-:-:S02]  /*e110*/  IMAD.MOV.U32 R64, RZ, RZ, RZ ;  /* 0x000000ffff407224 */ /* 0x000fc400078e00ff */
[----:B------:R-:W-:Y:S01]  /*e120*/  IMAD.MOV.U32 R3, RZ, RZ, RZ ;  /* 0x000000ffff037224 */ /* 0x000fe200078e00ff */
[----:B-1----:R-:W-:-:S13]  /*e130*/  ISETP.GE.U32.AND P0, PT, R2, 0x10, PT ;  /* 0x000000100200780c */ /* 0x002fda0003f06070 */
[----:B------:R-:W-:Y:S05]  /*e140*/  @!P0 BRA `(.L_x_173) ;  /* 0x0000000400308947 */ /* 0x000fea0003800000 */
[----:B------:R-:W-:Y:S02]  /*e150*/  IMAD.MOV.U32 R5, RZ, RZ, RZ ;  /* 0x000000ffff057224 */ /* 0x000fe400078e00ff */
[----:B------:R-:W-:Y:S02]  /*e160*/  IMAD.MOV.U32 R64, RZ, RZ, RZ ;  /* 0x000000ffff407224 */ /* 0x000fe400078e00ff */
[----:B------:R-:W-:-:S07]  /*e170*/  IMAD.MOV.U32 R3, RZ, RZ, RZ ;  /* 0x000000ffff037224 */ /* 0x000fce00078e00ff */
.L_x_174:
[----:B------:R-:W0:Y:S08]  /*e180*/  LDC.64 R72, c[0x0][0x390] ;  /* 0x0000e400ff487b82 */ /* 0x000e300000000a00 */
[----:B------:R-:W1:Y:S01]  /*e190*/  LDC.64 R62, c[0x0][0x398] ;  /* 0x0000e600ff3e7b82 */ /* 0x000e620000000a00 */
[----:B0-----:R-:W-:-:S05]  /*e1a0*/  IMAD.WIDE.U32 R72, R3, 0x8, R72 ;  /* 0x0000000803487825 */ /* 0x001fca00078e0048 */
[----:B------:R-:W2:Y:S04]  /*e1b0*/  LDG.E.64 R46, desc[UR14][R72.64] ;  /* 0x0000000e482e7981 */ /* 0x000ea8000c1e1b00 */
[----:B------:R-:W2:Y:S01]  /*e1c0*/  LDG.E.64 R48, desc[UR14][R72.64+0x8] ;  /* 0x0000080e48307981 */ /* 0x000ea2000c1e1b00 */
[----:B-1----:R-:W-:-:S03]  /*e1d0*/  IMAD.WIDE.U32 R62, R3, 0x8, R62 ;  /* 0x00000008033e7825 */ /* 0x002fc600078e003e */
[----:B------:R-:W3:Y:S04]  /*e1e0*/  LDG.E.64 R42, desc[UR14][R72.64+0x10] ;  /* 0x0000100e482a7981 */ /* 0x000ee8000c1e1b00 */
[----:B------:R-:W3:Y:S04]  /*e1f0*/  LDG.E.64 R44, desc[UR14][R72.64+0x18] ;  /* 0x0000180e482c7981 */ /* 0x000ee8000c1e1b00 */
[----:B------:R-:W5:Y:S04]  /*e200*/  LDG.E.64 R30, desc[UR14][R62.64] ;  /* 0x0000000e3e1e7981 */ /* 0x000f68000c1e1b00 */
[----:B------:R-:W5:Y:S04]  /*e210*/  LDG.E.64 R28, desc[UR14][R62.64+0x8] ;  /* 0x0000080e3e1c7981 */ /* 0x000f68000c1e1b00 */
[----:B------:R-:W4:Y:S04]  /*e220*/  LDG.E.64 R26, desc[UR14][R72.64+0x20] ;  /* 0x0000200e481a7981 */ /* 0x000f28000c1e1b00 */
        /* <DEDUP_REMOVED lines=9> */
[----:B------:R-:W4:Y:S01]  /*e2c0*/  LDG.E.64 R52, desc[UR14][R72.64+0x40] ;  /* 0x0000400e48347981 */ /* 0x000f22000c1e1b00 */
[----:B--2---:R-:W-:-:S04]  /*e2d0*/  IADD3 R51, P0, P1, R48, R46, R22 ;  /* 0x0000002e30337210 */ /* 0x004fc8000791e016 */
[----:B------:R-:W-:Y:S02]  /*e2e0*/  IADD3.X R69, PT, PT, R49, R47, R23, P0, P1 ;  /* 0x0000002f31457210 */ /* 0x000fe400007e2417 */
[----:B------:R-:W2:Y:S01]  /*e2f0*/  LDG.E.64 R48, desc[UR14][R62.64+0x40] ;  /* 0x0000400e3e307981 */ /* 0x000ea2000c1e1b00 */
[----:B---3--:R-:W-:-:S03]  /*e300*/  IADD3 R23, P0, P1, R44, R42, R51 ;  /* 0x0000002a2c177210 */ /* 0x008fc6000791e033 */
[----:B------:R-:W3:Y:S01]  /*e310*/  LDG.E.64 R50, desc[UR14][R72.64+0x48] ;  /* 0x0000480e48327981 */ /* 0x000ee2000c1e1b00 */
[----:B------:R-:W-:-:S03]  /*e320*/  IADD3.X R69, PT, PT, R45, R43, R69, P0, P1 ;  /* 0x0000002b2d457210 */ /* 0x000fc600007e2445 */
[----:B------:R-:W2:Y:S01]  /*e330*/  LDG.E.64 R46, desc[UR14][R62.64+0x48] ;  /* 0x0000480e3e2e7981 */ /* 0x000ea2000c1e1b00 */
[----:B-----5:R-:W-:-:S03]  /*e340*/  IADD3 R67, P0, P1, R28, R30, R5 ;  /* 0x0000001e1c437210 */ /* 0x020fc6000791e005 */
[----:B------:R-:W5:Y:S01]  /*e350*/  LDG.E.64 R44, desc[UR14][R72.64+0x50] ;  /* 0x0000500e482c7981 */ /* 0x000f62000c1e1b00 */
[----:B------:R-:W-:-:S03]  /*e360*/  IADD3.X R71, PT, PT, R29, R31, R64, P0, P1 ;  /* 0x0000001f1d477210 */ /* 0x000fc600007e2440 */
[----:B------:R-:W5:Y:S01]  /*e370*/  LDG.E.64 R42, desc[UR14][R72.64+0x58] ;  /* 0x0000580e482a7981 */ /* 0x000f62000c1e1b00 */
[----:B----4-:R-:W-:-:S03]  /*e380*/  IADD3 R23, P2, P3, R24, R26, R23 ;  /* 0x0000001a18177210 */ /* 0x010fc60007b5e017 */
[----:B------:R-:W4:Y:S04]  /*e390*/  LDG.E.64 R30, desc[UR14][R62.64+0x50] ;  /* 0x0000500e3e1e7981 */ /* 0x000f28000c1e1b00 */
[----:B------:R-:W4:Y:S01]  /*e3a0*/  LDG.E.64 R28, desc[UR14][R62.64+0x58] ;  /* 0x0000580e3e1c7981 */ /* 0x000f22000c1e1b00 */
[----:B------:R-:W-:Y:S02]  /*e3b0*/  IADD3 R67, P0, P1, R10, R6, R67 ;  /* 0x000000060a437210 */ /* 0x000fe4000791e043 */
[----:B------:R-:W-:Y:S01]  /*e3c0*/  IADD3.X R69, PT, PT, R25, R27, R69, P2, P3 ;  /* 0x0000001b19457210 */ /* 0x000fe200017e6445 */
[----:B------:R-:W4:Y:S01]  /*e3d0*/  LDG.E.64 R64, desc[UR14][R62.64+0x78] ;  /* 0x0000780e3e407981 */ /* 0x000f22000c1e1b00 */
[----:B------:R-:W-:-:S03]  /*e3e0*/  IADD3.X R71, PT, PT, R11, R7, R71, P0, P1 ;  /* 0x000000070b477210 */ /* 0x000fc600007e2447 */
[----:B------:R-:W4:Y:S04]  /*e3f0*/  LDG.E.64 R6, desc[UR14][R72.64+0x60] ;  /* 0x0000600e48067981 */ /* 0x000f28000c1e1b00 */
[----:B------:R-:W4:Y:S01]  /*e400*/  LDG.E.64 R26, desc[UR14][R72.64+0x68] ;  /* 0x0000680e481a7981 */ /* 0x000f22000c1e1b00 */
[----:B------:R-:W-:-:S03]  /*e410*/  IADD3 R5, P2, P3, R20, R16, R23 ;  /* 0x0000001014057210 */ /* 0x000fc60007b5e017 */
[----:B------:R-:W4:Y:S04]  /*e420*/  LDG.E.64 R24, desc[UR14][R62.64+0x60] ;  /* 0x0000600e3e187981 */ /* 0x000f28000c1e1b00 */
[----:B------:R-:W4:Y:S01]  /*e430*/  LDG.E.64 R22, desc[UR14][R62.64+0x68] ;  /* 0x0000680e3e167981 */ /* 0x000f22000c1e1b00 */
[----:B------:R-:W-:-:S03]  /*e440*/  IADD3.X R69, PT, PT, R21, R17, R69, P2, P3 ;  /* 0x0000001115457210 */ /* 0x000fc600017e6445 */
[----:B------:R-:W4:Y:S04]  /*e450*/  LDG.E.64 R20, desc[UR14][R72.64+0x70] ;  /* 0x0000700e48147981 */ /* 0x000f28000c1e1b00 */
[----:B------:R-:W4:Y:S04]  /*e460*/  LDG.E.64 R16, desc[UR14][R72.64+0x78] ;  /* 0x0000780e48107981 */ /* 0x000f28000c1e1b00 */
[----:B------:R-:W4:Y:S01]  /*e470*/  LDG.E.64 R10, desc[UR14][R62.64+0x70] ;  /* 0x0000700e3e0a7981 */ /* 0x000f22000c1e1b00 */
[----:B------:R-:W-:-:S04]  /*e480*/  IADD3 R67, P0, P1, R58, R60, R67 ;  /* 0x0000003c3a437210 */ /* 0x000fc8000791e043 */
[----:B------:R-:W-:Y:S02]  /*e490*/  IADD3.X R71, PT, PT, R59, R61, R71, P0, P1 ;  /* 0x0000003d3b477210 */ /* 0x000fe400007e2447 */
[----:B------:R-:W-:-:S04]  /*e4a0*/  IADD3 R59, P0, P1, R54, R56, R67 ;  /* 0x00000038363b7210 */ /* 0x000fc8000791e043 */
[----:B------:R-:W-:Y:S01]  /*e4b0*/  IADD3.X R57, PT, PT, R55, R57, R71, P0, P1 ;  /* 0x0000003937397210 */ /* 0x000fe200007e2447 */
[----:B------:R-:W-:Y:S01]  /*e4c0*/  VIADD R3, R3, 0x10 ;  /* 0x0000001003037836 */ /* 0x000fe20000000000 */
[----:B---3--:R-:W-:Y:S02]  /*e4d0*/  IADD3 R55, P0, P1, R50, R52, R5 ;  /* 0x0000003432377210 */ /* 0x008fe4000791e005 */
[----:B--2---:R-:W-:Y:S02]  /*e4e0*/  IADD3 R5, P2, P3, R46, R48, R59 ;  /* 0x000000302e057210 */ /* 0x004fe40007b5e03b */
[----:B------:R-:W-:Y:S02]  /*e4f0*/  IADD3.X R69, PT, PT, R51, R53, R69, P0, P1 ;  /* 0x0000003533457210 */ /* 0x000fe400007e2445 */
[----:B------:R-:W-:Y:S02]  /*e500*/  IADD3.X R49, PT, PT, R47, R49, R57, P2, P3 ;  /* 0x000000312f317210 */ /* 0x000fe400017e6439 */
[----:B-----5:R-:W-:-:S04]  /*e510*/  IADD3 R47, P0, P1, R42, R44, R55 ;  /* 0x0000002c2a2f7210 */ /* 0x020fc8000791e037 */
[----:B------:R-:W-:Y:S02]  /*e520*/  IADD3.X R43, PT, PT, R43, R45, R69, P0, P1 ;  /* 0x0000002d2b2b7210 */ /* 0x000fe400007e2445 */
[----:B----4-:R-:W-:Y:S02]  /*e530*/  IADD3 R5, P2, P3, R28, R30, R5 ;  /* 0x0000001e1c057210 */ /* 0x010fe40007b5e005 */
[----:B------:R-:W-:Y:S02]  /*e540*/  LOP3.LUT R28, R2, 0x7f0, RZ, 0xc0, !PT ;  /* 0x000007f0021c7812 */ /* 0x000fe400078ec0ff */
[----:B------:R-:W-:Y:S02]  /*e550*/  IADD3.X R31, PT, PT, R29, R31, R49, P2, P3 ;  /* 0x0000001f1d1f7210 */ /* 0x000fe400017e6431 */
[----:B------:R-:W-:-:S04]  /*e560*/  IADD3 R29, P0, P1, R26, R6, R47 ;  /* 0x000000061a1d7210 */ /* 0x000fc8000791e02f */
[----:B------:R-:W-:Y:S02]  /*e570*/  IADD3.X R7, PT, PT, R27, R7, R43, P0, P1 ;  /* 0x000000071b077210 */ /* 0x000fe400007e242b */
[----:B------:R-:W-:Y:S02]  /*e580*/  ISETP.NE.AND P0, PT, R3, R28, PT ;  /* 0x0000001c0300720c */ /* 0x000fe40003f05270 */
[----:B------:R-:W-:-:S04]  /*e590*/  IADD3 R5, P2, P3, R22, R24, R5 ;  /* 0x0000001816057210 */ /* 0x000fc80007b5e005 */
[----:B------:R-:W-:Y:S02]  /*e5a0*/  IADD3.X R25, PT, PT, R23, R25, R31, P2, P3 ;  /* 0x0000001917197210 */ /* 0x000fe400017e641f */
[----:B------:R-:W-:Y:S02]  /*e5b0*/  IADD3 R22, P1, P2, R16, R20, R29 ;  /* 0x0000001410167210 */ /* 0x000fe40007a3e01d */
[----:B------:R-:W-:Y:S02]  /*e5c0*/  IADD3 R5, P3, P4, R64, R10, R5 ;  /* 0x0000000a40057210 */ /* 0x000fe40007c7e005 */
[----:B------:R-:W-:Y:S02]  /*e5d0*/  IADD3.X R23, PT, PT, R17, R21, R7, P1, P2 ;  /* 0x0000001511177210 */ /* 0x000fe40000fe4407 */
[----:B------:R-:W-:Y:S01]  /*e5e0*/  IADD3.X R64, PT, PT, R65, R11, R25, P3, P4 ;  /* 0x0000000b41407210 */ /* 0x000fe20001fe8419 */
[----:B------:R-:W-:Y:S08]  /*e5f0*/  @P0 BRA `(.L_x_174) ;  /* 0xfffffff800e00947 */ /* 0x000ff0000383ffff */
[----:B------:R-:W-:-:S07]  /*e600*/  IMAD.MOV.U32 R3, RZ, RZ, R28 ;  /* 0x000000ffff037224 */ /* 0x000fce00078e001c */
.L_x_173:
[----:B------:R-:W-:-:S13]  /*e610*/  LOP3.LUT P0, R6, R2, 0xf, RZ, 0xc0, !PT ;  /* 0x0000000f02067812 */ /* 0x000fda000780c0ff */
[----:B------:R-:W-:Y:S05]  /*e620*/  @!P0 BRA `(.L_x_175) ;  /* 0x0000000400748947 */ /* 0x000fea0003800000 */
[----:B------:R-:W-:Y:S01]  /*e630*/  VIADD R6, R6, 0xffffffff ;  /* 0xffffffff06067836 */ /* 0x000fe20000000000 */
[----:B------:R-:W-:-:S04]  /*e640*/  LOP3.LUT P0, R62, R2, 0x7, RZ, 0xc0, !PT ;  /* 0x00000007023e7812 */ /* 0x000fc8000780c0ff */
[----:B------:R-:W-:-:S13]  /*e650*/  ISETP.GE.U32.AND P1, PT, R6, 0x7, PT ;  /* 0x000000070600780c */ /* 0x000fda0003f26070 */
[----:B------:R-:W-:Y:S05]  /*e660*/  @!P1 BRA `(.L_x_176) ;  /* 0x0000000000949947 */ /* 0x000fea0003800000 */
[----:B------:R-:W0:Y:S08]  /*e670*/  LDC.64 R60, c[0x0][0x390] ;  /* 0x0000e400ff3c7b82 */ /* 0x000e300000000a00 */
[----:B------:R-:W1:Y:S01]  /*e680*/  LDC.64 R52, c[0x0][0x398] ;  /* 0x0000e600ff347b82 */ /* 0x000e620000000a00 */
[----:B0-----:R-:W-:-:S05]  /*e690*/  IMAD.WIDE.U32 R60, R3, 0x8, R60 ;  /* 0x00000008033c7825 */ /* 0x001fca00078e003c */
[----:B------:R-:W2:Y:S01]  /*e6a0*/  LDG.E.64 R6, desc[UR14][R60.64] ;  /* 0x0000000e3c067981 */ /* 0x000ea2000c1e1b00 */
[----:B-1----:R-:W-:-:S03]  /*e6b0*/  IMAD.WIDE.U32 R52, R3, 0x8, R52 ;  /* 0x0000000803347825 */ /* 0x002fc600078e0034 */
[----:B------:R-:W2:Y:S04]  /*e6c0*/  LDG.E.64 R10, desc[UR14][R60.64+0x8] ;  /* 0x0000080e3c0a7981 */ /* 0x000ea8000c1e1b00 */
        /* <DEDUP_REMOVED lines=14> */
[----:B------:R-:W-:Y:S01]  /*e7b0*/  VIADD R3, R3, 0x8 ;  /* 0x0000000803037836 */ /* 0x000fe20000000000 */
[----:B--2---:R-:W-:-:S04]  /*e7c0*/  IADD3 R63, P1, P2, R10, R6, R22 ;  /* 0x000000060a3f7210 */ /* 0x004fc80007a3e016 */
[----:B------:R-:W-:Y:S02]  /*e7d0*/  IADD3.X R23, PT, PT, R11, R7, R23, P1, P2 ;  /* 0x000000070b177210 */ /* 0x000fe40000fe4417 */
[----:B---3--:R-:W-:-:S04]  /*e7e0*/  IADD3 R5, P3, P4, R20, R16, R5 ;  /* 0x0000001014057210 */ /* 0x008fc80007c7e005 */
[----:B------:R-:W-:Y:S02]  /*e7f0*/  IADD3.X R17, PT, PT, R21, R17, R64, P3, P4 ;  /* 0x0000001115117210 */ /* 0x000fe40001fe8440 */
[----:B-----5:R-:W-:-:S04]  /*e800*/  IADD3 R7, P1, P2, R26, R24, R63 ;  /* 0x000000181a077210 */ /* 0x020fc80007a3e03f */
[----:B------:R-:W-:Y:S02]  /*e810*/  IADD3.X R23, PT, PT, R27, R25, R23, P1, P2 ;  /* 0x000000191b177210 */ /* 0x000fe40000fe4417 */
[----:B----4-:R-:W-:-:S04]  /*e820*/  IADD3 R5, P3, P4, R30, R28, R5 ;  /* 0x0000001c1e057210 */ /* 0x010fc80007c7e005 */
[----:B------:R-:W-:Y:S02]  /*e830*/  IADD3.X R29, PT, PT, R31, R29, R17, P3, P4 ;  /* 0x0000001d1f1d7210 */ /* 0x000fe40001fe8411 */
[----:B------:R-:W-:-:S04]  /*e840*/  IADD3 R7, P1, P2, R44, R42, R7 ;  /* 0x0000002a2c077210 */ /* 0x000fc80007a3e007 */
[----:B------:R-:W-:Y:S02]  /*e850*/  IADD3.X R23, PT, PT, R45, R43, R23, P1, P2 ;  /* 0x0000002b2d177210 */ /* 0x000fe40000fe4417 */
[----:B------:R-:W-:-:S04]  /*e860*/  IADD3 R5, P3, P4, R48, R46, R5 ;  /* 0x0000002e30057210 */ /* 0x000fc80007c7e005 */
[----:B------:R-:W-:Y:S02]  /*e870*/  IADD3.X R47, PT, PT, R49, R47, R29, P3, P4 ;  /* 0x0000002f312f7210 */ /* 0x000fe40001fe841d */
[----:B------:R-:W-:-:S04]  /*e880*/  IADD3 R22, P1, P2, R54, R50, R7 ;  /* 0x0000003236167210 */ /* 0x000fc80007a3e007 */
[----:B------:R-:W-:Y:S02]  /*e890*/  IADD3.X R23, PT, PT, R55, R51, R23, P1, P2 ;  /* 0x0000003337177210 */ /* 0x000fe40000fe4417 */
[----:B------:R-:W-:-:S04]  /*e8a0*/  IADD3 R5, P3, P4, R58, R56, R5 ;  /* 0x000000383a057210 */ /* 0x000fc80007c7e005 */
[----:B------:R-:W-:-:S09]  /*e8b0*/  IADD3.X R64, PT, PT, R59, R57, R47, P3, P4 ;  /* 0x000000393b407210 */ /* 0x000fd20001fe842f */
.L_x_176:
        /* <DEDUP_REMOVED lines=10> */
[----:B------:R-:W3:Y:S04]  /*e960*/  LDG.E.64 R28, desc[UR14][R6.64+0x10] ;  /* 0x0000100e061c7981 */ /* 0x000ee8000c1e1b00 */
[----:B------:R-:W2:Y:S04]  /*e970*/  LDG.E.64 R10, desc[UR14][R6.64] ;  /* 0x0000000e060a7981 */ /* 0x000ea8000c1e1b00 */
[----:B------:R-:W5:Y:S04]  /*e980*/  LDG.E.64 R20, desc[UR14][R16.64] ;  /* 0x0000000e10147981 */ /* 0x000f68000c1e1b00 */
[----:B------:R-:W5:Y:S04]  /*e990*/  LDG.E.64 R26, desc[UR14][R16.64+0x8] ;  /* 0x0000080e101a7981 */ /* 0x000f68000c1e1b00 */
[----:B------:R-:W3:Y:S04]  /*e9a0*/  LDG.E.64 R42, desc[UR14][R6.64+0x18] ;  /* 0x0000180e062a7981 */ /* 0x000ee8000c1e1b00 */
[----:B------:R-:W4:Y:S04]  /*e9b0*/  LDG.E.64 R30, desc[UR14][R16.64+0x10] ;  /* 0x0000100e101e7981 */ /* 0x000f28000c1e1b00 */
[----:B------:R-:W4:Y:S01]  /*e9c0*/  LDG.E.64 R44, desc[UR14][R16.64+0x18] ;  /* 0x0000180e102c7981 */ /* 0x000f22000c1e1b00 */
[----:B------:R-:W-:Y:S01]  /*e9d0*/  VIADD R3, R3, 0x4 ;  /* 0x0000000403037836 */ /* 0x000fe20000000000 */
[----:B--2---:R-:W-:-:S04]  /*e9e0*/  IADD3 R47, P1, P2, R24, R10, R22 ;  /* 0x0000000a182f7210 */ /* 0x004fc80007a3e016 */
[----:B------:R-:W-:Y:S02]  /*e9f0*/  IADD3.X R23, PT, PT, R25, R11, R23, P1, P2 ;  /* 0x0000000b19177210 */ /* 0x000fe40000fe4417 */
[----:B-----5:R-:W-:-:S04]  /*ea00*/  IADD3 R5, P3, P4, R26, R20, R5 ;  /* 0x000000141a057210 */ /* 0x020fc80007c7e005 */
[----:B------:R-:W-:Y:S02]  /*ea10*/  IADD3.X R21, PT, PT, R27, R21, R64, P3, P4 ;  /* 0x000000151b157210 */ /* 0x000fe40001fe8440 */
[----:B---3--:R-:W-:Y:S02]  /*ea20*/  IADD3 R22, P1, P2, R42, R28, R47 ;  /* 0x0000001c2a167210 */ /* 0x008fe40007a3e02f */
[----:B----4-:R-:W-:Y:S02]  /*ea30*/  IADD3 R5, P3, P4, R44, R30, R5 ;  /* 0x0000001e2c057210 */ /* 0x010fe40007c7e005 */
[----:B------:R-:W-:Y:S02]  /*ea40*/  IADD3.X R23, PT, PT, R43, R29, R23, P1, P2 ;  /* 0x0000001d2b177210 */ /* 0x000fe40000fe4417 */
[----:B------:R-:W-:-:S09]  /*ea50*/  IADD3.X R64, PT, PT, R45, R31, R21, P3, P4 ;  /* 0x0000001f2d407210 */ /* 0x000fd20001fe8415 */
.L_x_177:
[----:B------:R-:W-:Y:S05]  /*ea60*/  @!P0 BRA `(.L_x_175) ;  /* 0x0000000000648947 */ /* 0x000fea0003800000 */
[----:B------:R-:W0:Y:S08]  /*ea70*/  LDC.64 R20, c[0x0][0x390] ;  /* 0x0000e400ff147b82 */ /* 0x000e300000000a00 */
[----:B------:R-:W1:Y:S01]  /*ea80*/  LDC.64 R24, c[0x0][0x398] ;  /* 0x0000e600ff187b82 */ /* 0x000e620000000a00 */
[----:B0-----:R-:W-:-:S04]  /*ea90*/  IMAD.WIDE.U32 R20, R3, 0x8, R20 ;  /* 0x0000000803147825 */ /* 0x001fc800078e0014 */
[----:B-1----:R-:W-:Y:S02]  /*eaa0*/  IMAD.WIDE.U32 R24, R3, 0x8, R24 ;  /* 0x0000000803187825 */ /* 0x002fe400078e0018 */
[----:B------:R-:W2:Y:S04]  /*eab0*/  LDG.E.64 R2, desc[UR14][R20.64] ;  /* 0x0000000e14027981 */ /* 0x000ea8000c1e1b00 */
[----:B------:R-:W3:Y:S01]  /*eac0*/  LDG.E.64 R6, desc[UR14][R24.64] ;  /* 0x0000000e18067981 */ /* 0x000ee2000c1e1b00 */
[----:B------:R-:W-:Y:S02]  /*ead0*/  ISETP.NE.AND P0, PT, R46, 0x1, PT ;  /* 0x000000012e00780c */ /* 0x000fe40003f05270 */
[----:B--2---:R-:W-:Y:S02]  /*eae0*/  IADD3 R22, P1, PT, R2, R22, RZ ;  /* 0x0000001602167210 */ /* 0x004fe40007f3e0ff */
[----:B---3--:R-:W-:-:S03]  /*eaf0*/  IADD3 R5, P2, PT, R6, R5, RZ ;  /* 0x0000000506057210 */ /* 0x008fc60007f5e0ff */
[----:B------:R-:W-:Y:S02]  /*eb00*/  IMAD.X R23, R3, 0x1, R23, P1 ;  /* 0x0000000103177824 */ /* 0x000fe400008e0617 */
[----:B------:R-:W-:-:S04]  /*eb10*/  IMAD.X R64, R7, 0x1, R64, P2 ;  /* 0x0000000107407824 */ /* 0x000fc800010e0640 */
[----:B------:R-:W-:Y:S05]  /*eb20*/  @!P0 BRA `(.L_x_175) ;  /* 0x0000000000348947 */ /* 0x000fea0003800000 */
[----:B------:R-:W-:Y:S01]  /*eb30*/  ISETP.NE.AND P0, PT, R46, 0x2, PT ;  /* 0x000000022e00780c */ /* 0x000fe20003f05270 */
[----:B------:R-:W2:Y:S04]  /*eb40*/  LDG.E.64 R2, desc[UR14][R20.64+0x8] ;  /* 0x0000080e14027981 */ /* 0x000ea8000c1e1b00 */
[----:B------:R-:W3:Y:S08]  /*eb50*/  LDG.E.64 R6, desc[UR14][R24.64+0x8] ;  /* 0x0000080e18067981 */ /* 0x000ef0000c1e1b00 */
[----:B------:R-:W5:Y:S04]  /*eb60*/  @P0 LDG.E.64 R10, desc[UR14][R20.64+0x10] ;  /* 0x0000100e140a0981 */ /* 0x000f68000c1e1b00 */
[----:B------:R-:W4:Y:S01]  /*eb70*/  @P0 LDG.E.64 R16, desc[UR14][R24.64+0x10] ;  /* 0x0000100e18100981 */ /* 0x000f22000c1e1b00 */
[----:B--2---:R-:W-:-:S02]  /*eb80*/  IADD3 R22, P1, PT, R2, R22, RZ ;  /* 0x0000001602167210 */ /* 0x004fc40007f3e0ff */
[----:B---3--:R-:W-:-:S03]  /*eb90*/  IADD3 R5, P2, PT, R6, R5, RZ ;  /* 0x0000000506057210 */ /* 0x008fc60007f5e0ff */
[----:B------:R-:W-:Y:S02]  /*eba0*/  IMAD.X R23, R3, 0x1, R23, P1 ;  /* 0x0000000103177824 */ /* 0x000fe400008e0617 */
[----:B------:R-:W-:Y:S01]  /*ebb0*/  IMAD.X R64, R7, 0x1, R64, P2 ;  /* 0x0000000107407824 */ /* 0x000fe200010e0640 */
[----:B-----5:R-:W-:Y:S02]  /*ebc0*/  @P0 IADD3 R22, P3, PT, R10, R22, RZ ;  /* 0x000000160a160210 */ /* 0x020fe40007f7e0ff */
[----:B----4-:R-:W-:-:S03]  /*ebd0*/  @P0 IADD3 R5, P4, PT, R16, R5, RZ ;  /* 0x0000000510050210 */ /* 0x010fc60007f9e0ff */
[----:B------:R-:W-:Y:S02]  /*ebe0*/  @P0 IMAD.X R23, R11, 0x1, R23, P3 ;  /* 0x000000010b170824 */ /* 0x000fe400018e0617 */
[----:B------:R-:W-:-:S08]  /*ebf0*/  @P0 IMAD.X R64, R17, 0x1, R64, P4 ;  /* 0x0000000111400824 */ /* 0x000fd000020e0640 */
.L_x_175:
[----:B------:R-:W0:Y:S02]  /*ec00*/  LDC R3, c[0x0][0x380] ;  /* 0x0000e000ff037b82 */ /* 0x000e240000000800 */
[----:B0-----:R-:W-:Y:S02]  /*ec10*/  ISETP.GE.U32.AND P0, PT, R22, R3, PT ;  /* 0x000000031600720c */ /* 0x001fe40003f06070 */
[----:B------:R-:W-:-:S04]  /*ec20*/  SHF.R.S32.HI R2, RZ, 0x1f, R3 ;  /* 0x0000001fff027819 */ /* 0x000fc80000011403 */
[----:B------:R-:W-:Y:S02]  /*ec30*/  ISETP.GE.U32.AND.EX P1, PT, R23, R2, PT, P0 ;  /* 0x000000021700720c */ /* 0x000fe40003f26100 */
[----:B------:R-:W-:-:S11]  /*ec40*/  ISETP.GT.U32.AND P0, PT, R22, R5, PT ;  /* 0x000000051600720c */ /* 0x000fd60003f04070 */
[----:B------:R-:W-:Y:S01]  /*ec50*/  VOTEU.ANY UP0, P1 ;  /* 0x0000000000ff7886 */ /* 0x000fe20000800100 */
[----:B------:R-:W-:Y:S01]  /*ec60*/  PLOP3.LUT P1, PT, PT, PT, UP0, 0x80, 0x8 ;  /* 0x000000000008781c */ /* 0x000fe20003f2f008 */
[----:B------:R-:W-:-:S03]  /*ec70*/  UPLOP3.LUT UP0, UPT, UPT, UPT, UP0, 0x40, 0x4 ;  /* 0x000000000004789c */ /* 0x000fc60003f0e800 */
[----:B------:R-:W-:-:S13]  /*ec80*/  ISETP.GT.U32.OR.EX P0, PT, R23, R64, !P1, P0 ;  /* 0x000000401700720c */ /* 0x000fda0004f04500 */
[----:B------:R-:W-:Y:S05]  /*ec90*/  @P0 BRA `(.L_x_178) ;  /* 0xffffff1800540947 */ /* 0x000fea000383ffff */
[----:B------:R-:W-:Y:S05]  /*eca0*/  EXIT ;  /* 0x000000000000794d */ /* 0x000fea0003800000 */
        .weak           $__internal_0_$__cuda_sm20_dblrcp_rn_slowpath_v3
        .type           $__internal_0_$__cuda_sm20_dblrcp_rn_slowpath_v3,@function
        .size           $__internal_0_$__cuda_sm20_dblrcp_rn_slowpath_v3,($__internal_1_$__cuda_sm20_div_rn_f64_full - $__internal_0_$__cuda_sm20_dblrcp_rn_slowpath_v3)
$__internal_0_$__cuda_sm20_dblrcp_rn_slowpath_v3:
[----:B------:R-:W-:Y:S01]  /*ecb0*/  DSETP.GTU.AND P0, PT, |R26|, +INF , PT ;  /* 0x7ff000001a00742a */ /* 0x000fe20003f0c200 */
[----:B------:R-:W-:-:S13]  /*ecc0*/  BSSY.RECONVERGENT B3, `(.L_x_179) ;  /* 0x0000023000037945 */ /* 0x000fda0003800200 */
[----:B------:R-:W-:Y:S05]  /*ecd0*/  @P0 BRA `(.L_x_180) ;  /* 0x00000000007c0947 */ /* 0x000fea0003800000 */
[----:B------:R-:W-:-:S05]  /*ece0*/  LOP3.LUT R7, R27, 0x7fffffff, RZ, 0xc0, !PT ;  /* 0x7fffffff1b077812 */ /* 0x000fca00078ec0ff */
[----:B------:R-:W-:-:S05]  /*ecf0*/  VIADD R5, R7, 0xffffffff ;  /* 0xffffffff07057836 */ /* 0x000fca0000000000 */
[----:B------:R-:W-:-:S13]  /*ed00*/  ISETP.GE.U32.AND P0, PT, R5, 0x7fefffff, PT ;  /* 0x7fefffff0500780c */ /* 0x000fda0003f06070 */
[----:B------:R-:W-:Y:S01]  /*ed10*/  @P0 LOP3.LUT R29, R27, 0x7ff00000, RZ, 0x3c, !PT ;  /* 0x7ff000001b1d0812 */ /* 0x000fe200078e3cff */
[----:B------:R-:W-:Y:S01]  /*ed20*/  @P0 IMAD.MOV.U32 R28, RZ, RZ, RZ ;  /* 0x000000ffff1c0224 */ /* 0x000fe200078e00ff */
[----:B------:R-:W-:Y:S06]  /*ed30*/  @P0 BRA `(.L_x_181) ;  /* 0x00000000006c0947 */ /* 0x000fec0003800000 */
[----:B------:R-:W-:-:S13]  /*ed40*/  ISETP.GE.U32.AND P0, PT, R7, 0x1000001, PT ;  /* 0x010000010700780c */ /* 0x000fda0003f06070 */
[----:B------:R-:W-:Y:S05]  /*ed50*/  @!P0 BRA `(.L_x_182) ;  /* 0x0000000000348947 */ /* 0x000fea0003800000 */
[----:B------:R-:W-:Y:S02]  /*ed60*/  VIADD R29, R27, 0xc0200000 ;  /* 0xc02000001b1d7836 */ /* 0x000fe40000000000 */
[----:B------:R-:W-:Y:S02]  /*ed70*/  IMAD.MOV.U32 R28, RZ, RZ, R26 ;  /* 0x000000ffff1c7224 */ /* 0x000fe400078e001a */
[----:B------:R-:W0:Y:S04]  /*ed80*/  MUFU.RCP64H R31, R29 ;  /* 0x0000001d001f7308 */ /* 0x000e280000001800 */
[----:B0-----:R-:W-:-:S08]  /*ed90*/  DFMA R42, -R28, R30, 1 ;  /* 0x3ff000001c2a742b */ /* 0x001fd0000000011e */
[----:B------:R-:W-:-:S08]  /*eda0*/  DFMA R42, R42, R42, R42 ;  /* 0x0000002a2a2a722b */ /* 0x000fd0000000002a */
[----:B------:R-:W-:-:S08]  /*edb0*/  DFMA R42, R30, R42, R30 ;  /* 0x0000002a1e2a722b */ /* 0x000fd0000000001e */
[----:B------:R-:W-:-:S08]  /*edc0*/  DFMA R30, -R28, R42, 1 ;  /* 0x3ff000001c1e742b */ /* 0x000fd0000000012a */
[----:B------:R-:W-:-:S08]  /*edd0*/  DFMA R30, R42, R30, R42 ;  /* 0x0000001e2a1e722b */ /* 0x000fd0000000002a */
[----:B------:R-:W-:-:S08]  /*ede0*/  DMUL R30, R30, 2.2250738585072013831e-308 ;  /* 0x001000001e1e7828 */ /* 0x000fd00000000000 */
[----:B------:R-:W-:-:S08]  /*edf0*/  DFMA R26, -R26, R30, 1 ;  /* 0x3ff000001a1a742b */ /* 0x000fd0000000011e */
[----:B------:R-:W-:-:S08]  /*ee00*/  DFMA R26, R26, R26, R26 ;  /* 0x0000001a1a1a722b */ /* 0x000fd0000000001a */
[----:B------:R-:W-:Y:S01]  /*ee10*/  DFMA R28, R30, R26, R30 ;  /* 0x0000001a1e1c722b */ /* 0x000fe2000000001e */
[----:B------:R-:W-:Y:S10]  /*ee20*/  BRA `(.L_x_181) ;  /* 0x0000000000307947 */ /* 0x000ff40003800000 */
.L_x_182:
[----:B------:R-:W-:Y:S01]  /*ee30*/  DMUL R26, R26, 8.11296384146066816958e+31 ;  /* 0x469000001a1a7828 */ /* 0x000fe20000000000 */
[----:B------:R-:W-:-:S05]  /*ee40*/  IMAD.MOV.U32 R28, RZ, RZ, R30 ;  /* 0x000000ffff1c7224 */ /* 0x000fca00078e001e */
[----:B------:R-:W0:Y:S02]  /*ee50*/  MUFU.RCP64H R29, R27 ;  /* 0x0000001b001d7308 */ /* 0x000e240000001800 */
[----:B0-----:R-:W-:-:S08]  /*ee60*/  DFMA R30, -R26, R28, 1 ;  /* 0x3ff000001a1e742b */ /* 0x001fd0000000011c */
[----:B------:R-:W-:-:S08]  /*ee70*/  DFMA R30, R30, R30, R30 ;  /* 0x0000001e1e1e722b */ /* 0x000fd0000000001e */
[----:B------:R-:W-:-:S08]  /*ee80*/  DFMA R30, R28, R30, R28 ;  /* 0x0000001e1c1e722b */ /* 0x000fd0000000001c */
[----:B------:R-:W-:-:S08]  /*ee90*/  DFMA R28, -R26, R30, 1 ;  /* 0x3ff000001a1c742b */ /* 0x000fd0000000011e */
[----:B------:R-:W-:-:S08]  /*eea0*/  DFMA R28, R30, R28, R30 ;  /* 0x0000001c1e1c722b */ /* 0x000fd0000000001e */
[----:B------:R-:W-:Y:S01]  /*eeb0*/  DMUL R28, R28, 8.11296384146066816958e+31 ;  /* 0x469000001c1c7828 */ /* 0x000fe20000000000 */
[----:B------:R-:W-:Y:S10]  /*eec0*/  BRA `(.L_x_181) ;  /* 0x0000000000087947 */ /* 0x000ff40003800000 */
.L_x_180:
[----:B------:R-:W-:Y:S01]  /*eed0*/  LOP3.LUT R29, R27, 0x80000, RZ, 0xfc, !PT ;  /* 0x000800001b1d7812 */ /* 0x000fe200078efcff */
[----:B------:R-:W-:-:S07]  /*eee0*/  IMAD.MOV.U32 R28, RZ, RZ, R26 ;  /* 0x000000ffff1c7224 */ /* 0x000fce00078e001a */
.L_x_181:
[----:B------:R-:W-:Y:S05]  /*eef0*/  BSYNC.RECONVERGENT B3 ;  /* 0x0000000000037941 */ /* 0x000fea0003800200 */
.L_x_179:
[----:B------:R-:W-:Y:S02]  /*ef00*/  IMAD.MOV.U32 R26, RZ, RZ, R20 ;  /* 0x000000ffff1a7224 */ /* 0x000fe400078e0014 */
[----:B------:R-:W-:-:S04]  /*ef10*/  IMAD.MOV.U32 R27, RZ, RZ, 0x0 ;  /* 0x00000000ff1b7424 */ /* 0x000fc800078e00ff */
[----:B------:R-:W-:Y:S05]  /*ef20*/  RET.REL.NODEC R26 `(_Z17ray_tracer_kerneliiP6PhotonPyS1_S1_S1_S1_S1_S1_S1_S1_PdS2_S2_dddddddddddii) ;  /* 0xffffff101a347950 */ /* 0x000fea0003c3ffff */
        .weak           $__internal_1_$__cuda_sm20_div_rn_f64_full
        .type           $__internal_1_$__cuda_sm20_div_rn_f64_full,@function
        .size           $__internal_1_$__cuda_sm20_div_rn_f64_full,($__internal_2_$__cuda_sm20_dsqrt_rn_f64_mediumpath_v1 - $__internal_1_$__cuda_sm20_div_rn_f64_full)
$__internal_1_$__cuda_sm20_div_rn_f64_full:
[----:B------:R-:W-:Y:S01]  /*ef30*/  IMAD.MOV.U32 R63, RZ, RZ, R23 ;  /* 0x000000ffff3f7224 */ /* 0x000fe200078e0017 */
[C---:B------:R-:W-:Y:S01]  /*ef40*/  LOP3.LUT R30, R59.reuse, 0x7ff00000, RZ, 0xc0, !PT ;  /* 0x7ff000003b1e7812 */ /* 0x040fe200078ec0ff */
[----:B------:R-:W-:Y:S01]  /*ef50*/  IMAD.MOV.U32 R62, RZ, RZ, R26 ;  /* 0x000000ffff3e7224 */ /* 0x000fe200078e001a */
[----:B------:R-:W-:Y:S01]  /*ef60*/  LOP3.LUT R31, R59, 0x800fffff, RZ, 0xc0, !PT ;  /* 0x800fffff3b1f7812 */ /* 0x000fe200078ec0ff */
[----:B------:R-:W-:Y:S01]  /*ef70*/  IMAD.MOV.U32 R26, RZ, RZ, 0x1ca00000 ;  /* 0x1ca00000ff1a7424 */ /* 0x000fe200078e00ff */
[C---:B------:R-:W-:Y:S01]  /*ef80*/  FSETP.GEU.AND P1, PT, |R63|.reuse, 1.469367938527859385e-39, PT ;  /* 0x001000003f00780b */ /* 0x040fe20003f2e200 */
[----:B------:R-:W-:Y:S01]  /*ef90*/  IMAD.MOV.U32 R60, RZ, RZ, R58 ;  /* 0x000000ffff3c7224 */ /* 0x000fe200078e003a */
[----:B------:R-:W-:Y:S01]  /*efa0*/  LOP3.LUT R23, R63, 0x7ff00000, RZ, 0xc0, !PT ;  /* 0x7ff000003f177812 */ /* 0x000fe200078ec0ff */
[----:B------:R-:W-:Y:S01]  /*efb0*/  IMAD.MOV.U32 R66, RZ, RZ, 0x1 ;  /* 0x00000001ff427424 */ /* 0x000fe200078e00ff */
[----:B------:R-:W-:Y:S01]  /*efc0*/  LOP3.LUT R61, R31, 0x3ff00000, RZ, 0xfc, !PT ;  /* 0x3ff000001f3d7812 */ /* 0x000fe200078efcff */
[----:B------:R-:W-:Y:S08]  /*efd0*/  BSSY.RECONVERGENT B3, `(.L_x_183) ;  /* 0x0000054000037945 */ /* 0x000ff00003800200 */
[----:B------:R-:W-:-:S04]  /*efe0*/  @!P1 LOP3.LUT R28, R59, 0x7ff00000, RZ, 0xc0, !PT ;  /* 0x7ff000003b1c9812 */ /* 0x000fc800078ec0ff */
[----:B------:R-:W-:-:S04]  /*eff0*/  @!P1 ISETP.GE.U32.AND P3, PT, R23, R28, PT ;  /* 0x0000001c1700920c */ /* 0x000fc80003f66070 */
[----:B------:R-:W-:Y:S02]  /*f000*/  @!P1 SEL R28, R26, 0x63400000, !P3 ;  /* 0x634000001a1c9807 */ /* 0x000fe40005800000 */
[----:B------:R-:W-:Y:S02]  /*f010*/  ISETP.GE.U32.AND P3, PT, R23, R30, PT ;  /* 0x0000001e1700720c */ /* 0x000fe40003f66070 */
[----:B------:R-:W-:Y:S02]  /*f020*/  @!P1 LOP3.LUT R28, R28, 0x80000000, R63, 0xf8, !PT ;  /* 0x800000001c1c9812 */ /* 0x000fe400078ef83f */
[----:B------:R-:W-:Y:S02]  /*f030*/  SEL R29, R26, 0x63400000, !P3 ;  /* 0x634000001a1d7807 */ /* 0x000fe40005800000 */
[----:B------:R-:W-:-:S13]  /*f040*/  FSETP.GEU.AND P3, PT, |R59|, 1.469367938527859385e-39, PT ;  /* 0x001000003b00780b */ /* 0x000fda0003f6e200 */
[----:B------:R-:W-:-:S06]  /*f050*/  @!P3 DMUL R60, R58, 8.98846567431157953865e+307 ;  /* 0x7fe000003a3cb828 */ /* 0x000fcc0000000000 */
[----:B------:R-:W0:Y:S04]  /*f060*/  MUFU.RCP64H R67, R61 ;  /* 0x0000003d00437308 */ /* 0x000e280000001800 */
[----:B------:R-:W-:Y:S01]  /*f070*/  @!P3 LOP3.LUT R30, R61, 0x7ff00000, RZ, 0xc0, !PT ;  /* 0x7ff000003d1eb812 */ /* 0x000fe200078ec0ff */
[----:B0-----:R-:W-:-:S08]  /*f080*/  DFMA R64, R66, -R60, 1 ;  /* 0x3ff000004240742b */ /* 0x001fd0000000083c */
[----:B------:R-:W-:-:S08]  /*f090*/  DFMA R64, R64, R64, R64 ;  /* 0x000000404040722b */ /* 0x000fd00000000040 */
[----:B------:R-:W-:Y:S01]  /*f0a0*/  DFMA R64, R66, R64, R66 ;  /* 0x000000404240722b */ /* 0x000fe20000000042 */
[----:B------:R-:W-:Y:S01]  /*f0b0*/  LOP3.LUT R67, R29, 0x800fffff, R63, 0xf8, !PT ;  /* 0x800fffff1d437812 */ /* 0x000fe200078ef83f */
[----:B------:R-:W-:Y:S01]  /*f0c0*/  IMAD.MOV.U32 R66, RZ, RZ, R62 ;  /* 0x000000ffff427224 */ /* 0x000fe200078e003e */
[----:B------:R-:W-:Y:S01]  /*f0d0*/  @!P1 LOP3.LUT R29, R28, 0x100000, RZ, 0xfc, !PT ;  /* 0x001000001c1d9812 */ /* 0x000fe200078efcff */
[----:B------:R-:W-:-:S04]  /*f0e0*/  @!P1 IMAD.MOV.U32 R28, RZ, RZ, RZ ;  /* 0x000000ffff1c9224 */ /* 0x000fc800078e00ff */
[----:B------:R-:W-:Y:S02]  /*f0f0*/  DFMA R68, R64, -R60, 1 ;  /* 0x3ff000004044742b */ /* 0x000fe4000000083c */
[----:B------:R-:W-:-:S06]  /*f100*/  @!P1 DFMA R66, R66, 2, -R28 ;  /* 0x400000004242982b */ /* 0x000fcc000000081c */
[----:B------:R-:W-:-:S08]  /*f110*/  DFMA R68, R64, R68, R64 ;  /* 0x000000444044722b */ /* 0x000fd00000000040 */
[----:B------:R-:W-:-:S08]  /*f120*/  DMUL R28, R68, R66 ;  /* 0x00000042441c7228 */ /* 0x000fd00000000000 */
[----:B------:R-:W-:-:S08]  /*f130*/  DFMA R64, R28, -R60, R66 ;  /* 0x8000003c1c40722b */ /* 0x000fd00000000042 */
[----:B------:R-:W-:Y:S01]  /*f140*/  DFMA R64, R68, R64, R28 ;  /* 0x000000404440722b */ /* 0x000fe2000000001c */
[----:B------:R-:W-:Y:S01]  /*f150*/  IMAD.MOV.U32 R28, RZ, RZ, R23 ;  /* 0x000000ffff1c7224 */ /* 0x000fe200078e0017 */
[----:B------:R-:W-:-:S05]  /*f160*/  @!P1 LOP3.LUT R28, R67, 0x7ff00000, RZ, 0xc0, !PT ;  /* 0x7ff00000431c9812 */ /* 0x000fca00078ec0ff */
[----:B------:R-:W-:-:S05]  /*f170*/  VIADD R29, R28, 0xffffffff ;  /* 0xffffffff1c1d7836 */ /* 0x000fca0000000000 */
[----:B------:R-:W-:Y:S01]  /*f180*/  ISETP.GT.U32.AND P1, PT, R29, 0x7feffffe, PT ;  /* 0x7feffffe1d00780c */ /* 0x000fe20003f24070 */
[----:B------:R-:W-:-:S05]  /*f190*/  VIADD R29, R30, 0xffffffff ;  /* 0xffffffff1e1d7836 */ /* 0x000fca0000000000 */
[----:B------:R-:W-:-:S13]  /*f1a0*/  ISETP.GT.U32.OR P1, PT, R29, 0x7feffffe, P1 ;  /* 0x7feffffe1d00780c */ /* 0x000fda0000f24470 */
[----:B------:R-:W-:Y:S05]  /*f1b0*/  @P1 BRA `(.L_x_184) ;  /* 0x0000000000741947 */ /* 0x000fea0003800000 */
[----:B------:R-:W-:-:S04]  /*f1c0*/  LOP3.LUT R28, R59, 0x7ff00000, RZ, 0xc0, !PT ;  /* 0x7ff000003b1c7812 */ /* 0x000fc800078ec0ff */
[CC--:B------:R-:W-:Y:S02]  /*f1d0*/  VIADDMNMX R29, R23.reuse, -R28.reuse, 0xb9600000, !PT ;  /* 0xb9600000171d7446 */ /* 0x0c0fe4000780091c */
[----:B------:R-:W-:Y:S01]  /*f1e0*/  ISETP.GE.U32.AND P1, PT, R23, R28, PT ;  /* 0x0000001c1700720c */ /* 0x000fe20003f26070 */
[----:B------:R-:W-:Y:S01]  /*f1f0*/  IMAD.MOV.U32 R28, RZ, RZ, RZ ;  /* 0x000000ffff1c7224 */ /* 0x000fe200078e00ff */
[----:B------:R-:W-:Y:S02]  /*f200*/  VIMNMX R29, PT, PT, R29, 0x46a00000, PT ;  /* 0x46a000001d1d7848 */ /* 0x000fe40003fe0100 */
[----:B------:R-:W-:-:S05]  /*f210*/  SEL R26, R26, 0x63400000, !P1 ;  /* 0x634000001a1a7807 */ /* 0x000fca0004800000 */
[----:B------:R-:W-:-:S04]  /*f220*/  IMAD.IADD R26, R29, 0x1, -R26 ;  /* 0x000000011d1a7824 */ /* 0x000fc800078e0a1a */
[----:B------:R-:W-:-:S06]  /*f230*/  VIADD R29, R26, 0x7fe00000 ;  /* 0x7fe000001a1d7836 */ /* 0x000fcc0000000000 */
[----:B------:R-:W-:-:S10]  /*f240*/  DMUL R68, R64, R28 ;  /* 0x0000001c40447228 */ /* 0x000fd40000000000 */
[----:B------:R-:W-:-:S13]  /*f250*/  FSETP.GTU.AND P1, PT, |R69|, 1.469367938527859385e-39, PT ;  /* 0x001000004500780b */ /* 0x000fda0003f2c200 */
[----:B------:R-:W-:Y:S05]  /*f260*/  @P1 BRA `(.L_x_185) ;  /* 0x0000000000a81947 */ /* 0x000fea0003800000 */
[----:B------:R-:W-:Y:S01]  /*f270*/  DFMA R60, R64, -R60, R66 ;  /* 0x8000003c403c722b */ /* 0x000fe20000000042 */
[----:B------:R-:W-:-:S09]  /*f280*/  IMAD.MOV.U32 R30, RZ, RZ, RZ ;  /* 0x000000ffff1e7224 */ /* 0x000fd200078e00ff */
[C---:B------:R-:W-:Y:S02]  /*f290*/  FSETP.NEU.AND P1, PT, R61.reuse, RZ, PT ;  /* 0x000000ff3d00720b */ /* 0x040fe40003f2d000 */
[----:B------:R-:W-:-:S04]  /*f2a0*/  LOP3.LUT R23, R61, 0x80000000, R59, 0x48, !PT ;  /* 0x800000003d177812 */ /* 0x000fc800078e483b */
[----:B------:R-:W-:-:S07]  /*f2b0*/  LOP3.LUT R31, R23, R29, RZ, 0xfc, !PT ;  /* 0x0000001d171f7212 */ /* 0x000fce00078efcff */
[----:B------:R-:W-:Y:S05]  /*f2c0*/  @!P1 BRA `(.L_x_185) ;  /* 0x0000000000909947 */ /* 0x000fea0003800000 */
[----:B------:R-:W-:Y:S01]  /*f2d0*/  IMAD.MOV R29, RZ, RZ, -R26 ;  /* 0x000000ffff1d7224 */ /* 0x000fe200078e0a1a */
[----:B------:R-:W-:Y:S01]  /*f2e0*/  IADD3 R26, PT, PT, -R26, -0x43300000, RZ ;  /* 0xbcd000001a1a7810 */ /* 0x000fe20007ffe1ff */
[----:B------:R-:W-:-:S06]  /*f2f0*/  IMAD.MOV.U32 R28, RZ, RZ, RZ ;  /* 0x000000ffff1c7224 */ /* 0x000fcc00078e00ff */
[----:B------:R-:W-:Y:S02]  /*f300*/  DFMA R28, R68, -R28, R64 ;  /* 0x8000001c441c722b */ /* 0x000fe40000000040 */
[----:B------:R-:W-:-:S08]  /*f310*/  DMUL.RP R64, R64, R30 ;  /* 0x0000001e40407228 */ /* 0x000fd00000008000 */
[----:B------:R-:W-:Y:S02]  /*f320*/  FSETP.NEU.AND P1, PT, |R29|, R26, PT ;  /* 0x0000001a1d00720b */ /* 0x000fe40003f2d200 */
[----:B------:R-:W-:Y:S02]  /*f330*/  LOP3.LUT R23, R65, R23, RZ, 0x3c, !PT ;  /* 0x0000001741177212 */ /* 0x000fe400078e3cff */
[----:B------:R-:W-:Y:S02]  /*f340*/  FSEL R26, R64, R68, !P1 ;  /* 0x00000044401a7208 */ /* 0x000fe40004800000 */
[----:B------:R-:W-:-:S03]  /*f350*/  FSEL R23, R23, R69, !P1 ;  /* 0x0000004517177208 */ /* 0x000fc60004800000 */
[----:B------:R-:W-:Y:S02]  /*f360*/  IMAD.MOV.U32 R68, RZ, RZ, R26 ;  /* 0x000000ffff447224 */ /* 0x000fe400078e001a */
[----:B------:R-:W-:Y:S01]  /*f370*/  IMAD.MOV.U32 R69, RZ, RZ, R23 ;  /* 0x000000ffff457224 */ /* 0x000fe200078e0017 */
[----:B------:R-:W-:Y:S06]  /*f380*/  BRA `(.L_x_185) ;  /* 0x0000000000607947 */ /* 0x000fec0003800000 */
.L_x_184:
[----:B------:R-:W-:-:S14]  /*f390*/  DSETP.NAN.AND P1, PT, R62, R62, PT ;  /* 0x0000003e3e00722a */ /* 0x000fdc0003f28000 */
[----:B------:R-:W-:Y:S05]  /*f3a0*/  @P1 BRA `(.L_x_186) ;  /* 0x00000000004c1947 */ /* 0x000fea0003800000 */
[----:B------:R-:W-:-:S14]  /*f3b0*/  DSETP.NAN.AND P1, PT, R58, R58, PT ;  /* 0x0000003a3a00722a */ /* 0x000fdc0003f28000 */
[----:B------:R-:W-:Y:S05]  /*f3c0*/  @P1 BRA `(.L_x_187) ;  /* 0x0000000000341947 */ /* 0x000fea0003800000 */
[----:B------:R-:W-:Y:S01]  /*f3d0*/  ISETP.NE.AND P1, PT, R28, R30, PT ;  /* 0x0000001e1c00720c */ /* 0x000fe20003f25270 */
[----:B------:R-:W-:Y:S02]  /*f3e0*/  IMAD.MOV.U32 R68, RZ, RZ, 0x0 ;  /* 0x00000000ff447424 */ /* 0x000fe400078e00ff */
[----:B------:R-:W-:-:S10]  /*f3f0*/  IMAD.MOV.U32 R69, RZ, RZ, -0x80000 ;  /* 0xfff80000ff457424 */ /* 0x000fd400078e00ff */
[----:B------:R-:W-:Y:S05]  /*f400*/  @!P1 BRA `(.L_x_185) ;  /* 0x0000000000409947 */ /* 0x000fea0003800000 */
[----:B------:R-:W-:Y:S02]  /*f410*/  ISETP.NE.AND P1, PT, R28, 0x7ff00000, PT ;  /* 0x7ff000001c00780c */ /* 0x000fe40003f25270 */
[----:B------:R-:W-:Y:S02]  /*f420*/  LOP3.LUT R23, R63, 0x80000000, R59, 0x48, !PT ;  /* 0x800000003f177812 */ /* 0x000fe400078e483b */
[----:B------:R-:W-:-:S13]  /*f430*/  ISETP.EQ.OR P1, PT, R30, RZ, !P1 ;  /* 0x000000ff1e00720c */ /* 0x000fda0004f22670 */
[----:B------:R-:W-:Y:S01]  /*f440*/  @P1 LOP3.LUT R26, R23, 0x7ff00000, RZ, 0xfc, !PT ;  /* 0x7ff00000171a1812 */ /* 0x000fe200078efcff */
[----:B------:R-:W-:Y:S02]  /*f450*/  @!P1 IMAD.MOV.U32 R68, RZ, RZ, RZ ;  /* 0x000000ffff449224 */ /* 0x000fe400078e00ff */
[----:B------:R-:W-:Y:S02]  /*f460*/  @!P1 IMAD.MOV.U32 R69, RZ, RZ, R23 ;  /* 0x000000ffff459224 */ /* 0x000fe400078e0017 */
[----:B------:R-:W-:Y:S02]  /*f470*/  @P1 IMAD.MOV.U32 R68, RZ, RZ, RZ ;  /* 0x000000ffff441224 */ /* 0x000fe400078e00ff */
[----:B------:R-:W-:Y:S01]  /*f480*/  @P1 IMAD.MOV.U32 R69, RZ, RZ, R26 ;  /* 0x000000ffff451224 */ /* 0x000fe200078e001a */
[----:B------:R-:W-:Y:S06]  /*f490*/  BRA `(.L_x_185) ;  /* 0x00000000001c7947 */ /* 0x000fec0003800000 */
.L_x_187:
[----:B------:R-:W-:Y:S01]  /*f4a0*/  LOP3.LUT R23, R59, 0x80000, RZ, 0xfc, !PT ;  /* 0x000800003b177812 */ /* 0x000fe200078efcff */
[----:B------:R-:W-:-:S04]  /*f4b0*/  IMAD.MOV.U32 R68, RZ, RZ, R58 ;  /* 0x000000ffff447224 */ /* 0x000fc800078e003a */
[----:B------:R-:W-:Y:S01]  /*f4c0*/  IMAD.MOV.U32 R69, RZ, RZ, R23 ;  /* 0x000000ffff457224 */ /* 0x000fe200078e0017 */
[----:B------:R-:W-:Y:S06]  /*f4d0*/  BRA `(.L_x_185) ;  /* 0x00000000000c7947 */ /* 0x000fec0003800000 */
.L_x_186:
[----:B------:R-:W-:Y:S01]  /*f4e0*/  LOP3.LUT R23, R63, 0x80000, RZ, 0xfc, !PT ;  /* 0x000800003f177812 */ /* 0x000fe200078efcff */
[----:B------:R-:W-:-:S04]  /*f4f0*/  IMAD.MOV.U32 R68, RZ, RZ, R62 ;  /* 0x000000ffff447224 */ /* 0x000fc800078e003e */
[----:B------:R-:W-:-:S07]  /*f500*/  IMAD.MOV.U32 R69, RZ, RZ, R23 ;  /* 0x000000ffff457224 */ /* 0x000fce00078e0017 */
.L_x_185:
[----:B------:R-:W-:Y:S05]  /*f510*/  BSYNC.RECONVERGENT B3 ;  /* 0x0000000000037941 */ /* 0x000fea0003800200 */
.L_x_183:
[----:B------:R-:W-:Y:S02]  /*f520*/  IMAD.MOV.U32 R28, RZ, RZ, R20 ;  /* 0x000000ffff1c7224 */ /* 0x000fe400078e0014 */
[----:B------:R-:W-:Y:S02]  /*f530*/  IMAD.MOV.U32 R29, RZ, RZ, 0x0 ;  /* 0x00000000ff1d7424 */ /* 0x000fe400078e00ff */
[----:B------:R-:W-:Y:S02]  /*f540*/  IMAD.MOV.U32 R26, RZ, RZ, R68 ;  /* 0x000000ffff1a7224 */ /* 0x000fe400078e0044 */
[----:B------:R-:W-:Y:S01]  /*f550*/  IMAD.MOV.U32 R23, RZ, RZ, R69 ;  /* 0x000000ffff177224 */ /* 0x000fe200078e0045 */
[----:B------:R-:W-:Y:S06]  /*f560*/  RET.REL.NODEC R28 `(_Z17ray_tracer_kerneliiP6PhotonPyS1_S1_S1_S1_S1_S1_S1_S1_PdS2_S2_dddddddddddii) ;  /* 0xffffff081ca47950 */ /* 0x000fec0003c3ffff */
        .weak           $__internal_2_$__cuda_sm20_dsqrt_rn_f64_mediumpath_v1
        .type           $__internal_2_$__cuda_sm20_dsqrt_rn_f64_mediumpath_v1,@function
        .size           $__internal_2_$__cuda_sm20_dsqrt_rn_f64_mediumpath_v1,($_Z17ray_tracer_kerneliiP6PhotonPyS1_S1_S1_S1_S1_S1_S1_S1_PdS2_S2_dddddddddddii$__internal_accurate_pow - $__internal_2_$__cuda_sm20_dsqrt_rn_f64_mediumpath_v1)
$__internal_2_$__cuda_sm20_dsqrt_rn_f64_mediumpath_v1:
[----:B------:R-:W-:Y:S01]  /*f570*/  ISETP.GE.U32.AND P0, PT, R20, -0x3400000, PT ;  /* 0xfcc000001400780c */ /* 0x000fe20003f06070 */
[----:B------:R-:W-:Y:S01]  /*f580*/  BSSY.RECONVERGENT B4, `(.L_x_188) ;  /* 0x0000025000047945 */ /* 0x000fe20003800200 */
[----:B------:R-:W-:Y:S02]  /*f590*/  IMAD.MOV.U32 R61, RZ, RZ, R31 ;  /* 0x000000ffff3d7224 */ /* 0x000fe400078e001f */
[----:B------:R-:W-:-:S09]  /*f5a0*/  IMAD.MOV.U32 R31, RZ, RZ, R23 ;  /* 0x000000ffff1f7224 */ /* 0x000fd200078e0017 */
[----:B------:R-:W-:Y:S05]  /*f5b0*/  @!P0 BRA `(.L_x_189) ;  /* 0x0000000000208947 */ /* 0x000fea0003800000 */
[----:B------:R-:W-:-:S10]  /*f5c0*/  DFMA.RM R28, R28, R30, R26 ;  /* 0x0000001e1c1c722b */ /* 0x000fd4000000401a */
[----:B------:R-:W-:-:S05]  /*f5d0*/  IADD3 R26, P0, PT, R28, 0x1, RZ ;  /* 0x000000011c1a7810 */ /* 0x000fca0007f1e0ff */
[----:B------:R-:W-:-:S06]  /*f5e0*/  IMAD.X R27, RZ, RZ, R29, P0 ;  /* 0x000000ffff1b7224 */ /* 0x000fcc00000e061d */
[----:B------:R-:W-:-:S08]  /*f5f0*/  DFMA.RP R60, -R28, R26, R60 ;  /* 0x0000001a1c3c722b */ /* 0x000fd0000000813c */
[----:B------:R-:W-:-:S06]  /*f600*/  DSETP.GT.AND P0, PT, R60, RZ, PT ;  /* 0x000000ff3c00722a */ /* 0x000fcc0003f04000 */
[----:B------:R-:W-:Y:S02]  /*f610*/  FSEL R70, R26, R28, P0 ;  /* 0x0000001c1a467208 */ /* 0x000fe40000000000 */
[----:B------:R-:W-:Y:S01]  /*f620*/  FSEL R71, R27, R29, P0 ;  /* 0x0000001d1b477208 */ /* 0x000fe20000000000 */
[----:B------:R-:W-:Y:S06]  /*f630*/  BRA `(.L_x_190) ;  /* 0x0000000000647947 */ /* 0x000fec0003800000 */
.L_x_189:
[----:B------:R-:W-:-:S14]  /*f640*/  DSETP.NE.AND P0, PT, R60, RZ, PT ;  /* 0x000000ff3c00722a */ /* 0x000fdc0003f05000 */
[----:B------:R-:W-:Y:S05]  /*f650*/  @!P0 BRA `(.L_x_191) ;  /* 0x0000000000588947 */ /* 0x000fea0003800000 */
[----:B------:R-:W-:-:S13]  /*f660*/  ISETP.GE.AND P0, PT, R61, RZ, PT ;  /* 0x000000ff3d00720c */ /* 0x000fda0003f06270 */
[----:B------:R-:W-:Y:S02]  /*f670*/  @!P0 IMAD.MOV.U32 R70, RZ, RZ, 0x0 ;  /* 0x00000000ff468424 */ /* 0x000fe400078e00ff */
[----:B------:R-:W-:Y:S01]  /*f680*/  @!P0 IMAD.MOV.U32 R71, RZ, RZ, -0x80000 ;  /* 0xfff80000ff478424 */ /* 0x000fe200078e00ff */
[----:B------:R-:W-:Y:S06]  /*f690*/  @!P0 BRA `(.L_x_190) ;  /* 0x00000000004c8947 */ /* 0x000fec0003800000 */
[----:B------:R-:W-:-:S13]  /*f6a0*/  ISETP.GT.AND P0, PT, R61, 0x7fefffff, PT ;  /* 0x7fefffff3d00780c */ /* 0x000fda0003f04270 */
[----:B------:R-:W-:Y:S05]  /*f6b0*/  @P0 BRA `(.L_x_191) ;  /* 0x0000000000400947 */ /* 0x000fea0003800000 */
[----:B------:R-:W-:Y:S01]  /*f6c0*/  DMUL R60, R60, 8.11296384146066816958e+31 ;  /* 0x469000003c3c7828 */ /* 0x000fe20000000000 */
[----:B------:R-:W-:Y:S02]  /*f6d0*/  IMAD.MOV.U32 R30, RZ, RZ, RZ ;  /* 0x000000ffff1e7224 */ /* 0x000fe400078e00ff */
[----:B------:R-:W-:Y:S02]  /*f6e0*/  IMAD.MOV.U32 R26, RZ, RZ, 0x0 ;  /* 0x00000000ff1a7424 */ /* 0x000fe400078e00ff */
[----:B------:R-:W-:Y:S01]  /*f6f0*/  IMAD.MOV.U32 R27, RZ, RZ, 0x3fd80000 ;  /* 0x3fd80000ff1b7424 */ /* 0x000fe200078e00ff */
[----:B------:R-:W0:Y:S02]  /*f700*/  MUFU.RSQ64H R31, R61 ;  /* 0x0000003d001f7308 */ /* 0x000e240000001c00 */
[----:B0-----:R-:W-:-:S08]  /*f710*/  DMUL R28, R30, R30 ;  /* 0x0000001e1e1c7228 */ /* 0x001fd00000000000 */
[----:B------:R-:W-:-:S08]  /*f720*/  DFMA R28, R60, -R28, 1 ;  /* 0x3ff000003c1c742b */ /* 0x000fd0000000081c */
[----:B------:R-:W-:Y:S02]  /*f730*/  DFMA R26, R28, R26, 0.5 ;  /* 0x3fe000001c1a742b */ /* 0x000fe4000000001a */
[----:B------:R-:W-:-:S08]  /*f740*/  DMUL R28, R30, R28 ;  /* 0x0000001c1e1c7228 */ /* 0x000fd00000000000 */
[----:B------:R-:W-:-:S08]  /*f750*/  DFMA R28, R26, R28, R30 ;  /* 0x0000001c1a1c722b */ /* 0x000fd0000000001e */
[----:B------:R-:W-:Y:S02]  /*f760*/  DMUL R26, R60, R28 ;  /* 0x0000001c3c1a7228 */ /* 0x000fe40000000000 */
[----:B------:R-:W-:-:S06]  /*f770*/  VIADD R29, R29, 0xfff00000 ;  /* 0xfff000001d1d7836 */ /* 0x000fcc0000000000 */
[----:B------:R-:W-:-:S08]  /*f780*/  DFMA R30, R26, -R26, R60 ;  /* 0x8000001a1a1e722b */ /* 0x000fd0000000003c */
[----:B------:R-:W-:-:S10]  /*f790*/  DFMA R70, R28, R30, R26 ;  /* 0x0000001e1c46722b */ /* 0x000fd4000000001a */
[----:B------:R-:W-:Y:S01]  /*f7a0*/  VIADD R71, R71, 0xfcb00000 ;  /* 0xfcb0000047477836 */ /* 0x000fe20000000000 */
[----:B------:R-:W-:Y:S06]  /*f7b0*/  BRA `(.L_x_190) ;  /* 0x0000000000047947 */ /* 0x000fec0003800000 */
.L_x_191:
[----:B------:R-:W-:-:S11]  /*f7c0*/  DADD R70, R60, R60 ;  /* 0x000000003c467229 */ /* 0x000fd6000000003c */
.L_x_190:
[----:B------:R-:W-:Y:S05]  /*f7d0*/  BSYNC.RECONVERGENT B4 ;  /* 0x0000000000047941 */ /* 0x000fea0003800200 */
.L_x_188:
[----:B------:R-:W-:-:S04]  /*f7e0*/  IMAD.MOV.U32 R59, RZ, RZ, 0x0 ;  /* 0x00000000ff3b7424 */ /* 0x000fc800078e00ff */
[----:B------:R-:W-:Y:S05]  /*f7f0*/  RET.REL.NODEC R58 `(_Z17ray_tracer_kerneliiP6PhotonPyS1_S1_S1_S1_S1_S1_S1_S1_PdS2_S2_dddddddddddii) ;  /* 0xffffff083a007950 */ /* 0x000fea0003c3ffff */
        .type           $_Z17ray_tracer_kerneliiP6PhotonPyS1_S1_S1_S1_S1_S1_S1_S1_PdS2_S2_dddddddddddii$__internal_accurate_pow,@function
        .size           $_Z17ray_tracer_kerneliiP6PhotonPyS1_S1_S1_S1_S1_S1_S1_S1_PdS2_S2_dddddddddddii$__internal_accurate_pow,($_Z17ray_tracer_kerneliiP6PhotonPyS1_S1_S1_S1_S1_S1_S1_S1_PdS2_S2_dddddddddddii$__internal_trig_reduction_slowpathd - $_Z17ray_tracer_kerneliiP6PhotonPyS1_S1_S1_S1_S1_S1_S1_S1_PdS2_S2_dddddddddddii$__internal_accurate_pow)
$_Z17ray_tracer_kerneliiP6PhotonPyS1_S1_S1_S1_S1_S1_S1_S1_PdS2_S2_dddddddddddii$__internal_accurate_pow:
[----:B------:R-:W-:Y:S01]  /*f800*/  ISETP.GT.U32.AND P0, PT, R11, 0xfffff, PT ;  /* 0x000fffff0b00780c */ /* 0x000fe20003f04070 */
[----:B------:R-:W-:Y:S01]  /*f810*/  IMAD.MOV.U32 R5, RZ, RZ, R11 ;  /* 0x000000ffff057224 */ /* 0x000fe200078e000b */
[----:B------:R-:W-:Y:S01]  /*f820*/  UMOV UR4, 0x7d2cafe2 ;  /* 0x7d2cafe200047882 */ /* 0x000fe20000000000 */
[----:B------:R-:W-:Y:S01]  /*f830*/  IMAD.MOV.U32 R44, RZ, RZ, RZ ;  /* 0x000000ffff2c7224 */ /* 0x000fe200078e00ff */
[----:B------:R-:W-:Y:S01]  /*f840*/  UMOV UR5, 0x3eb0f5ff ;  /* 0x3eb0f5ff00057882 */ /* 0x000fe20000000000 */
[----:B------:R-:W-:Y:S01]  /*f850*/  IMAD.MOV.U32 R30, RZ, RZ, 0x41ad3b5a ;  /* 0x41ad3b5aff1e7424 */ /* 0x000fe200078e00ff */
[----:B------:R-:W-:Y:S01]  /*f860*/  UMOV UR12, 0x3b39803f ;  /* 0x3b39803f000c7882 */ /* 0x000fe20000000000 */
[----:B------:R-:W-:Y:S01]  /*f870*/  IMAD.MOV.U32 R31, RZ, RZ, 0x3ed0f5d2 ;  /* 0x3ed0f5d2ff1f7424 */ /* 0x000fe200078e00ff */
[----:B------:R-:W-:-:S05]  /*f880*/  UMOV UR13, 0x3c7abc9e ;  /* 0x3c7abc9e000d7882 */ /* 0x000fca0000000000 */
[----:B------:R-:W-:-:S10]  /*f890*/  @!P0 DMUL R66, R10, 1.80143985094819840000e+16 ;  /* 0x435000000a428828 */ /* 0x000fd40000000000 */
[----:B------:R-:W-:Y:S02]  /*f8a0*/  @!P0 IMAD.MOV.U32 R5, RZ, RZ, R67 ;  /* 0x000000ffff058224 */ /* 0x000fe400078e0043 */
[----:B------:R-:W-:-:S03]  /*f8b0*/  @!P0 IMAD.MOV.U32 R10, RZ, RZ, R66 ;  /* 0x000000ffff0a8224 */ /* 0x000fc600078e0042 */
[----:B------:R-:W-:Y:S01]  /*f8c0*/  LOP3.LUT R5, R5, 0x800fffff, RZ, 0xc0, !PT ;  /* 0x800fffff05057812 */ /* 0x000fe200078ec0ff */
[----:B------:R-:W-:Y:S01]  /*f8d0*/  IMAD.MOV.U32 R62, RZ, RZ, R10 ;  /* 0x000000ffff3e7224 */ /* 0x000fe200078e000a */
[----:B------:R-:W-:Y:S02]  /*f8e0*/  SHF.R.U32.HI R10, RZ, 0x14, R11 ;  /* 0x00000014ff0a7819 */ /* 0x000fe4000001160b */
[----:B------:R-:W-:Y:S02]  /*f8f0*/  LOP3.LUT R63, R5, 0x3ff00000, RZ, 0xfc, !PT ;  /* 0x3ff00000053f7812 */ /* 0x000fe400078efcff */
[----:B------:R-:W-:Y:S02]  /*f900*/  @!P0 LEA.HI R10, R67, 0xffffffca, RZ, 0xc ;  /* 0xffffffca430a8811 */ /* 0x000fe400078f60ff */
[----:B------:R-:W-:-:S03]  /*f910*/  ISETP.GE.U32.AND P1, PT, R63, 0x3ff6a09f, PT ;  /* 0x3ff6a09f3f00780c */ /* 0x000fc60003f26070 */
[----:B------:R-:W-:-:S10]  /*f920*/  VIADD R11, R10, 0xfffffc01 ;  /* 0xfffffc010a0b7836 */ /* 0x000fd40000000000 */
[----:B------:R-:W-:Y:S02]  /*f930*/  @P1 VIADD R5, R63, 0xfff00000 ;  /* 0xfff000003f051836 */ /* 0x000fe40000000000 */
[----:B------:R-:W-:Y:S02]  /*f940*/  @P1 VIADD R11, R10, 0xfffffc02 ;  /* 0xfffffc020a0b1836 */ /* 0x000fe40000000000 */
[----:B------:R-:W-:-:S03]  /*f950*/  @P1 IMAD.MOV.U32 R63, RZ, RZ, R5 ;  /* 0x000000ffff3f1224 */ /* 0x000fc600078e0005 */
[----:B------:R-:W-:Y:S01]  /*f960*/  LOP3.LUT R10, R11, 0x80000000, RZ, 0x3c, !PT ;  /* 0x800000000b0a7812 */ /* 0x000fe200078e3cff */
[----:B------:R-:W-:Y:S02]  /*f970*/  IMAD.MOV.U32 R11, RZ, RZ, 0x43300000 ;  /* 0x43300000ff0b7424 */ /* 0x000fe400078e00ff */
[C---:B------:R-:W-:Y:S02]  /*f980*/  DADD R28, R62.reuse, 1 ;  /* 0x3ff000003e1c7429 */ /* 0x040fe40000000000 */
[----:B------:R-:W-:-:S04]  /*f990*/  DADD R62, R62, -1 ;  /* 0xbff000003e3e7429 */ /* 0x000fc80000000000 */
[----:B------:R-:W0:Y:S02]  /*f9a0*/  MUFU.RCP64H R45, R29 ;  /* 0x0000001d002d7308 */ /* 0x000e240000001800 */
[----:B0-----:R-:W-:-:S08]  /*f9b0*/  DFMA R26, -R28, R44, 1 ;  /* 0x3ff000001c1a742b */ /* 0x001fd0000000012c */
[----:B------:R-:W-:-:S08]  /*f9c0*/  DFMA R26, R26, R26, R26 ;  /* 0x0000001a1a1a722b */ /* 0x000fd0000000001a */
[----:B------:R-:W-:-:S08]  /*f9d0*/  DFMA R44, R44, R26, R44 ;  /* 0x0000001a2c2c722b */ /* 0x000fd0000000002c */
[----:B------:R-:W-:-:S08]  /*f9e0*/  DMUL R26, R62, R44 ;  /* 0x0000002c3e1a7228 */ /* 0x000fd00000000000 */
[----:B------:R-:W-:-:S08]  /*f9f0*/  DFMA R26, R62, R44, R26 ;  /* 0x0000002c3e1a722b */ /* 0x000fd0000000001a */
[----:B------:R-:W-:Y:S02]  /*fa00*/  DMUL R42, R26, R26 ;  /* 0x0000001a1a2a7228 */ /* 0x000fe40000000000 */
[----:B------:R-:W-:-:S06]  /*fa10*/  DADD R54, R62, -R26 ;  /* 0x000000003e367229 */ /* 0x000fcc000000081a */
[----:B------:R-:W-:Y:S01]  /*fa20*/  DFMA R28, R42, UR4, R30 ;  /* 0x000000042a1c7c2b */ /* 0x000fe2000800001e */
[----:B------:R-:W-:Y:S01]  /*fa30*/  UMOV UR4, 0x75488a3f ;  /* 0x75488a3f00047882 */ /* 0x000fe20000000000 */
[----:B------:R-:W-:Y:S01]  /*fa40*/  UMOV UR5, 0x3ef3b20a ;  /* 0x3ef3b20a00057882 */ /* 0x000fe20000000000 */
[----:B------:R-:W-:Y:S02]  /*fa50*/  DADD R54, R54, R54 ;  /* 0x0000000036367229 */ /* 0x000fe40000000036 */
[----:B------:R-:W-:-:S03]  /*fa60*/  DMUL R30, R26, R26 ;  /* 0x0000001a1a1e7228 */ /* 0x000fc60000000000 */
[----:B------:R-:W-:Y:S01]  /*fa70*/  DFMA R28, R42, R28, UR4 ;  /* 0x000000042a1c7e2b */ /* 0x000fe2000800001c */
[----:B------:R-:W-:Y:S01]  /*fa80*/  UMOV UR4, 0xe4faecd5 ;  /* 0xe4faecd500047882 */ /* 0x000fe20000000000 */
[----:B------:R-:W-:Y:S01]  /*fa90*/  UMOV UR5, 0x3f1745cd ;  /* 0x3f1745cd00057882 */ /* 0x000fe20000000000 */
[----:B------:R-:W-:-:S05]  /*faa0*/  DFMA R54, R62, -R26, R54 ;  /* 0x8000001a3e36722b */ /* 0x000fca0000000036 */
[----:B------:R-:W-:Y:S01]  /*fab0*/  DFMA R28, R42, R28, UR4 ;  /* 0x000000042a1c7e2b */ /* 0x000fe2000800001c */
[----:B------:R-:W-:Y:S01]  /*fac0*/  UMOV UR4, 0x258a578b ;  /* 0x258a578b00047882 */ /* 0x000fe20000000000 */
[----:B------:R-:W-:Y:S01]  /*fad0*/  UMOV UR5, 0x3f3c71c7 ;  /* 0x3f3c71c700057882 */ /* 0x000fe20000000000 */
[----:B------:R-:W-:-:S05]  /*fae0*/  DMUL R44, R44, R54 ;  /* 0x000000362c2c7228 */ /* 0x000fca0000000000 */
[----:B------:R-:W-:Y:S01]  /*faf0*/  DFMA R28, R42, R28, UR4 ;  /* 0x000000042a1c7e2b */ /* 0x000fe2000800001c */
[----:B------:R-:W-:Y:S01]  /*fb00*/  UMOV UR4, 0x9242b910 ;  /* 0x9242b91000047882 */ /* 0x000fe20000000000 */
[----:B------:R-:W-:-:S03]  /*fb10*/  UMOV UR5, 0x3f624924 ;  /* 0x3f62492400057882 */ /* 0x000fc60000000000 */
[----:B------:R-:W-:Y:S02]  /*fb20*/  VIADD R63, R45, 0x100000 ;  /* 0x001000002d3f7836 */ /* 0x000fe40000000000 */
[----:B------:R-:W-:Y:S01]  /*fb30*/  IMAD.MOV.U32 R62, RZ, RZ, R44 ;  /* 0x000000ffff3e7224 */ /* 0x000fe200078e002c */
[----:B------:R-:W-:Y:S01]  /*fb40*/  DFMA R28, R42, R28, UR4 ;  /* 0x000000042a1c7e2b */ /* 0x000fe2000800001c */
[----:B------:R-:W-:Y:S01]  /*fb50*/  UMOV UR4, 0x99999dfb ;  /* 0x99999dfb00047882 */ /* 0x000fe20000000000 */
[----:B------:R-:W-:-:S06]  /*fb60*/  UMOV UR5, 0x3f899999 ;  /* 0x3f89999900057882 */ /* 0x000fcc0000000000 */
[----:B------:R-:W-:Y:S01]  /*fb70*/  DFMA R58, R42, R28, UR4 ;  /* 0x000000042a3a7e2b */ /* 0x000fe2000800001c */
[----:B------:R-:W-:Y:S01]  /*fb80*/  UMOV UR4, 0x55555555 ;  /* 0x5555555500047882 */ /* 0x000fe20000000000 */
[----:B------:R-:W-:-:S06]  /*fb90*/  UMOV UR5, 0x3fb55555 ;  /* 0x3fb5555500057882 */ /* 0x000fcc0000000000 */
[----:B------:R-:W-:-:S08]  /*fba0*/  DFMA R28, R42, R58, UR4 ;  /* 0x000000042a1c7e2b */ /* 0x000fd0000800003a */
[----:B------:R-:W-:Y:S01]  /*fbb0*/  DADD R60, -R28, UR4 ;  /* 0x000000041c3c7e29 */ /* 0x000fe20008000100 */
[----:B------:R-:W-:Y:S01]  /*fbc0*/  UMOV UR4, 0xb9e7b0 ;  /* 0x00b9e7b000047882 */ /* 0x000fe20000000000 */
[----:B------:R-:W-:-:S06]  /*fbd0*/  UMOV UR5, 0x3c46a4cb ;  /* 0x3c46a4cb00057882 */ /* 0x000fcc0000000000 */
[----:B------:R-:W-:Y:S02]  /*fbe0*/  DFMA R60, R42, R58, R60 ;  /* 0x0000003a2a3c722b */ /* 0x000fe4000000003c */
[----:B------:R-:W-:-:S06]  /*fbf0*/  DMUL R42, R26, R30 ;  /* 0x0000001e1a2a7228 */ /* 0x000fcc0000000000 */
[----:B------:R-:W-:Y:S01]  /*fc00*/  DADD R54, R60, -UR4 ;  /* 0x800000043c367e29 */ /* 0x000fe20008000000 */
[----:B------:R-:W-:Y:S01]  /*fc10*/  UMOV UR4, 0x80000000 ;  /* 0x8000000000047882 */ /* 0x000fe20000000000 */
[C---:B------:R-:W-:Y:S01]  /*fc20*/  DFMA R58, R26.reuse, R30, -R42 ;  /* 0x0000001e1a3a722b */ /* 0x040fe2000000082a */
[----:B------:R-:W-:Y:S01]  /*fc30*/  UMOV UR5, 0x43300000 ;  /* 0x4330000000057882 */ /* 0x000fe20000000000 */
[----:B------:R-:W-:-:S04]  /*fc40*/  DFMA R60, R26, R26, -R30 ;  /* 0x0000001a1a3c722b */ /* 0x000fc8000000081e */
[----:B------:R-:W-:Y:S02]  /*fc50*/  DADD R64, R28, R54 ;  /* 0x000000001c407229 */ /* 0x000fe40000000036 */
[----:B------:R-:W-:Y:S02]  /*fc60*/  DFMA R58, R44, R30, R58 ;  /* 0x0000001e2c3a722b */ /* 0x000fe4000000003a */
[----:B------:R-:W-:-:S04]  /*fc70*/  DFMA R60, R26, R62, R60 ;  /* 0x0000003e1a3c722b */ /* 0x000fc8000000003c */
[----:B------:R-:W-:-:S04]  /*fc80*/  DMUL R30, R64, R42 ;  /* 0x0000002a401e7228 */ /* 0x000fc80000000000 */
[----:B------:R-:W-:Y:S02]  /*fc90*/  DFMA R58, R26, R60, R58 ;  /* 0x0000003c1a3a722b */ /* 0x000fe4000000003a */
[----:B------:R-:W-:Y:S02]  /*fca0*/  DADD R60, R28, -R64 ;  /* 0x000000001c3c7229 */ /* 0x000fe40000000840 */
[----:B------:R-:W-:-:S06]  /*fcb0*/  DFMA R28, R64, R42, -R30 ;  /* 0x0000002a401c722b */ /* 0x000fcc000000081e */
[----:B------:R-:W-:Y:S02]  /*fcc0*/  DADD R60, R54, R60 ;  /* 0x00000000363c7229 */ /* 0x000fe4000000003c */
[----:B------:R-:W-:-:S08]  /*fcd0*/  DFMA R28, R64, R58, R28 ;  /* 0x0000003a401c722b */ /* 0x000fd0000000001c */
[----:B------:R-:W-:-:S08]  /*fce0*/  DFMA R60, R60, R42, R28 ;  /* 0x0000002a3c3c722b */ /* 0x000fd0000000001c */
[----:B------:R-:W-:-:S08]  /*fcf0*/  DADD R42, R30, R60 ;  /* 0x000000001e2a7229 */ /* 0x000fd0000000003c */
[--C-:B------:R-:W-:Y:S02]  /*fd00*/  DADD R28, R26, R42.reuse ;  /* 0x000000001a1c7229 */ /* 0x100fe4000000002a */
[----:B------:R-:W-:-:S06]  /*fd10*/  DADD R30, R30, -R42 ;  /* 0x000000001e1e7229 */ /* 0x000fcc000000082a */
[----:B------:R-:W-:Y:S02]  /*fd20*/  DADD R26, R26, -R28 ;  /* 0x000000001a1a7229 */ /* 0x000fe4000000081c */
[----:B------:R-:W-:-:S06]  /*fd30*/  DADD R30, R60, R30 ;  /* 0x000000003c1e7229 */ /* 0x000fcc000000001e */
[----:B------:R-:W-:Y:S02]  /*fd40*/  DADD R26, R42, R26 ;  /* 0x000000002a1a7229 */ /* 0x000fe4000000001a */
[----:B------:R-:W-:Y:S01]  /*fd50*/  DADD R42, R10, -UR4 ;  /* 0x800000040a2a7e29 */ /* 0x000fe20008000000 */
[----:B------:R-:W-:Y:S01]  /*fd60*/  UMOV UR4, 0xfefa39ef ;  /* 0xfefa39ef00047882 */ /* 0x000fe20000000000 */
[----:B------:R-:W-:-:S04]  /*fd70*/  UMOV UR5, 0x3fe62e42 ;  /* 0x3fe62e4200057882 */ /* 0x000fc80000000000 */
[----:B------:R-:W-:-:S08]  /*fd80*/  DADD R26, R30, R26 ;  /* 0x000000001e1a7229 */ /* 0x000fd0000000001a */
[----:B------:R-:W-:-:S08]  /*fd90*/  DADD R26, R44, R26 ;  /* 0x000000002c1a7229 */ /* 0x000fd0000000001a */
[----:B------:R-:W-:-:S08]  /*fda0*/  DADD R30, R28, R26 ;  /* 0x000000001c1e7229 */ /* 0x000fd0000000001a */
[--C-:B------:R-:W-:Y:S02]  /*fdb0*/  DFMA R10, R42, UR4, R30.reuse ;  /* 0x000000042a0a7c2b */ /* 0x100fe4000800001e */
[----:B------:R-:W-:-:S06]  /*fdc0*/  DADD R28, R28, -R30 ;  /* 0x000000001c1c7229 */ /* 0x000fcc000000081e */
[----:B------:R-:W-:Y:S02]  /*fdd0*/  DFMA R44, R42, -UR4, R10 ;  /* 0x800000042a2c7c2b */ /* 0x000fe4000800000a */
[----:B------:R-:W-:-:S06]  /*fde0*/  DADD R28, R26, R28 ;  /* 0x000000001a1c7229 */ /* 0x000fcc000000001c */
[----:B------:R-:W-:-:S08]  /*fdf0*/  DADD R44, -R30, R44 ;  /* 0x000000001e2c7229 */ /* 0x000fd0000000012c */
[----:B------:R-:W-:-:S08]  /*fe00*/  DADD R28, R28, -R44 ;  /* 0x000000001c1c7229 */ /* 0x000fd0000000082c */
[----:B------:R-:W-:Y:S01]  /*fe10*/  DFMA R28, R42, UR12, R28 ;  /* 0x0000000c2a1c7c2b */ /* 0x000fe2000800001c */
[----:B------:R-:W-:Y:S01]  /*fe20*/  UMOV UR12, 0x55555555 ;  /* 0x55555555000c7882 */ /* 0x000fe20000000000 */
[----:B------:R-:W-:-:S06]  /*fe30*/  UMOV UR13, 0x3fd55555 ;  /* 0x3fd55555000d7882 */ /* 0x000fcc0000000000 */
[----:B------:R-:W-:-:S08]  /*fe40*/  DADD R26, R10, R28 ;  /* 0x000000000a1a7229 */ /* 0x000fd0000000001c */
[----:B------:R-:W-:Y:S02]  /*fe50*/  DADD R30, R10, -R26 ;  /* 0x000000000a1e7229 */ /* 0x000fe4000000081a */
[----:B------:R-:W-:-:S06]  /*fe60*/  DMUL R10, R26, UR12 ;  /* 0x0000000c1a0a7c28 */ /* 0x000fcc0008000000 */
[----:B------:R-:W-:Y:S02]  /*fe70*/  DADD R30, R28, R30 ;  /* 0x000000001c1e7229 */ /* 0x000fe4000000001e */
[----:B------:R-:W-:Y:S01]  /*fe80*/  DFMA R26, R26, UR12, -R10 ;  /* 0x0000000c1a1a7c2b */ /* 0x000fe2000800080a */
[----:B------:R-:W-:Y:S02]  /*fe90*/  IMAD.MOV.U32 R28, RZ, RZ, 0x652b82fe ;  /* 0x652b82feff1c7424 */ /* 0x000fe400078e00ff */
[----:B------:R-:W-:-:S05]  /*fea0*/  IMAD.MOV.U32 R29, RZ, RZ, 0x3ff71547 ;  /* 0x3ff71547ff1d7424 */ /* 0x000fca00078e00ff */
[----:B------:R-:W-:-:S08]  /*feb0*/  DFMA R30, R30, UR12, R26 ;  /* 0x0000000c1e1e7c2b */ /* 0x000fd0000800001a */
[----:B------:R-:W-:-:S08]  /*fec0*/  DADD R26, R10, R30 ;  /* 0x000000000a1a7229 */ /* 0x000fd0000000001e */
[----:B------:R-:W-:Y:S02]  /*fed0*/  DFMA R28, R26, R28, 6.75539944105574400000e+15 ;  /* 0x433800001a1c742b */ /* 0x000fe4000000001c */
[----:B------:R-:W-:Y:S01]  /*fee0*/  FSETP.GEU.AND P0, PT, |R27|, 4.1917929649353027344, PT ;  /* 0x4086232b1b00780b */ /* 0x000fe20003f0e200 */
[----:B------:R-:W-:-:S05]  /*fef0*/  DADD R10, R10, -R26 ;  /* 0x000000000a0a7229 */ /* 0x000fca000000081a */
[----:B------:R-:W-:-:S03]  /*ff00*/  DADD R42, R28, -6.75539944105574400000e+15 ;  /* 0xc33800001c2a7429 */ /* 0x000fc60000000000 */
[----:B------:R-:W-:-:S05]  /*ff10*/  DADD R30, R30, R10 ;  /* 0x000000001e1e7229 */ /* 0x000fca000000000a */
[----:B------:R-:W-:Y:S01]  /*ff20*/  DFMA R44, R42, -UR4, R26 ;  /* 0x800000042a2c7c2b */ /* 0x000fe2000800001a */
[----:B------:R-:W-:Y:S01]  /*ff30*/  UMOV UR4, 0x3b39803f ;  /* 0x3b39803f00047882 */ /* 0x000fe20000000000 */
[----:B------:R-:W-:-:S06]  /*ff40*/  UMOV UR5, 0x3c7abc9e ;  /* 0x3c7abc9e00057882 */ /* 0x000fcc0000000000 */
[----:B------:R-:W-:Y:S01]  /*ff50*/  DFMA R42, R42, -UR4, R44 ;  /* 0x800000042a2a7c2b */ /* 0x000fe2000800002c */
[----:B------:R-:W-:Y:S01]  /*ff60*/  UMOV UR4, 0x69ce2bdf ;  /* 0x69ce2bdf00047882 */ /* 0x000fe20000000000 */
[----:B------:R-:W-:Y:S01]  /*ff70*/  IMAD.MOV.U32 R44, RZ, RZ, -0x35dec16 ;  /* 0xfca213eaff2c7424 */ /* 0x000fe200078e00ff */
[----:B------:R-:W-:Y:S01]  /*ff80*/  UMOV UR5, 0x3e5ade15 ;  /* 0x3e5ade1500057882 */ /* 0x000fe20000000000 */
[----:B------:R-:W-:-:S06]  /*ff90*/  IMAD.MOV.U32 R45, RZ, RZ, 0x3e928af3 ;  /* 0x3e928af3ff2d7424 */ /* 0x000fcc00078e00ff */
[----:B------:R-:W-:Y:S01]  /*ffa0*/  DFMA R44, R42, UR4, R44 ;  /* 0x000000042a2c7c2b */ /* 0x000fe2000800002c */
[----:B------:R-:W-:Y:S01]  /*ffb0*/  UMOV UR4, 0x62401315 ;  /* 0x6240131500047882 */ /* 0x000fe20000000000 */
[----:B------:R-:W-:-:S06]  /*ffc0*/  UMOV UR5, 0x3ec71dee ;  /* 0x3ec71dee00057882 */ /* 0x000fcc0000000000 */
[----:B------:R-:W-:Y:S01]  /*ffd0*/  DFMA R44, R42, R44, UR4 ;  /* 0x000000042a2c7e2b */ /* 0x000fe2000800002c */
        /* <DEDUP_REMOVED lines=20> */
[----:B------:R-:W-:-:S08]  /*10120*/  DFMA R44, R42, R44, UR4 ;  /* 0x000000042a2c7e2b */ /* 0x000fd0000800002c */
[----:B------:R-:W-:-:S08]  /*10130*/  DFMA R44, R42, R44, 1 ;  /* 0x3ff000002a2c742b */ /* 0x000fd0000000002c */
[----:B------:R-:W-:-:S10]  /*10140*/  DFMA R42, R42, R44, 1 ;  /* 0x3ff000002a2a742b */ /* 0x000fd4000000002c */
[----:B------:R-:W-:Y:S02]  /*10150*/  IMAD R11, R28, 0x100000, R43 ;  /* 0x001000001c0b7824 */ /* 0x000fe400078e022b */
[----:B------:R-:W-:Y:S01]  /*10160*/  IMAD.MOV.U32 R10, RZ, RZ, R42 ;  /* 0x000000ffff0a7224 */ /* 0x000fe200078e002a */
[----:B------:R-:W-:Y:S06]  /*10170*/  @!P0 BRA `(.L_x_192) ;  /* 0x0000000000308947 */ /* 0x000fec0003800000 */
[----:B------:R-:W-:Y:S01]  /*10180*/  FSETP.GEU.AND P1, PT, |R27|, 4.2275390625, PT ;  /* 0x408748001b00780b */ /* 0x000fe20003f2e200 */
[C---:B------:R-:W-:Y:S02]  /*10190*/  DADD R10, R26.reuse, +INF ;  /* 0x7ff000001a0a7429 */ /* 0x040fe40000000000 */
[----:B------:R-:W-:-:S08]  /*101a0*/  DSETP.GEU.AND P0, PT, R26, RZ, PT ;  /* 0x000000ff1a00722a */ /* 0x000fd00003f0e000 */
[----:B------:R-:W-:Y:S02]  /*101b0*/  FSEL R10, R10, RZ, P0 ;  /* 0x000000ff0a0a7208 */ /* 0x000fe40000000000 */
[----:B------:R-:W-:Y:S02]  /*101c0*/  @!P1 LEA.HI R5, R28, R28, RZ, 0x1 ;  /* 0x0000001c1c059211 */ /* 0x000fe400078f08ff */
[----:B------:R-:W-:Y:S02]  /*101d0*/  FSEL R11, R11, RZ, P0 ;  /* 0x000000ff0b0b7208 */ /* 0x000fe40000000000 */
[----:B------:R-:W-:-:S05]  /*101e0*/  @!P1 SHF.R.S32.HI R5, RZ, 0x1, R5 ;  /* 0x00000001ff059819 */ /* 0x000fca0000011405 */
[----:B------:R-:W-:Y:S02]  /*101f0*/  @!P1 IMAD.IADD R26, R28, 0x1, -R5 ;  /* 0x000000011c1a9824 */ /* 0x000fe400078e0a05 */
[----:B------:R-:W-:-:S03]  /*10200*/  @!P1 IMAD R43, R5, 0x100000, R43 ;  /* 0x00100000052b9824 */ /* 0x000fc600078e022b */
[----:B------:R-:W-:Y:S01]  /*10210*/  @!P1 LEA R27, R26, 0x3ff00000, 0x14 ;  /* 0x3ff000001a1b9811 */ /* 0x000fe200078ea0ff */
[----:B------:R-:W-:-:S06]  /*10220*/  @!P1 IMAD.MOV.U32 R26, RZ, RZ, RZ ;  /* 0x000000ffff1a9224 */ /* 0x000fcc00078e00ff */
[----:B------:R-:W-:-:S11]  /*10230*/  @!P1 DMUL R10, R42, R26 ;  /* 0x0000001a2a0a9228 */ /* 0x000fd60000000000 */
.L_x_192:
[----:B------:R-:W-:Y:S02]  /*10240*/  DFMA R30, R30, R10, R10 ;  /* 0x0000000a1e1e722b */ /* 0x000fe4000000000a */
[----:B------:R-:W-:-:S08]  /*10250*/  DSETP.NEU.AND P0, PT, |R10|, +INF , PT ;  /* 0x7ff000000a00742a */ /* 0x000fd00003f0d200 */
[----:B------:R-:W-:Y:S01]  /*10260*/  FSEL R5, R10, R30, !P0 ;  /* 0x0000001e0a057208 */ /* 0x000fe20004000000 */
[----:B------:R-:W-:Y:S01]  /*10270*/  IMAD.MOV.U32 R10, RZ, RZ, R20 ;  /* 0x000000ffff0a7224 */ /* 0x000fe200078e0014 */
[----:B------:R-:W-:Y:S01]  /*10280*/  FSEL R30, R11, R31, !P0 ;  /* 0x0000001f0b1e7208 */ /* 0x000fe20004000000 */
[----:B------:R-:W-:-:S04]  /*10290*/  IMAD.MOV.U32 R11, RZ, RZ, 0x0 ;  /* 0x00000000ff0b7424 */ /* 0x000fc800078e00ff */
[----:B------:R-:W-:Y:S05]  /*102a0*/  RET.REL.NODEC R10 `(_Z17ray_tracer_kerneliiP6PhotonPyS1_S1_S1_S1_S1_S1_S1_S1_PdS2_S2_dddddddddddii) ;  /* 0xfffffefc0a547950 */ /* 0x000fea0003c3ffff */
        .type           $_Z17ray_tracer_kerneliiP6PhotonPyS1_S1_S1_S1_S1_S1_S1_S1_PdS2_S2_dddddddddddii$__internal_trig_reduction_slowpathd,@function
        .size           $_Z17ray_tracer_kerneliiP6PhotonPyS1_S1_S1_S1_S1_S1_S1_S1_PdS2_S2_dddddddddddii$__internal_trig_reduction_slowpathd,(.L_x_237 - $_Z17ray_tracer_kerneliiP6PhotonPyS1_S1_S1_S1_S1_S1_S1_S1_PdS2_S2_dddddddddddii$__internal_trig_reduction_slowpathd)
$_Z17ray_tracer_kerneliiP6PhotonPyS1_S1_S1_S1_S1_S1_S1_S1_PdS2_S2_dddddddddddii$__internal_trig_reduction_slowpathd:
[----:B------:R-:W-:Y:S01]  /*102b0*/  SHF.R.U32.HI R61, RZ, 0x14, R59 ;  /* 0x00000014ff3d7819 */ /* 0x000fe2000001163b */
[----:B------:R-:W-:-:S03]  /*102c0*/  IMAD.MOV.U32 R23, RZ, RZ, RZ ;  /* 0x000000ffff177224 */ /* 0x000fc600078e00ff */
[----:B------:R-:W-:-:S04]  /*102d0*/  LOP3.LUT R20, R61, 0x7ff, RZ, 0xc0, !PT ;  /* 0x000007ff3d147812 */ /* 0x000fc800078ec0ff */
[----:B------:R-:W-:-:S13]  /*102e0*/  ISETP.NE.AND P0, PT, R20, 0x7ff, PT ;  /* 0x000007ff1400780c */ /* 0x000fda0003f05270 */
[----:B------:R-:W-:Y:S05]  /*102f0*/  @!P0 BRA `(.L_x_193) ;  /* 0x00000008004c8947 */ /* 0x000fea0003800000 */
[----:B------:R-:W-:Y:S01]  /*10300*/  VIADD R21, R20, 0xfffffc00 ;  /* 0xfffffc0014157836 */ /* 0x000fe20000000000 */
[----:B------:R-:W-:Y:S01]  /*10310*/  BSSY.RECONVERGENT B3, `(.L_x_194) ;  /* 0x0000030000037945 */ /* 0x000fe20003800200 */
[----:B------:R-:W-:-:S03]  /*10320*/  CS2R R66, SRZ ;  /* 0x0000000000427805 */ /* 0x000fc6000001ff00 */
[----:B------:R-:W-:Y:S02]  /*10330*/  SHF.R.U32.HI R20, RZ, 0x6, R21 ;  /* 0x00000006ff147819 */ /* 0x000fe40000011615 */
[----:B------:R-:W-:Y:S01]  /*10340*/  ISETP.GE.U32.AND P0, PT, R21, 0x80, PT ;  /* 0x000000801500780c */ /* 0x000fe20003f06070 */
[----:B------:R-:W-:Y:S01]  /*10350*/  VIADD R21, R1, 0x30 ;  /* 0x0000003001157836 */ /* 0x000fe20000000000 */
[C---:B------:R-:W-:Y:S02]  /*10360*/  IADD3 R23, PT, PT, -R20.reuse, 0x13, RZ ;  /* 0x0000001314177810 */ /* 0x040fe40007ffe1ff */
[----:B------:R-:W-:Y:S02]  /*10370*/  IADD3 R24, PT, PT, -R20, 0xf, RZ ;  /* 0x0000000f14187810 */ /* 0x000fe40007ffe1ff */
[----:B------:R-:W-:-:S04]  /*10380*/  SEL R23, R23, 0x12, P0 ;  /* 0x0000001217177807 */ /* 0x000fc80000000000 */
[----:B------:R-:W-:-:S13]  /*10390*/  ISETP.GE.AND P0, PT, R24, R23, PT ;  /* 0x000000171800720c */ /* 0x000fda0003f06270 */
[----:B------:R-:W-:Y:S05]  /*103a0*/  @P0 BRA `(.L_x_195) ;  /* 0x0000000000980947 */ /* 0x000fea0003800000 */
[----:B------:R-:W0:Y:S01]  /*103b0*/  LDC.64 R64, c[0x0][0x358] ;  /* 0x0000d600ff407b82 */ /* 0x000e220000000a00 */
[C---:B------:R-:W-:Y:S01]  /*103c0*/  SHF.L.U64.HI R27, R22.reuse, 0xb, R59 ;  /* 0x0000000b161b7819 */ /* 0x040fe2000001023b */
[----:B------:R-:W-:Y:S01]  /*103d0*/  BSSY.RECONVERGENT B4, `(.L_x_196) ;  /* 0x0000022000047945 */ /* 0x000fe20003800200 */
[----:B------:R-:W-:Y:S01]  /*103e0*/  IMAD.SHL.U32 R22, R22, 0x800, RZ ;  /* 0x0000080016167824 */ /* 0x000fe200078e00ff */
[----:B------:R-:W-:Y:S01]  /*103f0*/  IADD3 R25, PT, PT, RZ, -R20, -R23 ;  /* 0x80000014ff197210 */ /* 0x000fe20007ffe817 */
[----:B------:R-:W-:Y:S01]  /*10400*/  IMAD.MOV.U32 R26, RZ, RZ, RZ ;  /* 0x000000ffff1a7224 */ /* 0x000fe200078e00ff */
[----:B------:R-:W-:Y:S02]  /*10410*/  CS2R R66, SRZ ;  /* 0x0000000000427805 */ /* 0x000fe4000001ff00 */
[----:B------:R-:W-:-:S07]  /*10420*/  LOP3.LUT R27, R27, 0x80000000, RZ, 0xfc, !PT ;  /* 0x800000001b1b7812 */ /* 0x000fce00078efcff */
.L_x_197:
[----:B------:R-:W1:Y:S01]  /*10430*/  LDC.64 R28, c[0x4][0x40] ;  /* 0x01001000ff1c7b82 */ /* 0x000e620000000a00 */
[----:B0-----:R-:W-:Y:S02]  /*10440*/  R2UR UR4, R64 ;  /* 0x00000000400472ca */ /* 0x001fe400000e0000 */
[----:B------:R-:W-:Y:S01]  /*10450*/  R2UR UR5, R65 ;  /* 0x00000000410572ca */ /* 0x000fe200000e0000 */
[----:B-1----:R-:W-:-:S12]  /*10460*/  IMAD.WIDE R30, R24, 0x8, R28 ;  /* 0x00000008181e7825 */ /* 0x002fd800078e021c */
[----:B------:R-:W2:Y:S01]  /*10470*/  LDG.E.64.CONSTANT R30, desc[UR4][R30.64] ;  /* 0x000000041e1e7981 */ /* 0x000ea2000c1e9b00 */
[----:B------:R-:W-:Y:S02]  /*10480*/  VIADD R25, R25, 0x1 ;  /* 0x0000000119197836 */ /* 0x000fe40000000000 */
[C---:B------:R-:W-:Y:S02]  /*10490*/  IMAD R60, R26.reuse, 0x8, R21 ;  /* 0x000000081a3c7824 */ /* 0x040fe400078e0215 */
[----:B------:R-:W-:Y:S02]  /*104a0*/  VIADD R26, R26, 0x1 ;  /* 0x000000011a1a7836 */ /* 0x000fe40000000000 */
[----:B------:R-:W-:Y:S02]  /*104b0*/  VIADD R24, R24, 0x1 ;  /* 0x0000000118187836 */ /* 0x000fe40000000000 */
[----:B--2---:R-:W-:-:S04]  /*104c0*/  IMAD.WIDE.U32 R66, P2, R30, R22, R66 ;  /* 0x000000161e427225 */ /* 0x004fc80007840042 */
[----:B------:R-:W-:Y:S02]  /*104d0*/  IMAD R28, R30, R27, RZ ;  /* 0x0000001b1e1c7224 */ /* 0x000fe400078e02ff */
[----:B------:R-:W-:-:S03]  /*104e0*/  IMAD R29, R31, R22, RZ ;  /* 0x000000161f1d7224 */ /* 0x000fc600078e02ff */
[----:B------:R-:W-:-:S04]  /*104f0*/  IADD3 R28, P0, PT, R28, R67, RZ ;  /* 0x000000431c1c7210 */ /* 0x000fc80007f1e0ff */
[----:B------:R-:W-:Y:S01]  /*10500*/  IADD3 R67, P1, PT, R29, R28, RZ ;  /* 0x0000001c1d437210 */ /* 0x000fe20007f3e0ff */
[----:B------:R-:W-:-:S04]  /*10510*/  IMAD.HI.U32 R29, R30, R27, RZ ;  /* 0x0000001b1e1d7227 */ /* 0x000fc800078e00ff */
[C---:B------:R-:W-:Y:S01]  /*10520*/  IMAD.HI.U32 R28, R31.reuse, R22, RZ ;  /* 0x000000161f1c7227 */ /* 0x040fe200078e00ff */
[----:B------:R0:W-:Y:S03]  /*10530*/  STL.64 [R60], R66 ;  /* 0x000000423c007387 */ /* 0x0001e60000100a00 */
[----:B------:R-:W-:Y:S02]  /*10540*/  IMAD.X R29, RZ, RZ, R29, P2 ;  /* 0x000000ffff1d7224 */ /* 0x000fe400010e061d */
[----:B------:R-:W-:-:S03]  /*10550*/  IMAD.HI.U32 R30, R31, R27, RZ ;  /* 0x0000001b1f1e7227 */ /* 0x000fc600078e00ff */
[----:B------:R-:W-:Y:S01]  /*10560*/  IADD3.X R28, P0, PT, R28, R29, RZ, P0, !PT ;  /* 0x0000001d1c1c7210 */ /* 0x000fe2000071e4ff */
[----:B------:R-:W-:-:S04]  /*10570*/  IMAD R31, R31, R27, RZ ;  /* 0x0000001b1f1f7224 */ /* 0x000fc800078e02ff */
[----:B------:R-:W-:Y:S01]  /*10580*/  IMAD.X R30, RZ, RZ, R30, P0 ;  /* 0x000000ffff1e7224 */ /* 0x000fe200000e061e */
[----:B------:R-:W-:Y:S02]  /*10590*/  ISETP.NE.AND P0, PT, R25, -0xf, PT ;  /* 0xfffffff11900780c */ /* 0x000fe40003f05270 */
[----:B------:R-:W-:-:S05]  /*105a0*/  IADD3.X R28, P1, PT, R31, R28, RZ, P1, !PT ;  /* 0x0000001c1f1c7210 */ /* 0x000fca0000f3e4ff */
[----:B------:R-:W-:Y:S02]  /*105b0*/  IMAD.X R29, RZ, RZ, R30, P1 ;  /* 0x000000ffff1d7224 */ /* 0x000fe400008e061e */
[----:B0-----:R-:W-:Y:S02]  /*105c0*/  IMAD.MOV.U32 R66, RZ, RZ, R28 ;  /* 0x000000ffff427224 */ /* 0x001fe400078e001c */
[----:B------:R-:W-:Y:S02]  /*105d0*/  IMAD.MOV.U32 R67, RZ, RZ, R29 ;  /* 0x000000ffff437224 */ /* 0x000fe400078e001d */
[----:B------:R-:W-:Y:S05]  /*105e0*/  @P0 BRA `(.L_x_197) ;  /* 0xfffffffc00900947 */ /* 0x000fea000383ffff */
[----:B------:R-:W-:Y:S05]  /*105f0*/  BSYNC.RECONVERGENT B4 ;  /* 0x0000000000047941 */ /* 0x000fea0003800200 */
.L_x_196:
[----:B------:R-:W-:-:S07]  /*10600*/  IMAD.MOV.U32 R24, RZ, RZ, R23 ;  /* 0x000000ffff187224 */ /* 0x000fce00078e0017 */
.L_x_195:
[----:B------:R-:W-:Y:S05]  /*10610*/  BSYNC.RECONVERGENT B3 ;  /* 0x0000000000037941 */ /* 0x000fea0003800200 */
.L_x_194:
[----:B------:R-:W-:Y:S01]  /*10620*/  LOP3.LUT P0, R61, R61, 0x3f, RZ, 0xc0, !PT ;  /* 0x0000003f3d3d7812 */ /* 0x000fe2000780c0ff */
[----:B------:R-:W-:-:S04]  /*10630*/  IMAD.IADD R20, R20, 0x1, R24 ;  /* 0x0000000114147824 */ /* 0x000fc800078e0218 */
[----:B------:R-:W-:-:S05]  /*10640*/  IMAD.U32 R30, R20, 0x8, R21 ;  /* 0x00000008141e7824 */ /* 0x000fca00078e0015 */
[----:B------:R0:W-:Y:S04]  /*10650*/  STL.64 [R30+-0x78], R66 ;  /* 0xffff88421e007387 */ /* 0x0001e80000100a00 */
[----:B------:R-:W2:Y:S04]  /*10660*/  @P0 LDL.64 R24, [R1+0x38] ;  /* 0x0000380001180983 */ /* 0x000ea80000100a00 */
[----:B------:R-:W3:Y:S04]  /*10670*/  LDL.64 R20, [R1+0x40] ;  /* 0x0000400001147983 */ /* 0x000ee80000100a00 */
[----:B------:R-:W4:Y:S01]  /*10680*/  LDL.64 R22, [R1+0x48] ;  /* 0x0000480001167983 */ /* 0x000f220000100a00 */
[----:B------:R-:W-:Y:S01]  /*10690*/  BSSY.RECONVERGENT B3, `(.L_x_198) ;  /* 0x0000035000037945 */ /* 0x000fe20003800200 */
[----:B--2---:R-:W-:-:S02]  /*106a0*/  @P0 SHF.R.U64 R29, R24, 0x1, R25 ;  /* 0x00000001181d0819 */ /* 0x004fc40000001219 */
[----:B------:R-:W-:Y:S02]  /*106b0*/  @P0 SHF.R.U32.HI R31, RZ, 0x1, R25 ;  /* 0x00000001ff1f0819 */ /* 0x000fe40000011619 */
[----:B------:R-:W-:Y:S02]  /*106c0*/  @P0 LOP3.LUT R24, R61, 0x3f, RZ, 0x3c, !PT ;  /* 0x0000003f3d180812 */ /* 0x000fe400078e3cff */
[C---:B---3--:R-:W-:Y:S02]  /*106d0*/  @P0 SHF.L.U32 R28, R20.reuse, R61, RZ ;  /* 0x0000003d141c0219 */ /* 0x048fe400000006ff */
[----:B------:R-:W-:Y:S02]  /*106e0*/  @P0 SHF.R.U64 R29, R29, R24, R31 ;  /* 0x000000181d1d0219 */ /* 0x000fe4000000121f */
[--C-:B------:R-:W-:Y:S02]  /*106f0*/  @P0 SHF.R.U32.HI R25, RZ, 0x1, R21.reuse ;  /* 0x00000001ff190819 */ /* 0x100fe40000011615 */
[----:B------:R-:W-:-:S02]  /*10700*/  @P0 SHF.R.U64 R26, R20, 0x1, R21 ;  /* 0x00000001141a0819 */ /* 0x000fc40000001215 */
[----:B------:R-:W-:Y:S02]  /*10710*/  @P0 SHF.L.U64.HI R27, R20, R61, R21 ;  /* 0x0000003d141b0219 */ /* 0x000fe40000010215 */
[-C--:B0-----:R-:W-:Y:S02]  /*10720*/  @P0 SHF.R.U32.HI R30, RZ, R24.reuse, R31 ;  /* 0x00000018ff1e0219 */ /* 0x081fe4000001161f */
[----:B------:R-:W-:Y:S02]  /*10730*/  @P0 LOP3.LUT R20, R28, R29, RZ, 0xfc, !PT ;  /* 0x0000001d1c140212 */ /* 0x000fe400078efcff */
[----:B----4-:R-:W-:Y:S02]  /*10740*/  @P0 SHF.L.U32 R31, R22, R61, RZ ;  /* 0x0000003d161f0219 */ /* 0x010fe400000006ff */
[----:B------:R-:W-:Y:S02]  /*10750*/  @P0 SHF.R.U64 R26, R26, R24, R25 ;  /* 0x000000181a1a0219 */ /* 0x000fe40000001219 */
[----:B------:R-:W-:-:S02]  /*10760*/  @P0 LOP3.LUT R21, R27, R30, RZ, 0xfc, !PT ;  /* 0x0000001e1b150212 */ /* 0x000fc400078efcff */
[----:B------:R-:W-:Y:S01]  /*10770*/  @P0 SHF.R.U32.HI R24, RZ, R24, R25 ;  /* 0x00000018ff180219 */ /* 0x000fe20000011619 */
[----:B------:R-:W-:Y:S01]  /*10780*/  IMAD.SHL.U32 R25, R20, 0x4, RZ ;  /* 0x0000000414197824 */ /* 0x000fe200078e00ff */
[----:B------:R-:W-:Y:S02]  /*10790*/  @P0 SHF.L.U64.HI R61, R22, R61, R23 ;  /* 0x0000003d163d0219 */ /* 0x000fe40000010217 */
[----:B------:R-:W-:Y:S02]  /*107a0*/  @P0 LOP3.LUT R22, R31, R26, RZ, 0xfc, !PT ;  /* 0x0000001a1f160212 */ /* 0x000fe400078efcff */
[----:B------:R-:W-:Y:S02]  /*107b0*/  SHF.L.U64.HI R20, R20, 0x2, R21 ;  /* 0x0000000214147819 */ /* 0x000fe40000010215 */
[----:B------:R-:W-:Y:S02]  /*107c0*/  @P0 LOP3.LUT R23, R61, R24, RZ, 0xfc, !PT ;  /* 0x000000183d170212 */ /* 0x000fe400078efcff */
[----:B------:R-:W-:-:S02]  /*107d0*/  SHF.L.W.U32.HI R21, R21, 0x2, R22 ;  /* 0x0000000215157819 */ /* 0x000fc40000010e16 */
[----:B------:R-:W-:Y:S02]  /*107e0*/  IADD3 RZ, P0, PT, RZ, -R25, RZ ;  /* 0x80000019ffff7210 */ /* 0x000fe40007f1e0ff */
[----:B------:R-:W-:Y:S02]  /*107f0*/  LOP3.LUT R27, RZ, R20, RZ, 0x33, !PT ;  /* 0x00000014ff1b7212 */ /* 0x000fe400078e33ff */
[----:B------:R-:W-:Y:S02]  /*10800*/  SHF.L.W.U32.HI R24, R22, 0x2, R23 ;  /* 0x0000000216187819 */ /* 0x000fe40000010e17 */
[----:B------:R-:W-:Y:S02]  /*10810*/  LOP3.LUT R26, RZ, R21, RZ, 0x33, !PT ;  /* 0x00000015ff1a7212 */ /* 0x000fe400078e33ff */
[----:B------:R-:W-:Y:S02]  /*10820*/  IADD3.X R27, P1, PT, RZ, R27, RZ, P0, !PT ;  /* 0x0000001bff1b7210 */ /* 0x000fe4000073e4ff */
[----:B------:R-:W-:-:S02]  /*10830*/  LOP3.LUT R29, RZ, R24, RZ, 0x33, !PT ;  /* 0x00000018ff1d7212 */ /* 0x000fc400078e33ff */
[----:B------:R-:W-:Y:S02]  /*10840*/  IADD3.X R26, P1, PT, RZ, R26, RZ, P1, !PT ;  /* 0x0000001aff1a7210 */ /* 0x000fe40000f3e4ff */
[----:B------:R-:W-:-:S03]  /*10850*/  ISETP.GT.U32.AND P0, PT, R21, -0x1, PT ;  /* 0xffffffff1500780c */ /* 0x000fc60003f04070 */
[----:B------:R-:W-:Y:S01]  /*10860*/  IMAD.X R29, RZ, RZ, R29, P1 ;  /* 0x000000ffff1d7224 */ /* 0x000fe200008e061d */
[----:B------:R-:W-:-:S04]  /*10870*/  ISETP.GT.AND.EX P0, PT, R24, -0x1, PT, P0 ;  /* 0xffffffff1800780c */ /* 0x000fc80003f04300 */
[----:B------:R-:W-:Y:S02]  /*10880*/  SEL R22, R24, R29, P0 ;  /* 0x0000001d18167207 */ /* 0x000fe40000000000 */
[----:B------:R-:W-:Y:S02]  /*10890*/  SEL R21, R21, R26, P0 ;  /* 0x0000001a15157207 */ /* 0x000fe40000000000 */
[----:B------:R-:W-:Y:S02]  /*108a0*/  ISETP.NE.U32.AND P1, PT, R22, RZ, PT ;  /* 0x000000ff1600720c */ /* 0x000fe40003f25070 */
[----:B------:R-:W-:Y:S02]  /*108b0*/  SEL R20, R20, R27, P0 ;  /* 0x0000001b14147207 */ /* 0x000fe40000000000 */
[----:B------:R-:W-:Y:S01]  /*108c0*/  SEL R29, R21, R22, !P1 ;  /* 0x00000016151d7207 */ /* 0x000fe20004800000 */
[----:B------:R-:W-:-:S03]  /*108d0*/  @!P0 IMAD.MOV R25, RZ, RZ, -R25 ;  /* 0x000000ffff198224 */ /* 0x000fc600078e0a19 */
[----:B------:R-:W0:Y:S02]  /*108e0*/  FLO.U32 R26, R29 ;  /* 0x0000001d001a7300 */ /* 0x000e2400000e0000 */
[C---:B0-----:R-:W-:Y:S02]  /*108f0*/  IADD3 R28, PT, PT, -R26.reuse, 0x1f, RZ ;  /* 0x0000001f1a1c7810 */ /* 0x041fe40007ffe1ff */
[----:B------:R-:W-:-:S03]  /*10900*/  IADD3 R26, PT, PT, -R26, 0x3f, RZ ;  /* 0x0000003f1a1a7810 */ /* 0x000fc60007ffe1ff */
[----:B------:R-:W-:-:S05]  /*10910*/  @P1 IMAD.MOV R26, RZ, RZ, R28 ;  /* 0x000000ffff1a1224 */ /* 0x000fca00078e021c */
[----:B------:R-:W-:-:S13]  /*10920*/  ISETP.NE.AND P1, PT, R26, RZ, PT ;  /* 0x000000ff1a00720c */ /* 0x000fda0003f25270 */
[----:B------:R-:W-:Y:S05]  /*10930*/  @!P1 BRA `(.L_x_199) ;  /* 0x0000000000289947 */ /* 0x000fea0003800000 */
[C---:B------:R-:W-:Y:S02]  /*10940*/  LOP3.LUT R28, R26.reuse, 0x3f, RZ, 0xc0, !PT ;  /* 0x0000003f1a1c7812 */ /* 0x040fe400078ec0ff */
[--C-:B------:R-:W-:Y:S02]  /*10950*/  SHF.R.U64 R25, R25, 0x1, R20.reuse ;  /* 0x0000000119197819 */ /* 0x100fe40000001214 */
[----:B------:R-:W-:Y:S02]  /*10960*/  SHF.R.U32.HI R20, RZ, 0x1, R20 ;  /* 0x00000001ff147819 */ /* 0x000fe40000011614 */
[----:B------:R-:W-:Y:S02]  /*10970*/  LOP3.LUT R27, R26, 0x3f, RZ, 0xc, !PT ;  /* 0x0000003f1a1b7812 */ /* 0x000fe400078e0cff */
[CC--:B------:R-:W-:Y:S02]  /*10980*/  SHF.L.U64.HI R22, R21.reuse, R28.reuse, R22 ;  /* 0x0000001c15167219 */ /* 0x0c0fe40000010216 */
[----:B------:R-:W-:-:S02]  /*10990*/  SHF.L.U32 R21, R21, R28, RZ ;  /* 0x0000001c15157219 */ /* 0x000fc400000006ff */
[-CC-:B------:R-:W-:Y:S02]  /*109a0*/  SHF.R.U64 R28, R25, R27.reuse, R20.reuse ;  /* 0x0000001b191c7219 */ /* 0x180fe40000001214 */
[----:B------:R-:W-:Y:S02]  /*109b0*/  SHF.R.U32.HI R27, RZ, R27, R20 ;  /* 0x0000001bff1b7219 */ /* 0x000fe40000011614 */
[----:B------:R-:W-:Y:S02]  /*109c0*/  LOP3.LUT R21, R21, R28, RZ, 0xfc, !PT ;  /* 0x0000001c15157212 */ /* 0x000fe400078efcff */
[----:B------:R-:W-:-:S07]  /*109d0*/  LOP3.LUT R22, R22, R27, RZ, 0xfc, !PT ;  /* 0x0000001b16167212 */ /* 0x000fce00078efcff */
.L_x_199:
[----:B------:R-:W-:Y:S05]  /*109e0*/  BSYNC.RECONVERGENT B3 ;  /* 0x0000000000037941 */ /* 0x000fea0003800200 */
.L_x_198:
[----:B------:R-:W-:Y:S01]  /*109f0*/  IMAD.WIDE.U32 R30, R21, 0x2168c235, RZ ;  /* 0x2168c235151e7825 */ /* 0x000fe200078e00ff */
[----:B------:R-:W-:-:S03]  /*10a00*/  SHF.R.U32.HI R23, RZ, 0x1e, R23 ;  /* 0x0000001eff177819 */ /* 0x000fc60000011617 */
[----:B------:R-:W-:Y:S01]  /*10a10*/  IMAD.MOV.U32 R28, RZ, RZ, R31 ;  /* 0x000000ffff1c7224 */ /* 0x000fe200078e001f */
[----:B------:R-:W-:Y:S01]  /*10a20*/  IADD3 RZ, P1, PT, R30, R30, RZ ;  /* 0x0000001e1eff7210 */ /* 0x000fe20007f3e0ff */
[----:B------:R-:W-:Y:S01]  /*10a30*/  IMAD.MOV.U32 R29, RZ, RZ, RZ ;  /* 0x000000ffff1d7224 */ /* 0x000fe200078e00ff */
[----:B------:R-:W-:Y:S01]  /*10a40*/  LEA.HI R23, R24, R23, RZ, 0x1 ;  /* 0x0000001718177211 */ /* 0x000fe200078f08ff */
[----:B------:R-:W-:-:S04]  /*10a50*/  IMAD.HI.U32 R20, R22, -0x36f0255e, RZ ;  /* 0xc90fdaa216147827 */ /* 0x000fc800078e00ff */
[----:B------:R-:W-:-:S04]  /*10a60*/  IMAD.WIDE.U32 R28, R21, -0x36f0255e, R28 ;  /* 0xc90fdaa2151c7825 */ /* 0x000fc800078e001c */
[----:B------:R-:W-:-:S04]  /*10a70*/  IMAD.WIDE.U32 R28, P2, R22, 0x2168c235, R28 ;  /* 0x2168c235161c7825 */ /* 0x000fc8000784001c */
[----:B------:R-:W-:Y:S01]  /*10a80*/  IMAD R22, R22, -0x36f0255e, RZ ;  /* 0xc90fdaa216167824 */ /* 0x000fe200078e02ff */
[----:B------:R-:W-:Y:S01]  /*10a90*/  IADD3.X RZ, P1, PT, R28, R28, RZ, P1, !PT ;  /* 0x0000001c1cff7210 */ /* 0x000fe20000f3e4ff */
[----:B------:R-:W-:-:S03]  /*10aa0*/  IMAD.X R20, RZ, RZ, R20, P2 ;  /* 0x000000ffff147224 */ /* 0x000fc600010e0614 */
[----:B------:R-:W-:-:S04]  /*10ab0*/  IADD3 R22, P2, PT, R22, R29, RZ ;  /* 0x0000001d16167210 */ /* 0x000fc80007f5e0ff */
[C---:B------:R-:W-:Y:S01]  /*10ac0*/  IADD3.X R21, P1, PT, R22.reuse, R22, RZ, P1, !PT ;  /* 0x0000001616157210 */ /* 0x040fe20000f3e4ff */
[----:B------:R-:W-:Y:S01]  /*10ad0*/  IMAD.X R25, RZ, RZ, R20, P2 ;  /* 0x000000ffff197224 */ /* 0x000fe200010e0614 */
[----:B------:R-:W-:-:S03]  /*10ae0*/  ISETP.GT.U32.AND P2, PT, R22, RZ, PT ;  /* 0x000000ff1600720c */ /* 0x000fc60003f44070 */
[C---:B------:R-:W-:Y:S01]  /*10af0*/  IMAD.X R20, R25.reuse, 0x1, R25, P1 ;  /* 0x0000000119147824 */ /* 0x040fe200008e0619 */
[----:B------:R-:W-:-:S04]  /*10b00*/  ISETP.GT.AND.EX P2, PT, R25, RZ, PT, P2 ;  /* 0x000000ff1900720c */ /* 0x000fc80003f44320 */
[----:B------:R-:W-:Y:S02]  /*10b10*/  SEL R21, R21, R22, P2 ;  /* 0x0000001615157207 */ /* 0x000fe40001000000 */
[----:B------:R-:W-:Y:S02]  /*10b20*/  SEL R20, R20, R25, P2 ;  /* 0x0000001914147207 */ /* 0x000fe40001000000 */
[----:B------:R-:W-:-:S05]  /*10b30*/  IADD3 R21, P1, PT, R21, 0x1, RZ ;  /* 0x0000000115157810 */ /* 0x000fca0007f3e0ff */
[----:B------:R-:W-:-:S05]  /*10b40*/  IMAD.X R20, RZ, RZ, R20, P1 ;  /* 0x000000ffff147224 */ /* 0x000fca00008e0614 */
[----:B------:R-:W-:-:S04]  /*10b50*/  SHF.R.U64 R21, R21, 0xa, R20 ;  /* 0x0000000a15157819 */ /* 0x000fc80000001214 */
[----:B------:R-:W-:Y:S02]  /*10b60*/  IADD3 R25, P1, PT, R21, 0x1, RZ ;  /* 0x0000000115197810 */ /* 0x000fe40007f3e0ff */
[----:B------:R-:W-:Y:S02]  /*10b70*/  SEL R21, RZ, 0xffffffff, !P2 ;  /* 0xffffffffff157807 */ /* 0x000fe40005000000 */
[----:B------:R-:W-:Y:S02]  /*10b80*/  LEA.HI.X R20, R20, RZ, RZ, 0x16, P1 ;  /* 0x000000ff14147211 */ /* 0x000fe400008fb4ff */
[----:B------:R-:W-:Y:S01]  /*10b90*/  LOP3.LUT P1, R27, R59, 0x80000000, RZ, 0xc0, !PT ;  /* 0x800000003b1b7812 */ /* 0x000fe2000782c0ff */
[----:B------:R-:W-:Y:S01]  /*10ba0*/  IMAD.IADD R21, R21, 0x1, -R26 ;  /* 0x0000000115157824 */ /* 0x000fe200078e0a1a */
[--C-:B------:R-:W-:Y:S02]  /*10bb0*/  SHF.R.U64 R25, R25, 0x1, R20.reuse ;  /* 0x0000000119197819 */ /* 0x100fe40000001214 */
[----:B------:R-:W-:Y:S01]  /*10bc0*/  SHF.R.U32.HI R20, RZ, 0x1, R20 ;  /* 0x00000001ff147819 */ /* 0x000fe20000011614 */
[----:B------:R-:W-:Y:S01]  /*10bd0*/  IMAD.SHL.U32 R21, R21, 0x100000, RZ ;  /* 0x0010000015157824 */ /* 0x000fe200078e00ff */
[----:B------:R-:W-:-:S02]  /*10be0*/  IADD3 R22, P2, P3, RZ, RZ, R25 ;  /* 0x000000ffff167210 */ /* 0x000fc40007b5e019 */
[----:B------:R-:W-:Y:S02]  /*10bf0*/  @!P0 LOP3.LUT R27, R27, 0x80000000, RZ, 0x3c, !PT ;  /* 0x800000001b1b8812 */ /* 0x000fe400078e3cff */
[----:B------:R-:W-:-:S03]  /*10c00*/  IADD3.X R20, PT, PT, R21, 0x3fe00000, R20, P2, P3 ;  /* 0x3fe0000015147810 */ /* 0x000fc600017e6414 */
[----:B------:R-:W-:Y:S01]  /*10c10*/  @P1 IMAD.MOV R23, RZ, RZ, -R23 ;  /* 0x000000ffff171224 */ /* 0x000fe200078e0a17 */
[----:B------:R-:W-:-:S07]  /*10c20*/  LOP3.LUT R59, R20, R27, RZ, 0xfc, !PT ;  /* 0x0000001b143b7212 */ /* 0x000fce00078efcff */
.L_x_193:
[----:B------:R-:W-:Y:S02]  /*10c30*/  IMAD.MOV.U32 R65, RZ, RZ, R59 ;  /* 0x000000ffff417224 */ /* 0x000fe400078e003b */
[----:B------:R-:W-:Y:S02]  /*10c40*/  IMAD.MOV.U32 R59, RZ, RZ, 0x0 ;  /* 0x00000000ff3b7424 */ /* 0x000fe400078e00ff */
[----:B------:R-:W-:Y:S02]  /*10c50*/  IMAD.MOV.U32 R64, RZ, RZ, R22 ;  /* 0x000000ffff407224 */ /* 0x000fe400078e0016 */
[----:B------:R-:W-:Y:S05]  /*10c60*/  RET.REL.NODEC R58 `(_Z17ray_tracer_kerneliiP6PhotonPyS1_S1_S1_S1_S1_S1_S1_S1_PdS2_S2_dddddddddddii) ;  /* 0xfffffef03ae47950 */ /* 0x000fea0003c3ffff */
.L_x_200:
[----:B------:R-:W-:-:S00]  /*10c70*/  BRA `(.L_x_200) ;  /* 0xfffffffc00fc7947 */ /* 0x000fc0000383ffff */
[----:B------:R-:W-:-:S00]  /*10c80*/  NOP ;  /* 0x0000000000007918 */ /* 0x000fc00000000000 */
[----:B------:R-:W-:-:S00]  /*10c90*/  NOP ;  /* 0x0000000000007918 */ /* 0x000fc00000000000 */
[----:B------:R-:W-:-:S00]  /*10ca0*/  NOP ;  /* 0x0000000000007918 */ /* 0x000fc00000000000 */
[----:B------:R-:W-:-:S00]  /*10cb0*/  NOP ;  /* 0x0000000000007918 */ /* 0x000fc00000000000 */
[----:B------:R-:W-:-:S00]  /*10cc0*/  NOP ;  /* 0x0000000000007918 */ /* 0x000fc00000000000 */
[----:B------:R-:W-:-:S00]  /*10cd0*/  NOP ;  /* 0x0000000000007918 */ /* 0x000fc00000000000 */
[----:B------:R-:W-:-:S00]  /*10ce0*/  NOP ;  /* 0x0000000000007918 */ /* 0x000fc00000000000 */
[----:B------:R-:W-:-:S00]  /*10cf0*/  NOP ;  /* 0x0000000000007918 */ /* 0x000fc00000000000 */
.L_x_237:


//--------------------- .text._Z22ray_tracer_init_kernelP6PhotonPyddddddddi --------------------------
	.section	.text._Z22ray_tracer_init_kernelP6PhotonPyddddddddi,"ax",@progbits
	.align	128
        .global         _Z22ray_tracer_init_kernelP6PhotonPyddddddddi
        .type           _Z22ray_tracer_init_kernelP6PhotonPyddddddddi,@function
        .size           _Z22ray_tracer_init_kernelP6PhotonPyddddddddi,(.L_x_239 - _Z22ray_tracer_init_kernelP6PhotonPyddddddddi)
        .other          _Z22ray_tracer_init_kernelP6PhotonPyddddddddi,@"STO_CUDA_ENTRY STV_DEFAULT"
_Z22ray_tracer_init_kernelP6PhotonPyddddddddi:
.text._Z22ray_tracer_init_kernelP6PhotonPyddddddddi:
[----:B------:R-:W0:Y:S01]  /*0000*/  LDC R1, c[0x0][0x37c] ;  /* 0x0000df00ff017b82 */ /* 0x000e220000000800 */
[----:B------:R-:W1:Y:S01]  /*0010*/  S2R R11, SR_TID.X ;  /* 0x00000000000b7919 */ /* 0x000e620000002100 */
[----:B0-----:R-:W-:Y:S01]  /*0020*/  VIADD R1, R1, 0xffffffa8 ;  /* 0xffffffa801017836 */ /* 0x001fe20000000000 */
[----:B------:R-:W0:Y:S01]  /*0030*/  LDCU.64 UR6, c[0x0][0x358] ;  /* 0x00006b00ff0677ac */ /* 0x000e220008000a00 */
[----:B------:R-:W-:Y:S01]  /*0040*/  IMAD.MOV.U32 R5, RZ, RZ, -0x75bd8fc ;  /* 0xf8a42704ff057424 */ /* 0x000fe200078e00ff */
[----:B------:R-:W-:Y:S01]  /*0050*/  BSSY.RECONVERGENT B0, `(.L_x_201) ;  /* 0x000025e000007945 */ /* 0x000fe20003800200 */
[----:B------:R-:W-:Y:S01]  /*0060*/  IMAD.MOV.U32 R6, RZ, RZ, -0x23270784 ;  /* 0xdcd8f87cff067424 */ /* 0x000fe200078e00ff */
[C---:B-1----:R-:W-:Y:S02]  /*0070*/  LOP3.LUT R0, R11.reuse, 0xaad26b49, RZ, 0x3c, !PT ;  /* 0xaad26b490b007812 */ /* 0x042fe400078e3cff */
[----:B------:R-:W-:-:S03]  /*0080*/  ISETP.NE.AND P0, PT, R11, RZ, PT ;  /* 0x000000ff0b00720c */ /* 0x000fc60003f05270 */
[----:B------:R-:W-:-:S04]  /*0090*/  IMAD R0, R0, 0x4182bed5, RZ ;  /* 0x4182bed500007824 */ /* 0x000fc800078e02ff */
[C---:B------:R-:W-:Y:S01]  /*00a0*/  VIADD R7, R0.reuse, 0x583f19 ;  /* 0x00583f1900077836 */ /* 0x040fe20000000000 */
[C---:B------:R-:W-:Y:S01]  /*00b0*/  LOP3.LUT R4, R0.reuse, 0x159a55e5, RZ, 0x3c, !PT ;  /* 0x159a55e500047812 */ /* 0x040fe200078e3cff */
[C---:B------:R-:W-:Y:S02]  /*00c0*/  VIADD R2, R0.reuse, 0xd9f6dc18 ;  /* 0xd9f6dc1800027836 */ /* 0x040fe40000000000 */
[----:B------:R-:W-:Y:S01]  /*00d0*/  VIADD R3, R0, 0x75bcd15 ;  /* 0x075bcd1500037836 */ /* 0x000fe20000000000 */
[----:B------:R1:W-:Y:S04]  /*00e0*/  STL.64 [R1+0x10], R6 ;  /* 0x0000100601007387 */ /* 0x0003e80000100a00 */
[----:B------:R1:W-:Y:S04]  /*00f0*/  STL.64 [R1], R2 ;  /* 0x0000000201007387 */ /* 0x0003e80000100a00 */
[----:B------:R1:W-:Y:S01]  /*0100*/  STL.64 [R1+0x8], R4 ;  /* 0x0000080401007387 */ /* 0x0003e20000100a00 */
[----:B0-----:R-:W-:Y:S05]  /*0110*/  @!P0 BRA `(.L_x_202) ;  /* 0x0000002400448947 */ /* 0x001fea0003800000 */
[----:B------:R-:W-:Y:S02]  /*0120*/  IMAD.MOV.U32 R10, RZ, RZ, RZ ;  /* 0x000000ffff0a7224 */ /* 0x000fe400078e00ff */
[----:B-1----:R-:W-:-:S07]  /*0130*/  IMAD.MOV.U32 R2, RZ, RZ, RZ ;  /* 0x000000ffff027224 */ /* 0x002fce00078e00ff */
.L_x_211:
[----:B------:R-:W-:Y:S01]  /*0140*/  LOP3.LUT R0, R11, 0x3, RZ, 0xc0, !PT ;  /* 0x000000030b007812 */ /* 0x000fe200078ec0ff */
[----:B------:R-:W-:Y:S03]  /*0150*/  BSSY.RECONVERGENT B1, `(.L_x_203) ;  /* 0x0000247000017945 */ /* 0x000fe60003800200 */
[----:B------:R-:W-:-:S04]  /*0160*/  ISETP.NE.U32.AND P0, PT, R0, RZ, PT ;  /* 0x000000ff0000720c */ /* 0x000fc80003f05070 */
[----:B------:R-:W-:-:S13]  /*0170*/  ISETP.NE.AND.EX P0, PT, RZ, RZ, PT, P0 ;  /* 0x000000ffff00720c */ /* 0x000fda0003f05300 */
[----:B0-----:R-:W-:Y:S05]  /*0180*/  @!P0 BRA `(.L_x_204) ;  /* 0x00000024000c8947 */ /* 0x001fea0003800000 */
[----:B------:R-:W0:Y:S01]  /*0190*/  LDC.64 R8, c[0x4][RZ] ;  /* 0x01000000ff087b82 */ /* 0x000e220000000a00 */
[----:B------:R-:W-:Y:S01]  /*01a0*/  IMAD.MOV.U32 R0, RZ, RZ, RZ ;  /* 0x000000ffff007224 */ /* 0x000fe200078e00ff */
[----:B------:R-:W-:Y:S02]  /*01b0*/  CS2R R6, SRZ ;  /* 0x0000000000067805 */ /* 0x000fe4000001ff00 */
[----:B------:R-:W-:Y:S01]  /*01c0*/  CS2R R4, SRZ ;  /* 0x0000000000047805 */ /* 0x000fe2000001ff00 */
[----:B------:R-:W-:Y:S02]  /*01d0*/  IMAD.MOV.U32 R3, RZ, RZ, RZ ;  /* 0x000000ffff037224 */ /* 0x000fe400078e00ff */
[----:B0-----:R-:W-:-:S07]  /*01e0*/  IMAD.WIDE.U32 R8, R10, 0xc80, R8 ;  /* 0x00000c800a087825 */ /* 0x001fce00078e0008 */
.L_x_206:
[----:B------:R-:W-:-:S06]  /*01f0*/  IMAD R14, R0, 0x4, R1 ;  /* 0x00000004000e7824 */ /* 0x000fcc00078e0201 */
[----:B------:R-:W5:Y:S01]  /*0200*/  LDL R14, [R14+0x4] ;  /* 0x000004000e0e7983 */ /* 0x000f620000100800 */
[----:B------:R-:W-:Y:S01]  /*0210*/  IMAD.SHL.U32 R15, R0, 0x20, RZ ;  /* 0x00000020000f7824 */ /* 0x000fe200078e00ff */
[----:B------:R-:W-:-:S06]  /*0220*/  UMOV UR4, URZ ;  /* 0x000000ff00047c82 */ /* 0x000fcc0008000000 */
.L_x_205:
[----:B-----5:R-:W-:Y:S01]  /*0230*/  SHF.R.U32.HI R22, RZ, UR4, R14 ;  /* 0x00000004ff167c19 */ /* 0x020fe2000801160e */
[----:B------:R-:W-:-:S03]  /*0240*/  VIADD R12, R15, UR4 ;  /* 0x000000040f0c7c36 */ /* 0x000fc60008000000 */
[----:B------:R-:W-:-:S04]  /*0250*/  LOP3.LUT R13, R22, 0x1, RZ, 0xc0, !PT ;  /* 0x00000001160d7812 */ /* 0x000fc800078ec0ff */
[----:B------:R-:W-:Y:S01]  /*0260*/  ISETP.NE.U32.AND P0, PT, R13, 0x1, PT ;  /* 0x000000010d00780c */ /* 0x000fe20003f05070 */
[----:B------:R-:W-:-:S03]  /*0270*/  IMAD R13, R12, 0x5, RZ ;  /* 0x000000050c0d7824 */ /* 0x000fc600078e02ff */
[----:B------:R-:W-:Y:S01]  /*0280*/  R2P PR, R22, 0x7e ;  /* 0x0000007e16007804 */ /* 0x000fe20000000000 */
[----:B------:R-:W-:-:S08]  /*0290*/  IMAD.WIDE.U32 R12, R13, 0x4, R8 ;  /* 0x000000040d0c7825 */ /* 0x000fd000078e0008 */
[----:B------:R-:W2:Y:S04]  /*02a0*/  @!P0 LDG.E.CONSTANT R16, desc[UR6][R12.64+0x10] ;  /* 0x000010060c108981 */ /* 0x000ea8000c1e9900 */
[----:B------:R-:W3:Y:S04]  /*02b0*/  @P1 LDG.E.CONSTANT R18, desc[UR6][R12.64+0x24] ;  /* 0x000024060c121981 */ /* 0x000ee8000c1e9900 */
[----:B------:R-:W4:Y:S04]  /*02c0*/  @P2 LDG.E.CONSTANT R20, desc[UR6][R12.64+0x38] ;  /* 0x000038060c142981 */ /* 0x000f28000c1e9900 */
[----:B------:R-:W4:Y:S04]  /*02d0*/  @P3 LDG.E.CONSTANT R24, desc[UR6][R12.64+0x4c] ;  /* 0x00004c060c183981 */ /* 0x000f28000c1e9900 */
[----:B------:R-:W4:Y:S04]  /*02e0*/  @P4 LDG.E.CONSTANT R26, desc[UR6][R12.64+0x60] ;  /* 0x000060060c1a4981 */ /* 0x000f28000c1e9900 */
[----:B------:R-:W4:Y:S04]  /*02f0*/  @!P0 LDG.E.CONSTANT R17, desc[UR6][R12.64+0x4] ;  /* 0x000004060c118981 */ /* 0x000f28000c1e9900 */
[----:B------:R-:W4:Y:S04]  /*0300*/  @!P0 LDG.E.CONSTANT R19, desc[UR6][R12.64+0xc] ;  /* 0x00000c060c138981 */ /* 0x000f28000c1e9900 */
[----:B------:R-:W4:Y:S04]  /*0310*/  @P1 LDG.E.CONSTANT R21, desc[UR6][R12.64+0x18] ;  /* 0x000018060c151981 */ /* 0x000f28000c1e9900 */
[----:B------:R-:W4:Y:S04]  /*0320*/  @P3 LDG.E.CONSTANT R23, desc[UR6][R12.64+0x40] ;  /* 0x000040060c173981 */ /* 0x000f28000c1e9900 */
[----:B------:R-:W4:Y:S04]  /*0330*/  @P5 LDG.E.CONSTANT R25, desc[UR6][R12.64+0x70] ;  /* 0x000070060c195981 */ /* 0x000f28000c1e9900 */
[----:B------:R-:W4:Y:S01]  /*0340*/  @P6 LDG.E.CONSTANT R28, desc[UR6][R12.64+0x88] ;  /* 0x000088060c1c6981 */ /* 0x000f22000c1e9900 */
[----:B--2---:R-:W-:-:S03]  /*0350*/  @!P0 LOP3.LUT R7, R7, R16, RZ, 0x3c, !PT ;  /* 0x0000001007078212 */ /* 0x004fc600078e3cff */
[----:B------:R-:W2:Y:S01]  /*0360*/  @!P0 LDG.E.CONSTANT R16, desc[UR6][R12.64] ;  /* 0x000000060c108981 */ /* 0x000ea2000c1e9900 */
[----:B---3--:R-:W-:-:S03]  /*0370*/  @P1 LOP3.LUT R7, R7, R18, RZ, 0x3c, !PT ;  /* 0x0000001207071212 */ /* 0x008fc600078e3cff */
[----:B------:R-:W3:Y:S01]  /*0380*/  @!P0 LDG.E.CONSTANT R18, desc[UR6][R12.64+0x8] ;  /* 0x000008060c128981 */ /* 0x000ee2000c1e9900 */
[----:B----4-:R-:W-:-:S03]  /*0390*/  @P2 LOP3.LUT R7, R7, R20, RZ, 0x3c, !PT ;  /* 0x0000001407072212 */ /* 0x010fc600078e3cff */
[----:B------:R-:W4:Y:S01]  /*03a0*/  @P1 LDG.E.CONSTANT R20, desc[UR6][R12.64+0x14] ;  /* 0x000014060c141981 */ /* 0x000f22000c1e9900 */
[----:B------:R-:W-:-:S03]  /*03b0*/  @P3 LOP3.LUT R7, R7, R24, RZ, 0x3c, !PT ;  /* 0x0000001807073212 */ /* 0x000fc600078e3cff */
[----:B------:R-:W4:Y:S01]  /*03c0*/  @P5 LDG.E.CONSTANT R24, desc[UR6][R12.64+0x74] ;  /* 0x000074060c185981 */ /* 0x000f22000c1e9900 */
[----:B------:R-:W-:-:S03]  /*03d0*/  @P4 LOP3.LUT R7, R7, R26, RZ, 0x3c, !PT ;  /* 0x0000001a07074212 */ /* 0x000fc600078e3cff */
[----:B------:R-:W4:Y:S01]  /*03e0*/  @P3 LDG.E.CONSTANT R26, desc[UR6][R12.64+0x44] ;  /* 0x000044060c1a3981 */ /* 0x000f22000c1e9900 */
[----:B------:R-:W-:-:S03]  /*03f0*/  @!P0 LOP3.LUT R4, R4, R17, RZ, 0x3c, !PT ;  /* 0x0000001104048212 */ /* 0x000fc600078e3cff */
[----:B------:R-:W4:Y:S01]  /*0400*/  @P1 LDG.E.CONSTANT R17, desc[UR6][R12.64+0x20] ;  /* 0x000020060c111981 */ /* 0x000f22000c1e9900 */
[----:B------:R-:W-:-:S03]  /*0410*/  @!P0 LOP3.LUT R6, R6, R19, RZ, 0x3c, !PT ;  /* 0x0000001306068212 */ /* 0x000fc600078e3cff */
[----:B------:R-:W4:Y:S01]  /*0420*/  @P2 LDG.E.CONSTANT R19, desc[UR6][R12.64+0x2c] ;  /* 0x00002c060c132981 */ /* 0x000f22000c1e9900 */
[----:B------:R-:W-:-:S03]  /*0430*/  @P1 LOP3.LUT R4, R4, R21, RZ, 0x3c, !PT ;  /* 0x0000001504041212 */ /* 0x000fc600078e3cff */
[----:B------:R-:W4:Y:S01]  /*0440*/  @P2 LDG.E.CONSTANT R21, desc[UR6][R12.64+0x34] ;  /* 0x000034060c152981 */ /* 0x000f22000c1e9900 */
[----:B--2---:R-:W-:-:S03]  /*0450*/  @!P0 LOP3.LUT R3, R3, R16, RZ, 0x3c, !PT ;  /* 0x0000001003038212 */ /* 0x004fc600078e3cff */
[----:B------:R-:W2:Y:S01]  /*0460*/  @P1 LDG.E.CONSTANT R16, desc[UR6][R12.64+0x1c] ;  /* 0x00001c060c101981 */ /* 0x000ea2000c1e9900 */
[----:B---3--:R-:W-:-:S03]  /*0470*/  @!P0 LOP3.LUT R5, R5, R18, RZ, 0x3c, !PT ;  /* 0x0000001205058212 */ /* 0x008fc600078e3cff */
[----:B------:R-:W3:Y:S01]  /*0480*/  @P2 LDG.E.CONSTANT R18, desc[UR6][R12.64+0x28] ;  /* 0x000028060c122981 */ /* 0x000ee2000c1e9900 */
[----:B----4-:R-:W-:-:S03]  /*0490*/  @P1 LOP3.LUT R3, R3, R20, RZ, 0x3c, !PT ;  /* 0x0000001403031212 */ /* 0x010fc600078e3cff */
[----:B------:R-:W4:Y:S01]  /*04a0*/  @P2 LDG.E.CONSTANT R20, desc[UR6][R12.64+0x30] ;  /* 0x000030060c142981 */ /* 0x000f22000c1e9900 */
[----:B------:R-:W-:-:S03]  /*04b0*/  @P5 LOP3.LUT R7, R7, R24, RZ, 0x3c, !PT ;  /* 0x0000001807075212 */ /* 0x000fc600078e3cff */
[----:B------:R-:W4:Y:S01]  /*04c0*/  @P3 LDG.E.CONSTANT R24, desc[UR6][R12.64+0x3c] ;  /* 0x00003c060c183981 */ /* 0x000f22000c1e9900 */
[----:B------:R-:W-:-:S03]  /*04d0*/  @P1 LOP3.LUT R6, R6, R17, RZ, 0x3c, !PT ;  /* 0x0000001106061212 */ /* 0x000fc600078e3cff */
[----:B------:R-:W4:Y:S01]  /*04e0*/  @P3 LDG.E.CONSTANT R17, desc[UR6][R12.64+0x48] ;  /* 0x000048060c113981 */ /* 0x000f22000c1e9900 */
[----:B------:R-:W-:-:S03]  /*04f0*/  @P2 LOP3.LUT R4, R4, R19, RZ, 0x3c, !PT ;  /* 0x0000001304042212 */ /* 0x000fc600078e3cff */
[----:B------:R-:W4:Y:S01]  /*0500*/  @P4 LDG.E.CONSTANT R19, desc[UR6][R12.64+0x54] ;  /* 0x000054060c134981 */ /* 0x000f22000c1e9900 */
[----:B------:R-:W-:Y:S02]  /*0510*/  @P2 LOP3.LUT R6, R6, R21, RZ, 0x3c, !PT ;  /* 0x0000001506062212 */ /* 0x000fe400078e3cff */
[----:B------:R-:W-:Y:S01]  /*0520*/  @P3 LOP3.LUT R4, R4, R23, RZ, 0x3c, !PT ;  /* 0x0000001704043212 */ /* 0x000fe200078e3cff */
[----:B------:R-:W4:Y:S04]  /*0530*/  @P4 LDG.E.CONSTANT R21, desc[UR6][R12.64+0x5c] ;  /* 0x00005c060c154981 */ /* 0x000f28000c1e9900 */
[----:B------:R-:W4:Y:S01]  /*0540*/  @P5 LDG.E.CONSTANT R23, desc[UR6][R12.64+0x68] ;  /* 0x000068060c175981 */ /* 0x000f22000c1e9900 */
[----:B--2---:R-:W-:-:S03]  /*0550*/  @P1 LOP3.LUT R5, R5, R16, RZ, 0x3c, !PT ;  /* 0x0000001005051212 */ /* 0x004fc600078e3cff */
[----:B------:R-:W2:Y:S01]  /*0560*/  @P4 LDG.E.CONSTANT R16, desc[UR6][R12.64+0x50] ;  /* 0x000050060c104981 */ /* 0x000ea2000c1e9900 */
[----:B---3--:R-:W-:-:S03]  /*0570*/  @P2 LOP3.LUT R3, R3, R18, RZ, 0x3c, !PT ;  /* 0x0000001203032212 */ /* 0x008fc600078e3cff */
[----:B------:R-:W3:Y:S01]  /*0580*/  @P4 LDG.E.CONSTANT R18, desc[UR6][R12.64+0x58] ;  /* 0x000058060c124981 */ /* 0x000ee2000c1e9900 */
[----:B----4-:R-:W-:-:S03]  /*0590*/  @P2 LOP3.LUT R5, R5, R20, RZ, 0x3c, !PT ;  /* 0x0000001405052212 */ /* 0x010fc600078e3cff */
[----:B------:R-:W4:Y:S01]  /*05a0*/  @P5 LDG.E.CONSTANT R20, desc[UR6][R12.64+0x64] ;  /* 0x000064060c145981 */ /* 0x000f22000c1e9900 */
[----:B------:R-:W-:-:S03]  /*05b0*/  @P3 LOP3.LUT R3, R3, R24, RZ, 0x3c, !PT ;  /* 0x0000001803033212 */ /* 0x000fc600078e3cff */
[----:B------:R-:W4:Y:S01]  /*05c0*/  @P5 LDG.E.CONSTANT R24, desc[UR6][R12.64+0x6c] ;  /* 0x00006c060c185981 */ /* 0x000f22000c1e9900 */
[----:B------:R-:W-:Y:S02]  /*05d0*/  LOP3.LUT P0, RZ, R22, 0x80, RZ, 0xc0, !PT ;  /* 0x0000008016ff7812 */ /* 0x000fe4000780c0ff */
[----:B------:R-:W-:Y:S02]  /*05e0*/  @P3 LOP3.LUT R5, R5, R26, RZ, 0x3c, !PT ;  /* 0x0000001a05053212 */ /* 0x000fe400078e3cff */
[----:B------:R-:W-:Y:S02]  /*05f0*/  @P3 LOP3.LUT R6, R6, R17, RZ, 0x3c, !PT ;  /* 0x0000001106063212 */ /* 0x000fe400078e3cff */
[----:B------:R-:W4:Y:S01]  /*0600*/  @P6 LDG.E.CONSTANT R17, desc[UR6][R12.64+0x7c] ;  /* 0x00007c060c116981 */ /* 0x000f22000c1e9900 */
[----:B------:R-:W-:-:S03]  /*0610*/  @P4 LOP3.LUT R4, R4, R19, RZ, 0x3c, !PT ;  /* 0x0000001304044212 */ /* 0x000fc600078e3cff */
[----:B------:R-:W4:Y:S01]  /*0620*/  @P6 LDG.E.CONSTANT R19, desc[UR6][R12.64+0x84] ;  /* 0x000084060c136981 */ /* 0x000f22000c1e9900 */
[----:B------:R-:W-:-:S03]  /*0630*/  @P4 LOP3.LUT R6, R6, R21, RZ, 0x3c, !PT ;  /* 0x0000001506064212 */ /* 0x000fc600078e3cff */
[----:B------:R-:W4:Y:S01]  /*0640*/  @P0 LDG.E.CONSTANT R26, desc[UR6][R12.64+0x9c] ;  /* 0x00009c060c1a0981 */ /* 0x000f22000c1e9900 */
[----:B------:R-:W-:-:S03]  /*0650*/  @P5 LOP3.LUT R4, R4, R23, RZ, 0x3c, !PT ;  /* 0x0000001704045212 */ /* 0x000fc600078e3cff */
        /* <DEDUP_REMOVED lines=10> */
[----:B------:R-:W-:Y:S02]  /*0700*/  @P5 LOP3.LUT R6, R6, R25, RZ, 0x3c, !PT ;  /* 0x0000001906065212 */ /* 0x000fe400078e3cff */
[----:B------:R-:W-:Y:S02]  /*0710*/  @P6 LOP3.LUT R7, R7, R28, RZ, 0x3c, !PT ;  /* 0x0000001c07076212 */ /* 0x000fe400078e3cff */
[----:B------:R-:W-:Y:S02]  /*0720*/  @P6 LOP3.LUT R4, R4, R17, RZ, 0x3c, !PT ;  /* 0x0000001104046212 */ /* 0x000fe400078e3cff */
[----:B------:R-:W-:Y:S02]  /*0730*/  @P6 LOP3.LUT R6, R6, R19, RZ, 0x3c, !PT ;  /* 0x0000001306066212 */ /* 0x000fe400078e3cff */
[----:B------:R-:W-:Y:S02]  /*0740*/  @P0 LOP3.LUT R7, R7, R26, RZ, 0x3c, !PT ;  /* 0x0000001a07070212 */ /* 0x000fe400078e3cff */
[----:B------:R-:W-:-:S02]  /*0750*/  @P0 LOP3.LUT R4, R4, R21, RZ, 0x3c, !PT ;  /* 0x0000001504040212 */ /* 0x000fc400078e3cff */
[----:B------:R-:W-:Y:S02]  /*0760*/  @P0 LOP3.LUT R6, R6, R23, RZ, 0x3c, !PT ;  /* 0x0000001706060212 */ /* 0x000fe400078e3cff */
[----:B--2---:R-:W-:Y:S02]  /*0770*/  @P6 LOP3.LUT R3, R3, R16, RZ, 0x3c, !PT ;  /* 0x0000001003036212 */ /* 0x004fe400078e3cff */
[----:B---3--:R-:W-:Y:S02]  /*0780*/  @P6 LOP3.LUT R5, R5, R18, RZ, 0x3c, !PT ;  /* 0x0000001205056212 */ /* 0x008fe400078e3cff */
[----:B----4-:R-:W-:Y:S02]  /*0790*/  @P0 LOP3.LUT R3, R3, R20, RZ, 0x3c, !PT ;  /* 0x0000001403030212 */ /* 0x010fe400078e3cff */
[----:B------:R-:W-:Y:S02]  /*07a0*/  @P0 LOP3.LUT R5, R5, R24, RZ, 0x3c, !PT ;  /* 0x0000001805050212 */ /* 0x000fe400078e3cff */
[----:B------:R-:W-:-:S13]  /*07b0*/  R2P PR, R22.B1, 0x7f ;  /* 0x0000007f16007804 */ /* 0x000fda0000001000 */
[----:B------:R-:W2:Y:S04]  /*07c0*/  @P0 LDG.E.CONSTANT R18, desc[UR6][R12.64+0xa0] ;  /* 0x0000a0060c120981 */ /* 0x000ea8000c1e9900 */
[----:B------:R-:W3:Y:S04]  /*07d0*/  @P0 LDG.E.CONSTANT R19, desc[UR6][R12.64+0xa4] ;  /* 0x0000a4060c130981 */ /* 0x000ee8000c1e9900 */
[----:B------:R-:W4:Y:S04]  /*07e0*/  @P0 LDG.E.CONSTANT R20, desc[UR6][R12.64+0xa8] ;  /* 0x0000a8060c140981 */ /* 0x000f28000c1e9900 */
[----:B------:R-:W4:Y:S04]  /*07f0*/  @P0 LDG.E.CONSTANT R21, desc[UR6][R12.64+0xac] ;  /* 0x0000ac060c150981 */ /* 0x000f28000c1e9900 */
[----:B------:R-:W4:Y:S04]  /*0800*/  @P0 LDG.E.CONSTANT R24, desc[UR6][R12.64+0xb0] ;  /* 0x0000b0060c180981 */ /* 0x000f28000c1e9900 */
[----:B------:R-:W4:Y:S04]  /*0810*/  @P1 LDG.E.CONSTANT R16, desc[UR6][R12.64+0xbc] ;  /* 0x0000bc060c101981 */ /* 0x000f28000c1e9900 */
[----:B------:R-:W4:Y:S04]  /*0820*/  @P1 LDG.E.CONSTANT R26, desc[UR6][R12.64+0xb4] ;  /* 0x0000b4060c1a1981 */ /* 0x000f28000c1e9900 */
        /* <DEDUP_REMOVED lines=11> */
[----:B------:R-:W-:Y:S01]  /*08e0*/  LOP3.LUT P0, RZ, R22, 0x8000, RZ, 0xc0, !PT ;  /* 0x0000800016ff7812 */ /* 0x000fe2000780c0ff */
[----:B------:R-:W4:Y:S01]  /*08f0*/  @P2 LDG.E.CONSTANT R24, desc[UR6][R12.64+0xd8] ;  /* 0x0000d8060c182981 */ /* 0x000f22000c1e9900 */
[----:B------:R-:W-:-:S03]  /*0900*/  @P1 LOP3.LUT R5, R5, R16, RZ, 0x3c, !PT ;  /* 0x0000001005051212 */ /* 0x000fc600078e3cff */
[----:B------:R-:W4:Y:S01]  /*0910*/  @P2 LDG.E.CONSTANT R22, desc[UR6][R12.64+0xd0] ;  /* 0x0000d0060c162981 */ /* 0x000f22000c1e9900 */
[----:B------:R-:W-:-:S03]  /*0920*/  @P1 LOP3.LUT R3, R3, R26, RZ, 0x3c, !PT ;  /* 0x0000001a03031212 */ /* 0x000fc600078e3cff */
[----:B------:R-:W4:Y:S01]  /*0930*/  @P3 LDG.E.CONSTANT R16, desc[UR6][R12.64+0xe4] ;  /* 0x0000e4060c103981 */ /* 0x000f22000c1e9900 */
[----:B------:R-:W-:-:S03]  /*0940*/  @P1 LOP3.LUT R4, R4, R23, RZ, 0x3c, !PT ;  /* 0x0000001704041212 */ /* 0x000fc600078e3cff */
[----:B------:R-:W4:Y:S01]  /*0950*/  @P3 LDG.E.CONSTANT R26, desc[UR6][R12.64+0xdc] ;  /* 0x0000dc060c1a3981 */ /* 0x000f22000c1e9900 */
[----:B------:R-:W-:-:S03]  /*0960*/  @P1 LOP3.LUT R6, R6, R17, RZ, 0x3c, !PT ;  /* 0x0000001106061212 */ /* 0x000fc600078e3cff */
        /* <DEDUP_REMOVED lines=43> */
[----:B------:R-:W-:-:S04]  /*0c20*/  UIADD3 UR4, UPT, UPT, UR4, 0x10, URZ ;  /* 0x0000001004047890 */ /* 0x000fc8000fffe0ff */
[----:B------:R-:W-:Y:S01]  /*0c30*/  UISETP.NE.AND UP0, UPT, UR4, 0x20, UPT ;  /* 0x000000200400788c */ /* 0x000fe2000bf05270 */
[----:B--2---:R-:W-:Y:S02]  /*0c40*/  @P5 LOP3.LUT R7, R7, R18, RZ, 0x3c, !PT ;  /* 0x0000001207075212 */ /* 0x004fe400078e3cff */
[----:B---3--:R-:W-:Y:S02]  /*0c50*/  @P6 LOP3.LUT R4, R4, R19, RZ, 0x3c, !PT ;  /* 0x0000001304046212 */ /* 0x008fe400078e3cff */
[----:B----4-:R-:W-:Y:S02]  /*0c60*/  @P6 LOP3.LUT R3, R3, R20, RZ, 0x3c, !PT ;  /* 0x0000001403036212 */ /* 0x010fe400078e3cff */
        /* <DEDUP_REMOVED lines=8> */
[----:B------:R-:W-:Y:S06]  /*0cf0*/  BRA.U UP0, `(.L_x_205) ;  /* 0xfffffff5004c7547 */ /* 0x000fec000b83ffff */
[----:B------:R-:W-:-:S05]  /*0d00*/  VIADD R0, R0, 0x1 ;  /* 0x0000000100007836 */ /* 0x000fca0000000000 */
[----:B------:R-:W-:-:S13]  /*0d10*/  ISETP.NE.AND P0, PT, R0, 0x5, PT ;  /* 0x000000050000780c */ /* 0x000fda0003f05270 */
[----:B------:R-:W-:Y:S05]  /*0d20*/  @P0 BRA `(.L_x_206) ;  /* 0xfffffff400300947 */ /* 0x000fea000383ffff */
[----:B------:R-:W-:Y:S01]  /*0d30*/  LOP3.LUT R0, R11, 0x3, RZ, 0xc0, !PT ;  /* 0x000000030b007812 */ /* 0x000fe200078ec0ff */
[----:B------:R0:W-:Y:S03]  /*0d40*/  STL.64 [R1+0x8], R4 ;  /* 0x0000080401007387 */ /* 0x0001e60000100a00 */
[----:B------:R-:W-:Y:S01]  /*0d50*/  ISETP.NE.U32.AND P0, PT, R0, 0x1, PT ;  /* 0x000000010000780c */ /* 0x000fe20003f05070 */
[----:B------:R0:W-:Y:S03]  /*0d60*/  STL.64 [R1+0x10], R6 ;  /* 0x0000100601007387 */ /* 0x0001e60000100a00 */
[----:B------:R-:W-:Y:S01]  /*0d70*/  ISETP.NE.AND.EX P0, PT, RZ, RZ, PT, P0 ;  /* 0x000000ffff00720c */ /* 0x000fe20003f05300 */
[----:B------:R0:W-:-:S12]  /*0d80*/  STL [R1+0x4], R3 ;  /* 0x0000040301007387 */ /* 0x0001d80000100800 */
[----:B0-----:R-:W-:Y:S05]  /*0d90*/  @!P0 BRA `(.L_x_204) ;  /* 0x0000001800088947 */ /* 0x001fea0003800000 */
[----:B------:R-:W-:Y:S01]  /*0da0*/  UMOV UR4, URZ ;  /* 0x000000ff00047c82 */ /* 0x000fe20008000000 */
[----:B------:R-:W-:Y:S01]  /*0db0*/  UMOV UR5, URZ ;  /* 0x000000ff00057c82 */ /* 0x000fe20008000000 */
[----:B------:R-:W-:Y:S02]  /*0dc0*/  IMAD.MOV.U32 R0, RZ, RZ, RZ ;  /* 0x000000ffff007224 */ /* 0x000fe400078e00ff */
[----:B------:R-:W-:Y:S02]  /*0dd0*/  IMAD.MOV.U32 R6, RZ, RZ, RZ ;  /* 0x000000ffff067224 */ /* 0x000fe400078e00ff */
[----:B------:R-:W-:Y:S02]  /*0de0*/  IMAD.MOV.U32 R5, RZ, RZ, RZ ;  /* 0x000000ffff057224 */ /* 0x000fe400078e00ff */
[----:B------:R-:W-:Y:S02]  /*0df0*/  IMAD.MOV.U32 R3, RZ, RZ, RZ ;  /* 0x000000ffff037224 */ /* 0x000fe400078e00ff */
[----:B------:R-:W-:-:S02]  /*0e00*/  IMAD.U32 R7, RZ, RZ, UR4 ;  /* 0x00000004ff077e24 */ /* 0x000fc4000f8e00ff */
[----:B------:R-:W-:-:S07]  /*0e10*/  IMAD.U32 R4, RZ, RZ, UR5 ;  /* 0x00000005ff047e24 */ /* 0x000fce000f8e00ff */
.L_x_208:
[----:B------:R-:W-:-:S06]  /*0e20*/  IMAD R14, R0, 0x4, R1 ;  /* 0x00000004000e7824 */ /* 0x000fcc00078e0201 */
[----:B------:R-:W5:Y:S01]  /*0e30*/  LDL R14, [R14+0x4] ;  /* 0x000004000e0e7983 */ /* 0x000f620000100800 */
[----:B------:R-:W-:Y:S01]  /*0e40*/  IMAD.SHL.U32 R15, R0, 0x20, RZ ;  /* 0x00000020000f7824 */ /* 0x000fe200078e00ff */
[----:B------:R-:W-:-:S06]  /*0e50*/  UMOV UR4, URZ ;  /* 0x000000ff00047c82 */ /* 0x000fcc0008000000 */
.L_x_207:
        /* <DEDUP_REMOVED lines=177> */
[----:B------:R0:W-:Y:S03]  /*1970*/  STL [R1+0x4], R3 ;  /* 0x0000040301007387 */ /* 0x0001e60000100800 */
[----:B------:R-:W-:Y:S01]  /*1980*/  ISETP.NE.U32.AND P0, PT, R0, 0x3, PT ;  /* 0x000000030000780c */ /* 0x000fe20003f05070 */
[----:B------:R0:W-:Y:S03]  /*1990*/  STL.64 [R1+0x8], R4 ;  /* 0x0000080401007387 */ /* 0x0001e60000100a00 */
[----:B------:R-:W-:Y:S01]  /*19a0*/  ISETP.NE.AND.EX P0, PT, RZ, RZ, PT, P0 ;  /* 0x000000ffff00720c */ /* 0x000fe20003f05300 */
[----:B------:R0:W-:-:S12]  /*19b0*/  STL.64 [R1+0x10], R6 ;  /* 0x0000100601007387 */ /* 0x0001d80000100a00 */
[----:B0-----:R-:W-:Y:S05]  /*19c0*/  @P0 BRA `(.L_x_204) ;  /* 0x0000000800fc0947 */ /* 0x001fea0003800000 */
        /* <DEDUP_REMOVED lines=8> */
.L_x_210:
[----:B------:R-:W-:-:S06]  /*1a50*/  IMAD R14, R0, 0x4, R1 ;  /* 0x00000004000e7824 */ /* 0x000fcc00078e0201 */
[----:B------:R-:W5:Y:S01]  /*1a60*/  LDL R14, [R14+0x4] ;  /* 0x000004000e0e7983 */ /* 0x000f620000100800 */
[----:B------:R-:W-:Y:S01]  /*1a70*/  IMAD.SHL.U32 R15, R0, 0x20, RZ ;  /* 0x00000020000f7824 */ /* 0x000fe200078e00ff */
[----:B------:R-:W-:-:S06]  /*1a80*/  UMOV UR4, URZ ;  /* 0x000000ff00047c82 */ /* 0x000fcc0008000000 */
.L_x_209:
        /* <DEDUP_REMOVED lines=176> */
[----:B------:R0:W-:Y:S04]  /*2590*/  STL [R1+0x4], R3 ;  /* 0x0000040301007387 */ /* 0x0001e80000100800 */
[----:B------:R0:W-:Y:S04]  /*25a0*/  STL.64 [R1+0x8], R4 ;  /* 0x0000080401007387 */ /* 0x0001e80000100a00 */
[----:B------:R0:W-:Y:S02]  /*25b0*/  STL.64 [R1+0x10], R6 ;  /* 0x0000100601007387 */ /* 0x0001e40000100a00 */
.L_x_204:
[----:B------:R-:W-:Y:S05]  /*25c0*/  BSYNC.RECONVERGENT B1 ;  /* 0x0000000000017941 */ /* 0x000fea0003800200 */
.L_x_203:
[C---:B------:R-:W-:Y:S01]  /*25d0*/  ISETP.GT.U32.AND P0, PT, R11.reuse, 0x3, PT ;  /* 0x000000030b00780c */ /* 0x040fe20003f04070 */
[----:B------:R-:W-:Y:S01]  /*25e0*/  VIADD R10, R10, 0x1 ;  /* 0x000000010a0a7836 */ /* 0x000fe20000000000 */
[--C-:B------:R-:W-:Y:S02]  /*25f0*/  SHF.R.U64 R11, R11, 0x2, R2.reuse ;  /* 0x000000020b0b7819 */ /* 0x100fe40000001202 */
[----:B------:R-:W-:Y:S02]  /*2600*/  ISETP.GT.U32.AND.EX P0, PT, R2, RZ, PT, P0 ;  /* 0x000000ff0200720c */ /* 0x000fe40003f04100 */
[----:B------:R-:W-:-:S11]  /*2610*/  SHF.R.U32.HI R2, RZ, 0x2, R2 ;  /* 0x00000002ff027819 */ /* 0x000fd60000011602 */
[----:B------:R-:W-:Y:S05]  /*2620*/  @P0 BRA `(.L_x_211) ;  /* 0xffffffd800c40947 */ /* 0x000fea000383ffff */
.L_x_202:
[----:B------:R-:W-:Y:S05]  /*2630*/  BSYNC.RECONVERGENT B0 ;  /* 0x0000000000007941 */ /* 0x000fea0003800200 */
.L_x_201:
[----:B------:R-:W2:Y:S01]  /*2640*/  S2R R0, SR_TID.X ;  /* 0x0000000000007919 */ /* 0x000ea20000002100 */
[----:B-1----:R-:W-:Y:S01]  /*2650*/  SHF.R.U32.HI R2, RZ, 0x2, R3 ;  /* 0x00000002ff027819 */ /* 0x002fe20000011603 */
[----:B------:R-:W1:Y:S01]  /*2660*/  LDC.64 R20, c[0x0][0x380] ;  /* 0x0000e000ff147b82 */ /* 0x000e620000000a00 */
[----:B------:R-:W-:Y:S01]  /*2670*/  SHF.R.U32.HI R9, RZ, 0x2, R4 ;  /* 0x00000002ff097819 */ /* 0x000fe20000011604 */
[----:B------:R-:W3:Y:S01]  /*2680*/  LDCU.128 UR8, c[0x0][0x390] ;  /* 0x00007200ff0877ac */ /* 0x000ee20008000c00 */
[----:B------:R-:W-:Y:S01]  /*2690*/  LOP3.LUT R2, R2, R3, RZ, 0x3c, !PT ;  /* 0x0000000302027212 */ /* 0x000fe200078e3cff */
[----:B0-----:R-:W-:Y:S01]  /*26a0*/  IMAD.SHL.U32 R3, R7, 0x10, RZ ;  /* 0x0000001007037824 */ /* 0x001fe200078e00ff */
[----:B------:R-:W-:Y:S01]  /*26b0*/  LOP3.LUT R9, R9, R4, RZ, 0x3c, !PT ;  /* 0x0000000409097212 */ /* 0x000fe200078e3cff */
[----:B------:R-:W-:Y:S02]  /*26c0*/  UMOV UR4, URZ ;  /* 0x000000ff00047c82 */ /* 0x000fe40008000000 */
[C---:B------:R-:W-:Y:S01]  /*26d0*/  IMAD.SHL.U32 R5, R2.reuse, 0x2, RZ ;  /* 0x0000000202057824 */ /* 0x040fe200078e00ff */
[----:B------:R-:W0:Y:S04]  /*26e0*/  LDC.64 R10, c[0x0][0x3a0] ;  /* 0x0000e800ff0a7b82 */ /* 0x000e280000000a00 */
[----:B------:R-:W-:Y:S01]  /*26f0*/  LOP3.LUT R2, R2, R5, R3, 0x96, !PT ;  /* 0x0000000502027212 */ /* 0x000fe200078e9603 */
[----:B------:R-:W-:-:S03]  /*2700*/  IMAD.SHL.U32 R3, R9, 0x2, RZ ;  /* 0x0000000209037824 */ /* 0x000fc600078e00ff */
[----:B------:R-:W-:-:S05]  /*2710*/  LOP3.LUT R2, R2, R7, RZ, 0x3c, !PT ;  /* 0x0000000702027212 */ /* 0x000fca00078e3cff */
[----:B------:R-:W-:-:S05]  /*2720*/  IMAD.SHL.U32 R4, R2, 0x10, RZ ;  /* 0x0000001002047824 */ /* 0x000fca00078e00ff */
[----:B------:R-:W-:Y:S01]  /*2730*/  LOP3.LUT R9, R9, R3, R4, 0x96, !PT ;  /* 0x0000000309097212 */ /* 0x000fe200078e9604 */
[----:B------:R-:W-:Y:S01]  /*2740*/  IMAD.MOV.U32 R4, RZ, RZ, 0x2f800000 ;  /* 0x2f800000ff047424 */ /* 0x000fe200078e00ff */
[C---:B--2---:R-:W-:Y:S01]  /*2750*/  LOP3.LUT R5, R0.reuse, 0xaad26b49, RZ, 0x3c, !PT ;  /* 0xaad26b4900057812 */ /* 0x044fe200078e3cff */
[----:B-1----:R-:W-:Y:S01]  /*2760*/  IMAD.WIDE.U32 R20, R0, 0x38, R20 ;  /* 0x0000003800147825 */ /* 0x002fe200078e0014 */
[----:B------:R-:W-:-:S03]  /*2770*/  LOP3.LUT R9, R9, R2, RZ, 0x3c, !PT ;  /* 0x0000000209097212 */ /* 0x000fc600078e3cff */
[----:B------:R-:W-:Y:S02]  /*2780*/  IMAD R5, R5, 0x4182bed5, RZ ;  /* 0x4182bed505057824 */ /* 0x000fe400078e02ff */
[----:B------:R-:W-:-:S03]  /*2790*/  VIADD R21, R21, UR4 ;  /* 0x0000000415157c36 */ /* 0x000fc60008000000 */
[C---:B------:R-:W-:Y:S02]  /*27a0*/  IADD3 R3, PT, PT, R5.reuse, -0x26039c23, R2 ;  /* 0xd9fc63dd05037810 */ /* 0x040fe40007ffe002 */
[----:B------:R-:W-:Y:S01]  /*27b0*/  IADD3 R9, PT, PT, R5, -0x25fe145e, R9 ;  /* 0xda01eba205097810 */ /* 0x000fe20007ffe009 */
[----:B0-----:R0:W-:Y:S01]  /*27c0*/  STG.E.64 desc[UR6][R20.64+0x10], R10 ;  /* 0x0000100a14007986 */ /* 0x0011e2000c101b06 */
[----:B------:R-:W-:Y:S02]  /*27d0*/  I2FP.F32.U32 R3, R3 ;  /* 0x0000000300037245 */ /* 0x000fe40000201000 */
[----:B------:R-:W-:-:S03]  /*27e0*/  I2FP.F32.U32 R9, R9 ;  /* 0x0000000900097245 */ /* 0x000fc60000201000 */
[-C--:B------:R-:W-:Y:S02]  /*27f0*/  FFMA R6, R3, R4.reuse, 1.1641532182693481445e-10 ;  /* 0x2f00000003067423 */ /* 0x080fe40000000004 */
[----:B------:R-:W-:Y:S02]  /*2800*/  FFMA R7, R9, R4, 1.1641532182693481445e-10 ;  /* 0x2f00000009077423 */ /* 0x000fe40000000004 */
[----:B------:R-:W3:Y:S01]  /*2810*/  F2F.F64.F32 R2, R6 ;  /* 0x0000000600027310 */ /* 0x000ee20000201800 */
[----:B------:R-:W1:Y:S07]  /*2820*/  LDC.64 R8, c[0x0][0x3c0] ;  /* 0x0000f000ff087b82 */ /* 0x000e6e0000000a00 */
[----:B------:R-:W2:Y:S01]  /*2830*/  F2F.F64.F32 R4, R7 ;  /* 0x0000000700047310 */ /* 0x000ea20000201800 */
[----:B---3--:R-:W-:-:S07]  /*2840*/  DMUL R2, R2, UR8 ;  /* 0x0000000802027c28 */ /* 0x008fce0008000000 */
[----:B------:R0:W-:Y:S01]  /*2850*/  STG.E.64 desc[UR6][R20.64], R2 ;  /* 0x0000000214007986 */ /* 0x0001e2000c101b06 */
[----:B--2---:R-:W-:Y:S02]  /*2860*/  DMUL R4, R4, UR10 ;  /* 0x0000000a04047c28 */ /* 0x004fe40008000000 */
[----:B-1----:R-:W-:-:S05]  /*2870*/  DSETP.NEU.AND P0, PT, |R8|, +INF , PT ;  /* 0x7ff000000800742a */ /* 0x002fca0003f0d200 */
[----:B------:R0:W-:Y:S09]  /*2880*/  STG.E.64 desc[UR6][R20.64+0x8], R4 ;  /* 0x0000080414007986 */ /* 0x0001f2000c101b06 */
[----:B------:R-:W-:Y:S01]  /*2890*/  @!P0 DMUL R6, RZ, R8 ;  /* 0x00000008ff068228 */ /* 0x000fe20000000000 */
[----:B------:R-:W-:Y:S01]  /*28a0*/  @!P0 IMAD.MOV.U32 R0, RZ, RZ, RZ ;  /* 0x000000ffff008224 */ /* 0x000fe200078e00ff */
[----:B0-----:R-:W-:Y:S09]  /*28b0*/  @!P0 BRA `(.L_x_212) ;  /* 0x00000000005c8947 */ /* 0x001ff20003800000 */
[----:B------:R-:W-:Y:S01]  /*28c0*/  UMOV UR4, 0x6dc9c883 ;  /* 0x6dc9c88300047882 */ /* 0x000fe20000000000 */
[----:B------:R-:W-:Y:S01]  /*28d0*/  UMOV UR5, 0x3fe45f30 ;  /* 0x3fe45f3000057882 */ /* 0x000fe20000000000 */
[C---:B------:R-:W-:Y:S02]  /*28e0*/  DSETP.GE.AND P0, PT, |R8|.reuse, 2.14748364800000000000e+09, PT ;  /* 0x41e000000800742a */ /* 0x040fe40003f06200 */
        /* <DEDUP_REMOVED lines=13> */
[----:B------:R-:W0:Y:S01]  /*29c0*/  LDCU.64 UR4, c[0x0][0x3c0] ;  /* 0x00007800ff0477ac */ /* 0x000e220008000a00 */
[----:B------:R-:W-:Y:S01]  /*29d0*/  MOV R0, 0x2a00 ;  /* 0x00002a0000007802 */ /* 0x000fe20000000f00 */
[----:B0-----:R-:W-:-:S07]  /*29e0*/  IMAD.U32 R8, RZ, RZ, UR5 ;  /* 0x00000005ff087e24 */ /* 0x001fce000f8e00ff */
[----:B------:R-:W-:Y:S05]  /*29f0*/  CALL.REL.NOINC `($_Z22ray_tracer_init_kernelP6PhotonPyddddddddi$__internal_trig_reduction_slowpathd) ;  /* 0x0000001400bc7944 */ /* 0x000fea0003c00000 */
[----:B------:R-:W-:Y:S02]  /*2a00*/  IMAD.MOV.U32 R0, RZ, RZ, R10 ;  /* 0x000000ffff007224 */ /* 0x000fe400078e000a */
[----:B------:R-:W-:Y:S02]  /*2a10*/  IMAD.MOV.U32 R6, RZ, RZ, R14 ;  /* 0x000000ffff067224 */ /* 0x000fe400078e000e */
[----:B------:R-:W-:-:S07]  /*2a20*/  IMAD.MOV.U32 R7, RZ, RZ, R15 ;  /* 0x000000ffff077224 */ /* 0x000fce00078e000f */
.L_x_212:
[----:B------:R-:W0:Y:S01]  /*2a30*/  LDCU.64 UR4, c[0x4][0x48] ;  /* 0x01000900ff0477ac */ /* 0x000e220008000a00 */
[----:B------:R-:W-:-:S05]  /*2a40*/  IMAD.SHL.U32 R8, R0, 0x40, RZ ;  /* 0x0000004000087824 */ /* 0x000fca00078e00ff */
[----:B------:R-:W-:-:S04]  /*2a50*/  LOP3.LUT R8, R8, 0x40, RZ, 0xc0, !PT ;  /* 0x0000004008087812 */ /* 0x000fc800078ec0ff */
[----:B0-----:R-:W-:-:S05]  /*2a60*/  IADD3 R24, P0, PT, R8, UR4, RZ ;  /* 0x0000000408187c10 */ /* 0x001fca000ff1e0ff */
[----:B------:R-:W-:-:S05]  /*2a70*/  IMAD.X R25, RZ, RZ, UR5, P0 ;  /* 0x00000005ff197e24 */ /* 0x000fca00080e06ff */
[----:B------:R-:W2:Y:S04]  /*2a80*/  LDG.E.128.CONSTANT R8, desc[UR6][R24.64] ;  /* 0x0000000618087981 */ /* 0x000ea8000c1e9d00 */
[----:B------:R-:W3:Y:S04]  /*2a90*/  LDG.E.128.CONSTANT R12, desc[UR6][R24.64+0x10] ;  /* 0x00001006180c7981 */ /* 0x000ee8000c1e9d00 */
[----:B------:R-:W4:Y:S01]  /*2aa0*/  LDG.E.128.CONSTANT R16, desc[UR6][R24.64+0x20] ;  /* 0x0000200618107981 */ /* 0x000f22000c1e9d00 */
        /* <DEDUP_REMOVED lines=9> */
[----:B---3--:R-:W-:-:S08]  /*2b40*/  DFMA R8, R22, R8, R12 ;  /* 0x000000081608722b */ /* 0x008fd0000000000c */
[----:B------:R-:W-:-:S08]  /*2b50*/  DFMA R8, R22, R8, R14 ;  /* 0x000000081608722b */ /* 0x000fd0000000000e */
[C---:B----4-:R-:W-:Y:S02]  /*2b60*/  DFMA R16, R22.reuse, R8, R16 ;  /* 0x000000081610722b */ /* 0x050fe40000000010 */
[----:B------:R-:W0:Y:S06]  /*2b70*/  LDC.64 R8, c[0x0][0x3c8] ;  /* 0x0000f200ff087b82 */ /* 0x000e2c0000000a00 */
[----:B------:R-:W-:-:S08]  /*2b80*/  DFMA R16, R22, R16, R18 ;  /* 0x000000101610722b */ /* 0x000fd00000000012 */
[----:B------:R-:W-:Y:S02]  /*2b90*/  DFMA R6, R16, R6, R6 ;  /* 0x000000061006722b */ /* 0x000fe40000000006 */
[----:B------:R-:W-:Y:S02]  /*2ba0*/  DFMA R16, R22, R16, 1 ;  /* 0x3ff000001610742b */ /* 0x000fe40000000010 */
[----:B0-----:R-:W-:-:S08]  /*2bb0*/  DSETP.NEU.AND P1, PT, |R8|, +INF , PT ;  /* 0x7ff000000800742a */ /* 0x001fd00003f2d200 */
[----:B------:R-:W-:Y:S02]  /*2bc0*/  FSEL R10, R16, R6, !P0 ;  /* 0x00000006100a7208 */ /* 0x000fe40004000000 */
[----:B------:R-:W-:Y:S02]  /*2bd0*/  FSEL R11, R17, R7, !P0 ;  /* 0x00000007110b7208 */ /* 0x000fe40004000000 */
[----:B------:R-:W-:-:S04]  /*2be0*/  LOP3.LUT P0, RZ, R0, 0x2, RZ, 0xc0, !PT ;  /* 0x0000000200ff7812 */ /* 0x000fc8000780c0ff */
[----:B------:R-:W-:Y:S02]  /*2bf0*/  DADD R6, RZ, -R10 ;  /* 0x00000000ff067229 */ /* 0x000fe4000000080a */
[----:B------:R-:W-:Y:S01]  /*2c00*/  @!P1 DMUL R22, RZ, R8 ;  /* 0x00000008ff169228 */ /* 0x000fe20000000000 */
[----:B------:R-:W-:-:S07]  /*2c10*/  @!P1 IMAD.MOV.U32 R0, RZ, RZ, 0x1 ;  /* 0x00000001ff009424 */ /* 0x000fce00078e00ff */
[----:B------:R-:W-:Y:S02]  /*2c20*/  FSEL R6, R10, R6, !P0 ;  /* 0x000000060a067208 */ /* 0x000fe40004000000 */
[----:B------:R-:W-:Y:S01]  /*2c30*/  FSEL R7, R11, R7, !P0 ;  /* 0x000000070b077208 */ /* 0x000fe20004000000 */
[----:B------:R-:W-:Y:S06]  /*2c40*/  @!P1 BRA `(.L_x_213) ;  /* 0x0000000000609947 */ /* 0x000fec0003800000 */
        /* <DEDUP_REMOVED lines=16> */
[----:B------:R-:W0:Y:S01]  /*2d50*/  LDC R8, c[0x0][0x3cc] ;  /* 0x0000f300ff087b82 */ /* 0x000e220000000800 */
[----:B------:R-:W-:Y:S01]  /*2d60*/  MOV R0, 0x2d90 ;  /* 0x00002d9000007802 */ /* 0x000fe20000000f00 */
[----:B------:R-:W1:Y:S06]  /*2d70*/  LDCU UR4, c[0x0][0x3c8] ;  /* 0x00007900ff0477ac */ /* 0x000e6c0008000800 */
[----:B01----:R-:W-:Y:S05]  /*2d80*/  CALL.REL.NOINC `($_Z22ray_tracer_init_kernelP6PhotonPyddddddddi$__internal_trig_reduction_slowpathd) ;  /* 0x0000001000d87944 */ /* 0x003fea0003c00000 */
[----:B------:R-:W-:Y:S02]  /*2d90*/  IMAD.MOV.U32 R0, RZ, RZ, R10 ;  /* 0x000000ffff007224 */ /* 0x000fe400078e000a */
[----:B------:R-:W-:Y:S02]  /*2da0*/  IMAD.MOV.U32 R22, RZ, RZ, R14 ;  /* 0x000000ffff167224 */ /* 0x000fe400078e000e */
[----:B------:R-:W-:-:S07]  /*2db0*/  IMAD.MOV.U32 R23, RZ, RZ, R15 ;  /* 0x000000ffff177224 */ /* 0x000fce00078e000f */
.L_x_214:
[----:B------:R-:W-:-:S07]  /*2dc0*/  VIADD R0, R0, 0x1 ;  /* 0x0000000100007836 */ /* 0x000fce0000000000 */
.L_x_213:
        /* <DEDUP_REMOVED lines=9> */
[----:B------:R-:W-:-:S03]  /*2e60*/  IMAD.MOV.U32 R26, RZ, RZ, 0x20fd8164 ;  /* 0x20fd8164ff1a7424 */ /* 0x000fc600078e00ff */
[----:B------:R-:W-:Y:S01]  /*2e70*/  ISETP.NE.U32.AND P0, PT, R24, 0x1, PT ;  /* 0x000000011800780c */ /* 0x000fe20003f05070 */
[----:B------:R-:W-:-:S03]  /*2e80*/  IMAD.MOV.U32 R24, RZ, RZ, 0x3da8ff83 ;  /* 0x3da8ff83ff187424 */ /* 0x000fc600078e00ff */
[----:B------:R-:W-:Y:S02]  /*2e90*/  FSEL R26, R26, -8.06006814911005101289e+34, !P0 ;  /* 0xf9785eba1a1a7808 */ /* 0x000fe40004000000 */
[----:B------:R-:W-:Y:S01]  /*2ea0*/  FSEL R27, -R24, 0.11223486810922622681, !P0 ;  /* 0x3de5db65181b7808 */ /* 0x000fe20004000100 */
[----:B------:R-:W-:-:S08]  /*2eb0*/  DMUL R24, R22, R22 ;  /* 0x0000001616187228 */ /* 0x000fd00000000000 */
[----:B--2---:R-:W-:-:S08]  /*2ec0*/  DFMA R8, R24, R26, R8 ;  /* 0x0000001a1808722b */ /* 0x004fd00000000008 */
[----:B------:R-:W-:-:S08]  /*2ed0*/  DFMA R8, R24, R8, R10 ;  /* 0x000000081808722b */ /* 0x000fd0000000000a */
[----:B---3--:R-:W-:-:S08]  /*2ee0*/  DFMA R8, R24, R8, R12 ;  /* 0x000000081808722b */ /* 0x008fd0000000000c */
[----:B------:R-:W-:-:S08]  /*2ef0*/  DFMA R8, R24, R8, R14 ;  /* 0x000000081808722b */ /* 0x000fd0000000000e */
[----:B----4-:R-:W-:-:S08]  /*2f00*/  DFMA R8, R24, R8, R16 ;  /* 0x000000081808722b */ /* 0x010fd00000000010 */
[----:B------:R-:W-:-:S08]  /*2f10*/  DFMA R8, R24, R8, R18 ;  /* 0x000000081808722b */ /* 0x000fd00000000012 */
[----:B------:R-:W-:Y:S02]  /*2f20*/  DFMA R22, R8, R22, R22 ;  /* 0x000000160816722b */ /* 0x000fe40000000016 */
[----:B------:R-:W-:-:S10]  /*2f30*/  DFMA R8, R24, R8, 1 ;  /* 0x3ff000001808742b */ /* 0x000fd40000000008 */
[----:B------:R-:W-:Y:S02]  /*2f40*/  FSEL R12, R8, R22, !P0 ;  /* 0x00000016080c7208 */ /* 0x000fe40004000000 */
[----:B------:R-:W-:Y:S02]  /*2f50*/  FSEL R13, R9, R23, !P0 ;  /* 0x00000017090d7208 */ /* 0x000fe40004000000 */
[----:B------:R-:W0:Y:S01]  /*2f60*/  LDC.64 R8, c[0x0][0x3c8] ;  /* 0x0000f200ff087b82 */ /* 0x000e220000000a00 */
[----:B------:R-:W-:-:S03]  /*2f70*/  LOP3.LUT P0, RZ, R0, 0x2, RZ, 0xc0, !PT ;  /* 0x0000000200ff7812 */ /* 0x000fc6000780c0ff */
[----:B------:R-:W-:-:S10]  /*2f80*/  DADD R10, RZ, -R12 ;  /* 0x00000000ff0a7229 */ /* 0x000fd4000000080c */
[----:B------:R-:W-:Y:S02]  /*2f90*/  FSEL R10, R12, R10, !P0 ;  /* 0x0000000a0c0a7208 */ /* 0x000fe40004000000 */
[----:B------:R-:W-:-:S06]  /*2fa0*/  FSEL R11, R13, R11, !P0 ;  /* 0x0000000b0d0b7208 */ /* 0x000fcc0004000000 */
[----:B------:R-:W-:Y:S02]  /*2fb0*/  DMUL R10, R6, -R10 ;  /* 0x8000000a060a7228 */ /* 0x000fe40000000000 */
[----:B0-----:R-:W-:-:S05]  /*2fc0*/  DSETP.NEU.AND P0, PT, |R8|, +INF , PT ;  /* 0x7ff000000800742a */ /* 0x001fca0003f0d200 */
        /* <DEDUP_REMOVED lines=27> */
.L_x_215:
        /* <DEDUP_REMOVED lines=34> */
[----:B------:R-:W-:Y:S01]  /*33a0*/  @!P0 IMAD.MOV.U32 R0, RZ, RZ, 0x1 ;  /* 0x00000001ff008424 */ /* 0x000fe200078e00ff */
        /* <DEDUP_REMOVED lines=24> */
.L_x_217:
[----:B------:R-:W-:-:S07]  /*3530*/  VIADD R0, R0, 0x1 ;  /* 0x0000000100007836 */ /* 0x000fce0000000000 */
.L_x_216:
[----:B------:R-:W0:Y:S01]  /*3540*/  LDCU.64 UR4, c[0x4][0x48] ;  /* 0x01000900ff0477ac */ /* 0x000e220008000a00 */
[----:B------:R-:W-:-:S05]  /*3550*/  IMAD.SHL.U32 R8, R0, 0x40, RZ ;  /* 0x0000004000087824 */ /* 0x000fca00078e00ff */
[----:B------:R-:W-:-:S04]  /*3560*/  LOP3.LUT R8, R8, 0x40, RZ, 0xc0, !PT ;  /* 0x0000004008087812 */ /* 0x000fc800078ec0ff */
[----:B0-----:R-:W-:Y:S02]  /*3570*/  IADD3 R24, P0, PT, R8, UR4, RZ ;  /* 0x0000000408187c10 */ /* 0x001fe4000ff1e0ff */
[----:B------:R-:W-:Y:S01]  /*3580*/  LOP3.LUT R22, R0, 0x1, RZ, 0xc0, !PT ;  /* 0x0000000100167812 */ /* 0x000fe200078ec0ff */
[----:B------:R-:W-:Y:S01]  /*3590*/  IMAD.MOV.U32 R26, RZ, RZ, 0x20fd8164 ;  /* 0x20fd8164ff1a7424 */ /* 0x000fe200078e00ff */
[----:B------:R-:W0:Y:S01]  /*35a0*/  LDCU UR4, c[0x0][0x3ac] ;  /* 0x00007580ff0477ac */ /* 0x000e220008000800 */
[----:B------:R-:W-:-:S05]  /*35b0*/  IMAD.X R25, RZ, RZ, UR5, P0 ;  /* 0x00000005ff197e24 */ /* 0x000fca00080e06ff */
[----:B------:R-:W2:Y:S04]  /*35c0*/  LDG.E.128.CONSTANT R8, desc[UR6][R24.64] ;  /* 0x0000000618087981 */ /* 0x000ea8000c1e9d00 */
[----:B------:R-:W3:Y:S04]  /*35d0*/  LDG.E.128.CONSTANT R12, desc[UR6][R24.64+0x10] ;  /* 0x00001006180c7981 */ /* 0x000ee8000c1e9d00 */
[----:B------:R-:W4:Y:S01]  /*35e0*/  LDG.E.128.CONSTANT R16, desc[UR6][R24.64+0x20] ;  /* 0x0000200618107981 */ /* 0x000f22000c1e9d00 */
[----:B------:R-:W-:Y:S01]  /*35f0*/  IMAD.MOV.U32 R27, RZ, RZ, 0x3da8ff83 ;  /* 0x3da8ff83ff1b7424 */ /* 0x000fe200078e00ff */
[----:B------:R-:W-:Y:S01]  /*3600*/  ISETP.NE.U32.AND P0, PT, R22, 0x1, PT ;  /* 0x000000011600780c */ /* 0x000fe20003f05070 */
[----:B------:R-:W-:Y:S01]  /*3610*/  DMUL R22, R6, R6 ;  /* 0x0000000606167228 */ /* 0x000fe20000000000 */
[----:B------:R1:W-:Y:S01]  /*3620*/  STG.E.64 desc[UR6][R20.64+0x30], RZ ;  /* 0x000030ff14007986 */ /* 0x0003e2000c101b06 */
[----:B------:R-:W-:Y:S01]  /*3630*/  FSETP.GEU.AND P1, PT, |R3|, 6.5827683646048100446e-37, PT ;  /* 0x036000000300780b */ /* 0x000fe20003f2e200 */
[----:B------:R-:W-:Y:S01]  /*3640*/  BSSY.RECONVERGENT B0, `(.L_x_218) ;  /* 0x0000028000007945 */ /* 0x000fe20003800200 */
[----:B------:R-:W-:-:S02]  /*3650*/  FSEL R26, R26, -8.06006814911005101289e+34, !P0 ;  /* 0xf9785eba1a1a7808 */ /* 0x000fc40004000000 */
[----:B------:R-:W-:-:S06]  /*3660*/  FSEL R27, -R27, 0.11223486810922622681, !P0 ;  /* 0x3de5db651b1b7808 */ /* 0x000fcc0004000100 */
[C---:B--2---:R-:W-:Y:S01]  /*3670*/  DFMA R26, R22.reuse, R26, R8 ;  /* 0x0000001a161a722b */ /* 0x044fe20000000008 */
[----:B------:R-:W2:Y:S07]  /*3680*/  LDC.64 R8, c[0x0][0x3a8] ;  /* 0x0000ea00ff087b82 */ /* 0x000eae0000000a00 */
[----:B------:R-:W-:Y:S01]  /*3690*/  DFMA R26, R22, R26, R10 ;  /* 0x0000001a161a722b */ /* 0x000fe2000000000a */
[----:B0-----:R-:W2:Y:S01]  /*36a0*/  MUFU.RCP64H R11, UR4 ;  /* 0x00000004000b7d08 */ /* 0x001ea20008001800 */
[----:B------:R-:W-:-:S06]  /*36b0*/  IMAD.MOV.U32 R10, RZ, RZ, 0x1 ;  /* 0x00000001ff0a7424 */ /* 0x000fcc00078e00ff */
[----:B---3--:R-:W-:-:S08]  /*36c0*/  DFMA R12, R22, R26, R12 ;  /* 0x0000001a160c722b */ /* 0x008fd0000000000c */
[----:B------:R-:W-:Y:S02]  /*36d0*/  DFMA R12, R22, R12, R14 ;  /* 0x0000000c160c722b */ /* 0x000fe4000000000e */
[----:B--2---:R-:W-:-:S06]  /*36e0*/  DFMA R14, R10, -R8, 1 ;  /* 0x3ff000000a0e742b */ /* 0x004fcc0000000808 */
[----:B----4-:R-:W-:Y:S02]  /*36f0*/  DFMA R12, R22, R12, R16 ;  /* 0x0000000c160c722b */ /* 0x010fe40000000010 */
[----:B------:R-:W-:-:S06]  /*3700*/  DFMA R14, R14, R14, R14 ;  /* 0x0000000e0e0e722b */ /* 0x000fcc000000000e */
[----:B------:R-:W-:Y:S02]  /*3710*/  DFMA R12, R22, R12, R18 ;  /* 0x0000000c160c722b */ /* 0x000fe40000000012 */
[----:B------:R-:W-:-:S06]  /*3720*/  DFMA R14, R10, R14, R10 ;  /* 0x0000000e0a0e722b */ /* 0x000fcc000000000a */
[----:B------:R-:W-:Y:S02]  /*3730*/  DFMA R6, R12, R6, R6 ;  /* 0x000000060c06722b */ /* 0x000fe40000000006 */
[----:B------:R-:W-:Y:S02]  /*3740*/  DFMA R12, R22, R12, 1 ;  /* 0x3ff00000160c742b */ /* 0x000fe4000000000c */
[----:B------:R-:W-:-:S08]  /*3750*/  DFMA R10, R14, -R8, 1 ;  /* 0x3ff000000e0a742b */ /* 0x000fd00000000808 */
[----:B------:R-:W-:Y:S01]  /*3760*/  DFMA R10, R14, R10, R14 ;  /* 0x0000000a0e0a722b */ /* 0x000fe2000000000e */
[----:B------:R-:W-:Y:S02]  /*3770*/  FSEL R14, R12, R6, !P0 ;  /* 0x000000060c0e7208 */ /* 0x000fe40004000000 */
[----:B------:R-:W-:Y:S02]  /*3780*/  FSEL R15, R13, R7, !P0 ;  /* 0x000000070d0f7208 */ /* 0x000fe40004000000 */
[----:B------:R-:W-:-:S03]  /*3790*/  LOP3.LUT P0, RZ, R0, 0x2, RZ, 0xc0, !PT ;  /* 0x0000000200ff7812 */ /* 0x000fc6000780c0ff */
[----:B------:R-:W-:Y:S02]  /*37a0*/  DMUL R12, R2, R10 ;  /* 0x0000000a020c7228 */ /* 0x000fe40000000000 */
[----:B------:R-:W-:-:S06]  /*37b0*/  DADD R6, RZ, -R14 ;  /* 0x00000000ff067229 */ /* 0x000fcc000000080e */
[----:B------:R-:W-:-:S04]  /*37c0*/  DFMA R8, R12, -R8, R2 ;  /* 0x800000080c08722b */ /* 0x000fc80000000002 */
[----:B------:R-:W-:Y:S02]  /*37d0*/  FSEL R6, R14, R6, !P0 ;  /* 0x000000060e067208 */ /* 0x000fe40004000000 */
[----:B------:R-:W-:-:S06]  /*37e0*/  FSEL R7, R15, R7, !P0 ;  /* 0x000000070f077208 */ /* 0x000fcc0004000000 */
[----:B------:R-:W-:Y:S02]  /*37f0*/  DADD R14, -RZ, -R6 ;  /* 0x00000000ff0e7229 */ /* 0x000fe40000000906 */
[----:B------:R-:W-:-:S05]  /*3800*/  DFMA R6, R10, R8, R12 ;  /* 0x000000080a06722b */ /* 0x000fca000000000c */
[----:B------:R1:W-:Y:S05]  /*3810*/  STG.E.64 desc[UR6][R20.64+0x28], R14 ;  /* 0x0000280e14007986 */ /* 0x0003ea000c101b06 */
[----:B------:R-:W-:-:S05]  /*3820*/  FFMA R0, RZ, UR4, R7 ;  /* 0x00000004ff007c23 */ /* 0x000fca0008000007 */
[----:B------:R-:W-:-:S13]  /*3830*/  FSETP.GT.AND P0, PT, |R0|, 1.469367938527859385e-39, PT ;  /* 0x001000000000780b */ /* 0x000fda0003f04200 */
[----:B-1----:R-:W-:Y:S05]  /*3840*/  @P0 BRA P1, `(.L_x_219) ;  /* 0x00000000001c0947 */ /* 0x002fea0000800000 */
[----:B------:R-:W0:Y:S01]  /*3850*/  LDCU.64 UR4, c[0x0][0x3a8] ;  /* 0x00007500ff0477ac */ /* 0x000e220008000a00 */
[----:B------:R-:W-:Y:S01]  /*3860*/  MOV R12, 0x38a0 ;  /* 0x000038a0000c7802 */ /* 0x000fe20000000f00 */
[----:B0-----:R-:W-:Y:S02]  /*3870*/  IMAD.U32 R8, RZ, RZ, UR4 ;  /* 0x00000004ff087e24 */ /* 0x001fe4000f8e00ff */
[----:B------:R-:W-:-:S07]  /*3880*/  IMAD.U32 R9, RZ, RZ, UR5 ;  /* 0x00000005ff097e24 */ /* 0x000fce000f8e00ff */
[----:B------:R-:W-:Y:S05]  /*3890*/  CALL.REL.NOINC `($__internal_3_$__cuda_sm20_div_rn_f64_full) ;  /* 0x0000000000987944 */ /* 0x000fea0003c00000 */
[----:B------:R-:W-:Y:S02]  /*38a0*/  IMAD.MOV.U32 R6, RZ, RZ, R2 ;  /* 0x000000ffff067224 */ /* 0x000fe400078e0002 */
[----:B------:R-:W-:-:S07]  /*38b0*/  IMAD.MOV.U32 R7, RZ, RZ, R3 ;  /* 0x000000ffff077224 */ /* 0x000fce00078e0003 */
.L_x_219:
[----:B------:R-:W-:Y:S05]  /*38c0*/  BSYNC.RECONVERGENT B0 ;  /* 0x0000000000007941 */ /* 0x000fea0003800200 */
.L_x_218:
        /* <DEDUP_REMOVED lines=24> */
[----:B------:R-:W-:Y:S05]  /*3a50*/  CALL.REL.NOINC `($__internal_3_$__cuda_sm20_div_rn_f64_full) ;  /* 0x0000000000287944 */ /* 0x000fea0003c00000 */
.L_x_221:
[----:B------:R-:W-:Y:S05]  /*3a60*/  BSYNC.RECONVERGENT B0 ;  /* 0x0000000000007941 */ /* 0x000fea0003800200 */
.L_x_220:
[----:B------:R-:W0:Y:S01]  /*3a70*/  LDC.64 R4, c[0x0][0x388] ;  /* 0x0000e200ff047b82 */ /* 0x000e220000000a00 */
[----:B------:R-:W1:Y:S01]  /*3a80*/  LDCU UR4, c[0x0][0x3d0] ;  /* 0x00007a00ff0477ac */ /* 0x000e620008000800 */
[----:B------:R-:W1:Y:S01]  /*3a90*/  F2I.F64.TRUNC R3, R2 ;  /* 0x0000000200037311 */ /* 0x000e62000030d100 */
[----:B------:R-:W-:Y:S02]  /*3aa0*/  IMAD.MOV.U32 R6, RZ, RZ, 0x1 ;  /* 0x00000001ff067424 */ /* 0x000fe400078e00ff */
[----:B------:R-:W-:Y:S02]  /*3ab0*/  IMAD.MOV.U32 R7, RZ, RZ, 0x0 ;  /* 0x00000000ff077424 */ /* 0x000fe400078e00ff */
[----:B-1----:R-:W-:-:S04]  /*3ac0*/  IMAD R9, R3, UR4, R0 ;  /* 0x0000000403097c24 */ /* 0x002fc8000f8e0200 */
[----:B0-----:R-:W-:-:S05]  /*3ad0*/  IMAD.WIDE R4, R9, 0x8, R4 ;  /* 0x0000000809047825 */ /* 0x001fca00078e0204 */
[----:B------:R-:W-:Y:S01]  /*3ae0*/  REDG.E.ADD.64.STRONG.GPU desc[UR6][R4.64], R6 ;  /* 0x000000060400798e */ /* 0x000fe2000c12e506 */
[----:B------:R-:W-:Y:S05]  /*3af0*/  EXIT ;  /* 0x000000000000794d */ /* 0x000fea0003800000 */
        .weak           $__internal_3_$__cuda_sm20_div_rn_f64_full
        .type           $__internal_3_$__cuda_sm20_div_rn_f64_full,@function
        .size           $__internal_3_$__cuda_sm20_div_rn_f64_full,($_Z22ray_tracer_init_kernelP6PhotonPyddddddddi$__internal_trig_reduction_slowpathd - $__internal_3_$__cuda_sm20_div_rn_f64_full)
$__internal_3_$__cuda_sm20_div_rn_f64_full:
[C---:B------:R-:W-:Y:S01]  /*3b00*/  FSETP.GEU.AND P0, PT, |R9|.reuse, 1.469367938527859385e-39, PT ;  /* 0x001000000900780b */ /* 0x040fe20003f0e200 */
[----:B------:R-:W-:Y:S01]  /*3b10*/  IMAD.MOV.U32 R11, RZ, RZ, R3 ;  /* 0x000000ffff0b7224 */ /* 0x000fe200078e0003 */
[C---:B------:R-:W-:Y:S01]  /*3b20*/  LOP3.LUT R6, R9.reuse, 0x800fffff, RZ, 0xc0, !PT ;  /* 0x800fffff09067812 */ /* 0x040fe200078ec0ff */
[----:B------:R-:W-:Y:S01]  /*3b30*/  IMAD.MOV.U32 R18, RZ, RZ, 0x1 ;  /* 0x00000001ff127424 */ /* 0x000fe200078e00ff */
[----:B------:R-:W-:Y:S01]  /*3b40*/  LOP3.LUT R16, R9, 0x7ff00000, RZ, 0xc0, !PT ;  /* 0x7ff0000009107812 */ /* 0x000fe200078ec0ff */
[----:B------:R-:W-:Y:S01]  /*3b50*/  IMAD.MOV.U32 R10, RZ, RZ, R2 ;  /* 0x000000ffff0a7224 */ /* 0x000fe200078e0002 */
[----:B------:R-:W-:Y:S01]  /*3b60*/  LOP3.LUT R7, R6, 0x3ff00000, RZ, 0xfc, !PT ;  /* 0x3ff0000006077812 */ /* 0x000fe200078efcff */
[----:B------:R-:W-:Y:S01]  /*3b70*/  IMAD.MOV.U32 R6, RZ, RZ, R8 ;  /* 0x000000ffff067224 */ /* 0x000fe200078e0008 */
[C---:B------:R-:W-:Y:S01]  /*3b80*/  FSETP.GEU.AND P2, PT, |R11|.reuse, 1.469367938527859385e-39, PT ;  /* 0x001000000b00780b */ /* 0x040fe20003f4e200 */
[----:B------:R-:W-:Y:S01]  /*3b90*/  BSSY.RECONVERGENT B1, `(.L_x_222) ;  /* 0x0000051000017945 */ /* 0x000fe20003800200 */
[----:B------:R-:W-:-:S03]  /*3ba0*/  LOP3.LUT R13, R11, 0x7ff00000, RZ, 0xc0, !PT ;  /* 0x7ff000000b0d7812 */ /* 0x000fc600078ec0ff */
[----:B------:R-:W-:Y:S01]  /*3bb0*/  @!P0 DMUL R6, R8, 8.98846567431157953865e+307 ;  /* 0x7fe0000008068828 */ /* 0x000fe20000000000 */
[----:B------:R-:W-:-:S05]  /*3bc0*/  ISETP.GE.U32.AND P1, PT, R13, R16, PT ;  /* 0x000000100d00720c */ /* 0x000fca0003f26070 */
[----:B------:R-:W0:Y:S02]  /*3bd0*/  MUFU.RCP64H R19, R7 ;  /* 0x0000000700137308 */ /* 0x000e240000001800 */
[----:B------:R-:W-:Y:S01]  /*3be0*/  @!P2 LOP3.LUT R14, R9, 0x7ff00000, RZ, 0xc0, !PT ;  /* 0x7ff00000090ea812 */ /* 0x000fe200078ec0ff */
[----:B------:R-:W-:-:S03]  /*3bf0*/  @!P2 IMAD.MOV.U32 R20, RZ, RZ, RZ ;  /* 0x000000ffff14a224 */ /* 0x000fc600078e00ff */
[----:B------:R-:W-:Y:S01]  /*3c00*/  @!P2 ISETP.GE.U32.AND P3, PT, R13, R14, PT ;  /* 0x0000000e0d00a20c */ /* 0x000fe20003f66070 */
[----:B------:R-:W-:-:S05]  /*3c10*/  IMAD.MOV.U32 R14, RZ, RZ, 0x1ca00000 ;  /* 0x1ca00000ff0e7424 */ /* 0x000fca00078e00ff */
[----:B------:R-:W-:-:S04]  /*3c20*/  @!P2 SEL R15, R14, 0x63400000, !P3 ;  /* 0x634000000e0fa807 */ /* 0x000fc80005800000 */
[----:B------:R-:W-:Y:S01]  /*3c30*/  @!P2 LOP3.LUT R15, R15, 0x80000000, R11, 0xf8, !PT ;  /* 0x800000000f0fa812 */ /* 0x000fe200078ef80b */
[----:B0-----:R-:W-:-:S03]  /*3c40*/  DFMA R2, R18, -R6, 1 ;  /* 0x3ff000001202742b */ /* 0x001fc60000000806 */
[----:B------:R-:W-:-:S05]  /*3c50*/  @!P2 LOP3.LUT R21, R15, 0x100000, RZ, 0xfc, !PT ;  /* 0x001000000f15a812 */ /* 0x000fca00078efcff */
[----:B------:R-:W-:-:S08]  /*3c60*/  DFMA R2, R2, R2, R2 ;  /* 0x000000020202722b */ /* 0x000fd00000000002 */
[----:B------:R-:W-:Y:S01]  /*3c70*/  DFMA R18, R18, R2, R18 ;  /* 0x000000021212722b */ /* 0x000fe20000000012 */
[----:B------:R-:W-:Y:S01]  /*3c80*/  SEL R3, R14, 0x63400000, !P1 ;  /* 0x634000000e037807 */ /* 0x000fe20004800000 */
[----:B------:R-:W-:-:S03]  /*3c90*/  IMAD.MOV.U32 R2, RZ, RZ, R10 ;  /* 0x000000ffff027224 */ /* 0x000fc600078e000a */
[----:B------:R-:W-:-:S03]  /*3ca0*/  LOP3.LUT R3, R3, 0x800fffff, R11, 0xf8, !PT ;  /* 0x800fffff03037812 */ /* 0x000fc600078ef80b */
[----:B------:R-:W-:-:S03]  /*3cb0*/  DFMA R22, R18, -R6, 1 ;  /* 0x3ff000001216742b */ /* 0x000fc60000000806 */
[----:B------:R-:W-:-:S05]  /*3cc0*/  @!P2 DFMA R2, R2, 2, -R20 ;  /* 0x400000000202a82b */ /* 0x000fca0000000814 */
[----:B------:R-:W-:Y:S01]  /*3cd0*/  DFMA R18, R18, R22, R18 ;  /* 0x000000161212722b */ /* 0x000fe20000000012 */
[----:B------:R-:W-:Y:S02]  /*3ce0*/  IMAD.MOV.U32 R23, RZ, RZ, R13 ;  /* 0x000000ffff177224 */ /* 0x000fe400078e000d */
[----:B------:R-:W-:Y:S01]  /*3cf0*/  IMAD.MOV.U32 R22, RZ, RZ, R16 ;  /* 0x000000ffff167224 */ /* 0x000fe200078e0010 */
[----:B------:R-:W-:Y:S02]  /*3d00*/  @!P0 LOP3.LUT R22, R7, 0x7ff00000, RZ, 0xc0, !PT ;  /* 0x7ff0000007168812 */ /* 0x000fe400078ec0ff */
[----:B------:R-:W-:Y:S02]  /*3d10*/  @!P2 LOP3.LUT R23, R3, 0x7ff00000, RZ, 0xc0, !PT ;  /* 0x7ff000000317a812 */ /* 0x000fe400078ec0ff */
[----:B------:R-:W-:Y:S01]  /*3d20*/  DMUL R20, R18, R2 ;  /* 0x0000000212147228 */ /* 0x000fe20000000000 */
[----:B------:R-:W-:Y:S02]  /*3d30*/  VIADD R24, R22, 0xffffffff ;  /* 0xffffffff16187836 */ /* 0x000fe40000000000 */
[----:B------:R-:W-:-:S05]  /*3d40*/  VIADD R15, R23, 0xffffffff ;  /* 0xffffffff170f7836 */ /* 0x000fca0000000000 */
[----:B------:R-:W-:Y:S01]  /*3d50*/  DFMA R16, R20, -R6, R2 ;  /* 0x800000061410722b */ /* 0x000fe20000000002 */
[----:B------:R-:W-:-:S04]  /*3d60*/  ISETP.GT.U32.AND P0, PT, R15, 0x7feffffe, PT ;  /* 0x7feffffe0f00780c */ /* 0x000fc80003f04070 */
[----:B------:R-:W-:-:S03]  /*3d70*/  ISETP.GT.U32.OR P0, PT, R24, 0x7feffffe, P0 ;  /* 0x7feffffe1800780c */ /* 0x000fc60000704470 */
[----:B------:R-:W-:-:S10]  /*3d80*/  DFMA R16, R18, R16, R20 ;  /* 0x000000101210722b */ /* 0x000fd40000000014 */
[----:B------:R-:W-:Y:S05]  /*3d90*/  @P0 BRA `(.L_x_223) ;  /* 0x00000000006c0947 */ /* 0x000fea0003800000 */
[----:B------:R-:W-:-:S04]  /*3da0*/  LOP3.LUT R18, R9, 0x7ff00000, RZ, 0xc0, !PT ;  /* 0x7ff0000009127812 */ /* 0x000fc800078ec0ff */
[CC--:B------:R-:W-:Y:S02]  /*3db0*/  VIADDMNMX R10, R13.reuse, -R18.reuse, 0xb9600000, !PT ;  /* 0xb96000000d0a7446 */ /* 0x0c0fe40007800912 */
[----:B------:R-:W-:Y:S02]  /*3dc0*/  ISETP.GE.U32.AND P0, PT, R13, R18, PT ;  /* 0x000000120d00720c */ /* 0x000fe40003f06070 */
[----:B------:R-:W-:Y:S02]  /*3dd0*/  VIMNMX R10, PT, PT, R10, 0x46a00000, PT ;  /* 0x46a000000a0a7848 */ /* 0x000fe40003fe0100 */
[----:B------:R-:W-:-:S05]  /*3de0*/  SEL R13, R14, 0x63400000, !P0 ;  /* 0x634000000e0d7807 */ /* 0x000fca0004000000 */
[----:B------:R-:W-:Y:S02]  /*3df0*/  IMAD.IADD R13, R10, 0x1, -R13 ;  /* 0x000000010a0d7824 */ /* 0x000fe400078e0a0d */
[----:B------:R-:W-:Y:S02]  /*3e00*/  IMAD.MOV.U32 R10, RZ, RZ, RZ ;  /* 0x000000ffff0a7224 */ /* 0x000fe400078e00ff */
        /* <DEDUP_REMOVED lines=11> */
[----:B------:R-:W-:Y:S01]  /*3ec0*/  DMUL.RP R10, R16, R10 ;  /* 0x0000000a100a7228 */ /* 0x000fe20000008000 */
[----:B------:R-:W-:-:S06]  /*3ed0*/  IMAD.MOV.U32 R2, RZ, RZ, RZ ;  /* 0x000000ffff027224 */ /* 0x000fcc00078e00ff */
[----:B------:R-:W-:-:S03]  /*3ee0*/  DFMA R2, R14, -R2, R16 ;  /* 0x800000020e02722b */ /* 0x000fc60000000010 */
[----:B------:R-:W-:-:S03]  /*3ef0*/  LOP3.LUT R9, R11, R9, RZ, 0x3c, !PT ;  /* 0x000000090b097212 */ /* 0x000fc600078e3cff */
[----:B------:R-:W-:-:S04]  /*3f00*/  IADD3 R2, PT, PT, -R13, -0x43300000, RZ ;  /* 0xbcd000000d027810 */ /* 0x000fc80007ffe1ff */
[----:B------:R-:W-:-:S04]  /*3f10*/  FSETP.NEU.AND P0, PT, |R3|, R2, PT ;  /* 0x000000020300720b */ /* 0x000fc80003f0d200 */
[----:B------:R-:W-:Y:S02]  /*3f20*/  FSEL R14, R10, R14, !P0 ;  /* 0x0000000e0a0e7208 */ /* 0x000fe40004000000 */
[----:B------:R-:W-:Y:S01]  /*3f30*/  FSEL R15, R9, R15, !P0 ;  /* 0x0000000f090f7208 */ /* 0x000fe20004000000 */
[----:B------:R-:W-:Y:S06]  /*3f40*/  BRA `(.L_x_224) ;  /* 0x0000000000547947 */ /* 0x000fec0003800000 */
.L_x_223:
        /* <DEDUP_REMOVED lines=13> */
[----:B------:R-:W-:Y:S02]  /*4020*/  @P0 IMAD.MOV.U32 R14, RZ, RZ, RZ ;  /* 0x000000ffff0e0224 */ /* 0x000fe400078e00ff */
[----:B------:R-:W-:Y:S01]  /*4030*/  @P0 IMAD.MOV.U32 R15, RZ, RZ, R2 ;  /* 0x000000ffff0f0224 */ /* 0x000fe200078e0002 */
[----:B------:R-:W-:Y:S06]  /*4040*/  BRA `(.L_x_224) ;  /* 0x0000000000147947 */ /* 0x000fec0003800000 */
.L_x_226:
[----:B------:R-:W-:Y:S01]  /*4050*/  LOP3.LUT R15, R9, 0x80000, RZ, 0xfc, !PT ;  /* 0x00080000090f7812 */ /* 0x000fe200078efcff */
[----:B------:R-:W-:Y:S01]  /*4060*/  IMAD.MOV.U32 R14, RZ, RZ, R8 ;  /* 0x000000ffff0e7224 */ /* 0x000fe200078e0008 */
[----:B------:R-:W-:Y:S06]  /*4070*/  BRA `(.L_x_224) ;  /* 0x0000000000087947 */ /* 0x000fec0003800000 */
.L_x_225:
[----:B------:R-:W-:Y:S01]  /*4080*/  LOP3.LUT R15, R11, 0x80000, RZ, 0xfc, !PT ;  /* 0x000800000b0f7812 */ /* 0x000fe200078efcff */
[----:B------:R-:W-:-:S07]  /*4090*/  IMAD.MOV.U32 R14, RZ, RZ, R10 ;  /* 0x000000ffff0e7224 */ /* 0x000fce00078e000a */
.L_x_224:
[----:B------:R-:W-:Y:S05]  /*40a0*/  BSYNC.RECONVERGENT B1 ;  /* 0x0000000000017941 */ /* 0x000fea0003800200 */
.L_x_222:
[----:B------:R-:W-:Y:S02]  /*40b0*/  IMAD.MOV.U32 R13, RZ, RZ, 0x0 ;  /* 0x00000000ff0d7424 */ /* 0x000fe400078e00ff */
[----:B------:R-:W-:Y:S02]  /*40c0*/  IMAD.MOV.U32 R2, RZ, RZ, R14 ;  /* 0x000000ffff027224 */ /* 0x000fe400078e000e */
[----:B------:R-:W-:Y:S01]  /*40d0*/  IMAD.MOV.U32 R3, RZ, RZ, R15 ;  /* 0x000000ffff037224 */ /* 0x000fe200078e000f */
[----:B------:R-:W-:Y:S06]  /*40e0*/  RET.REL.NODEC R12 `(_Z22ray_tracer_init_kernelP6PhotonPyddddddddi) ;  /* 0xffffffbc0cc47950 */ /* 0x000fec0003c3ffff */
        .type           $_Z22ray_tracer_init_kernelP6PhotonPyddddddddi$__internal_trig_reduction_slowpathd,@function
        .size           $_Z22ray_tracer_init_kernelP6PhotonPyddddddddi$__internal_trig_reduction_slowpathd,(.L_x_239 - $_Z22ray_tracer_init_kernelP6PhotonPyddddddddi$__internal_trig_reduction_slowpathd)
$_Z22ray_tracer_init_kernelP6PhotonPyddddddddi$__internal_trig_reduction_slowpathd:
[--C-:B------:R-:W-:Y:S01]  /*40f0*/  SHF.R.U32.HI R9, RZ, 0x14, R8.reuse ;  /* 0x00000014ff097819 */ /* 0x100fe20000011608 */
[----:B------:R-:W-:Y:S02]  /*4100*/  IMAD.U32 R14, RZ, RZ, UR4 ;  /* 0x00000004ff0e7e24 */ /* 0x000fe4000f8e00ff */
[----:B------:R-:W-:Y:S01]  /*4110*/  IMAD.MOV.U32 R15, RZ, RZ, R8 ;  /* 0x000000ffff0f7224 */ /* 0x000fe200078e0008 */
[----:B------:R-:W-:Y:S01]  /*4120*/  LOP3.LUT R11, R9, 0x7ff, RZ, 0xc0, !PT ;  /* 0x000007ff090b7812 */ /* 0x000fe200078ec0ff */
[----:B------:R-:W-:-:S03]  /*4130*/  IMAD.MOV.U32 R10, RZ, RZ, RZ ;  /* 0x000000ffff0a7224 */ /* 0x000fc600078e00ff */
[----:B------:R-:W-:-:S13]  /*4140*/  ISETP.NE.AND P0, PT, R11, 0x7ff, PT ;  /* 0x000007ff0b00780c */ /* 0x000fda0003f05270 */
[----:B------:R-:W-:Y:S05]  /*4150*/  @!P0 BRA `(.L_x_227) ;  /* 0x00000008003c8947 */ /* 0x000fea0003800000 */
[----:B------:R-:W-:Y:S01]  /*4160*/  VIADD R11, R11, 0xfffffc00 ;  /* 0xfffffc000b0b7836 */ /* 0x000fe20000000000 */
[----:B------:R-:W-:Y:S01]  /*4170*/  CS2R R16, SRZ ;  /* 0x0000000000107805 */ /* 0x000fe2000001ff00 */
[----:B------:R-:W-:-:S03]  /*4180*/  VIADD R12, R1, 0x30 ;  /* 0x00000030010c7836 */ /* 0x000fc60000000000 */
[----:B------:R-:W-:Y:S02]  /*4190*/  SHF.R.U32.HI R10, RZ, 0x6, R11 ;  /* 0x00000006ff0a7819 */ /* 0x000fe4000001160b */
[----:B------:R-:W-:Y:S02]  /*41a0*/  ISETP.GE.U32.AND P0, PT, R11, 0x80, PT ;  /* 0x000000800b00780c */ /* 0x000fe40003f06070 */
[C---:B------:R-:W-:Y:S02]  /*41b0*/  IADD3 R11, PT, PT, -R10.reuse, 0x13, RZ ;  /* 0x000000130a0b7810 */ /* 0x040fe40007ffe1ff */
[----:B------:R-:W-:Y:S02]  /*41c0*/  IADD3 R13, PT, PT, -R10, 0xf, RZ ;  /* 0x0000000f0a0d7810 */ /* 0x000fe40007ffe1ff */
[----:B------:R-:W-:-:S04]  /*41d0*/  SEL R11, R11, 0x12, P0 ;  /* 0x000000120b0b7807 */ /* 0x000fc80000000000 */
[----:B------:R-:W-:-:S13]  /*41e0*/  ISETP.GE.AND P0, PT, R13, R11, PT ;  /* 0x0000000b0d00720c */ /* 0x000fda0003f06270 */
[----:B------:R-:W-:Y:S05]  /*41f0*/  @P0 BRA `(.L_x_228) ;  /* 0x0000000000900947 */ /* 0x000fea0003800000 */
[C---:B------:R-:W-:Y:S01]  /*4200*/  SHF.L.U64.HI R18, R14.reuse, 0xb, R15 ;  /* 0x0000000b0e127819 */ /* 0x040fe2000001020f */
[----:B------:R-:W-:Y:S01]  /*4210*/  IMAD.MOV.U32 R23, RZ, RZ, R13 ;  /* 0x000000ffff177224 */ /* 0x000fe200078e000d */
[----:B------:R-:W-:Y:S01]  /*4220*/  IADD3 R22, PT, PT, RZ, -R10, -R11 ;  /* 0x8000000aff167210 */ /* 0x000fe20007ffe80b */
[----:B------:R-:W-:Y:S01]  /*4230*/  IMAD.SHL.U32 R14, R14, 0x800, RZ ;  /* 0x000008000e0e7824 */ /* 0x000fe200078e00ff */
[----:B------:R-:W-:Y:S01]  /*4240*/  CS2R R16, SRZ ;  /* 0x0000000000107805 */ /* 0x000fe2000001ff00 */
[----:B------:R-:W-:Y:S01]  /*4250*/  IMAD.MOV.U32 R15, RZ, RZ, RZ ;  /* 0x000000ffff0f7224 */ /* 0x000fe200078e00ff */
[----:B------:R-:W-:Y:S01]  /*4260*/  LOP3.LUT R13, R18, 0x80000000, RZ, 0xfc, !PT ;  /* 0x80000000120d7812 */ /* 0x000fe200078efcff */
[----:B------:R-:W0:Y:S01]  /*4270*/  LDCU.64 UR4, c[0x0][0x358] ;  /* 0x00006b00ff0477ac */ /* 0x000e220008000a00 */
[----:B------:R-:W-:-:S05]  /*4280*/  NOP ;  /* 0x0000000000007918 */ /* 0x000fca0000000000 */
.L_x_229:
[----:B------:R-:W1:Y:S02]  /*4290*/  LDC.64 R18, c[0x4][0x40] ;  /* 0x01001000ff127b82 */ /* 0x000e640000000a00 */
[----:B-1----:R-:W-:-:S06]  /*42a0*/  IMAD.WIDE R18, R23, 0x8, R18 ;  /* 0x0000000817127825 */ /* 0x002fcc00078e0212 */
[----:B0-----:R-:W2:Y:S01]  /*42b0*/  LDG.E.64.CONSTANT R18, desc[UR4][R18.64] ;  /* 0x0000000412127981 */ /* 0x001ea2000c1e9b00 */
[----:B------:R-:W-:Y:S02]  /*42c0*/  VIADD R22, R22, 0x1 ;  /* 0x0000000116167836 */ /* 0x000fe40000000000 */
[----:B------:R-:W-:Y:S02]  /*42d0*/  VIADD R23, R23, 0x1 ;  /* 0x0000000117177836 */ /* 0x000fe40000000000 */
[----:B--2---:R-:W-:-:S04]  /*42e0*/  IMAD.WIDE.U32 R16, P2, R18, R14, R16 ;  /* 0x0000000e12107225 */ /* 0x004fc80007840010 */
[----:B------:R-:W-:Y:S02]  /*42f0*/  IMAD R25, R18, R13, RZ ;  /* 0x0000000d12197224 */ /* 0x000fe400078e02ff */
[CC--:B------:R-:W-:Y:S02]  /*4300*/  IMAD R24, R19.reuse, R14.reuse, RZ ;  /* 0x0000000e13187224 */ /* 0x0c0fe400078e02ff */
[----:B------:R-:W-:Y:S01]  /*4310*/  IMAD.HI.U32 R27, R19, R14, RZ ;  /* 0x0000000e131b7227 */ /* 0x000fe200078e00ff */
[----:B------:R-:W-:-:S03]  /*4320*/  IADD3 R17, P0, PT, R25, R17, RZ ;  /* 0x0000001119117210 */ /* 0x000fc60007f1e0ff */
[----:B------:R-:W-:Y:S01]  /*4330*/  IMAD R25, R15, 0x8, R12 ;  /* 0x000000080f197824 */ /* 0x000fe200078e020c */
[----:B------:R-:W-:Y:S01]  /*4340*/  IADD3 R17, P1, PT, R24, R17, RZ ;  /* 0x0000001118117210 */ /* 0x000fe20007f3e0ff */
[----:B------:R-:W-:-:S04]  /*4350*/  IMAD.HI.U32 R24, R18, R13, RZ ;  /* 0x0000000d12187227 */ /* 0x000fc800078e00ff */
[----:B------:R-:W-:Y:S01]  /*4360*/  IMAD.X R18, RZ, RZ, R24, P2 ;  /* 0x000000ffff127224 */ /* 0x000fe200010e0618 */
[----:B------:R0:W-:Y:S01]  /*4370*/  STL.64 [R25], R16 ;  /* 0x0000001019007387 */ /* 0x0001e20000100a00 */
[----:B------:R-:W-:-:S03]  /*4380*/  IMAD.HI.U32 R24, R19, R13, RZ ;  /* 0x0000000d13187227 */ /* 0x000fc600078e00ff */
[----:B------:R-:W-:Y:S01]  /*4390*/  IADD3.X R18, P0, PT, R27, R18, RZ, P0, !PT ;  /* 0x000000121b127210 */ /* 0x000fe2000071e4ff */
[----:B------:R-:W-:Y:S02]  /*43a0*/  IMAD R19, R19, R13, RZ ;  /* 0x0000000d13137224 */ /* 0x000fe400078e02ff */
[----:B------:R-:W-:-:S03]  /*43b0*/  VIADD R15, R15, 0x1 ;  /* 0x000000010f0f7836 */ /* 0x000fc60000000000 */
[----:B------:R-:W-:Y:S01]  /*43c0*/  IADD3.X R19, P1, PT, R19, R18, RZ, P1, !PT ;  /* 0x0000001213137210 */ /* 0x000fe20000f3e4ff */
[----:B------:R-:W-:Y:S01]  /*43d0*/  IMAD.X R18, RZ, RZ, R24, P0 ;  /* 0x000000ffff127224 */ /* 0x000fe200000e0618 */
[----:B------:R-:W-:-:S03]  /*43e0*/  ISETP.NE.AND P0, PT, R22, -0xf, PT ;  /* 0xfffffff11600780c */ /* 0x000fc60003f05270 */
[----:B------:R-:W-:Y:S02]  /*43f0*/  IMAD.X R18, RZ, RZ, R18, P1 ;  /* 0x000000ffff127224 */ /* 0x000fe400008e0612 */
[----:B0-----:R-:W-:Y:S02]  /*4400*/  IMAD.MOV.U32 R16, RZ, RZ, R19 ;  /* 0x000000ffff107224 */ /* 0x001fe400078e0013 */
[----:B------:R-:W-:-:S06]  /*4410*/  IMAD.MOV.U32 R17, RZ, RZ, R18 ;  /* 0x000000ffff117224 */ /* 0x000fcc00078e0012 */
[----:B------:R-:W-:Y:S05]  /*4420*/  @P0 BRA `(.L_x_229) ;  /* 0xfffffffc00980947 */ /* 0x000fea000383ffff */
[----:B------:R-:W-:-:S07]  /*4430*/  IMAD.MOV.U32 R13, RZ, RZ, R11 ;  /* 0x000000ffff0d7224 */ /* 0x000fce00078e000b */
.L_x_228:
[----:B------:R-:W-:Y:S01]  /*4440*/  LOP3.LUT P0, R23, R9, 0x3f, RZ, 0xc0, !PT ;  /* 0x0000003f09177812 */ /* 0x000fe2000780c0ff */
[----:B------:R-:W-:-:S04]  /*4450*/  IMAD.IADD R15, R10, 0x1, R13 ;  /* 0x000000010a0f7824 */ /* 0x000fc800078e020d */
[----:B------:R-:W-:-:S05]  /*4460*/  IMAD.U32 R15, R15, 0x8, R12 ;  /* 0x000000080f0f7824 */ /* 0x000fca00078e000c */
[----:B------:R0:W-:Y:S04]  /*4470*/  STL.64 [R15+-0x78], R16 ;  /* 0xffff88100f007387 */ /* 0x0001e80000100a00 */
[----:B------:R-:W2:Y:S04]  /*4480*/  @P0 LDL.64 R18, [R1+0x38] ;  /* 0x0000380001120983 */ /* 0x000ea80000100a00 */
[----:B------:R-:W3:Y:S04]  /*4490*/  LDL.64 R12, [R1+0x40] ;  /* 0x00004000010c7983 */ /* 0x000ee80000100a00 */
[----:B------:R-:W4:Y:S01]  /*44a0*/  LDL.64 R10, [R1+0x48] ;  /* 0x00004800010a7983 */ /* 0x000f220000100a00 */
[----:B------:R-:W-:Y:S01]  /*44b0*/  @P0 LOP3.LUT R9, R23, 0x3f, RZ, 0x3c, !PT ;  /* 0x0000003f17090812 */ /* 0x000fe200078e3cff */
[----:B------:R-:W-:Y:S01]  /*44c0*/  BSSY.RECONVERGENT B0, `(.L_x_230) ;  /* 0x0000034000007945 */ /* 0x000fe20003800200 */
[----:B--2---:R-:W-:-:S02]  /*44d0*/  @P0 SHF.R.U64 R14, R18, 0x1, R19 ;  /* 0x00000001120e0819 */ /* 0x004fc40000001213 */
[----:B------:R-:W-:Y:S02]  /*44e0*/  @P0 SHF.R.U32.HI R18, RZ, 0x1, R19 ;  /* 0x00000001ff120819 */ /* 0x000fe40000011613 */
[----:B---3--:R-:W-:Y:S02]  /*44f0*/  @P0 SHF.L.U32 R19, R12, R23, RZ ;  /* 0x000000170c130219 */ /* 0x008fe400000006ff */
[----:B------:R-:W-:Y:S02]  /*4500*/  @P0 SHF.R.U64 R14, R14, R9, R18 ;  /* 0x000000090e0e0219 */ /* 0x000fe40000001212 */
[--C-:B------:R-:W-:Y:S02]  /*4510*/  @P0 SHF.R.U32.HI R26, RZ, 0x1, R13.reuse ;  /* 0x00000001ff1a0819 */ /* 0x100fe4000001160d */
[C-C-:B------:R-:W-:Y:S02]  /*4520*/  @P0 SHF.R.U64 R24, R12.reuse, 0x1, R13.reuse ;  /* 0x000000010c180819 */ /* 0x140fe4000000120d */
[----:B------:R-:W-:-:S02]  /*4530*/  @P0 SHF.L.U64.HI R22, R12, R23, R13 ;  /* 0x000000170c160219 */ /* 0x000fc4000001020d */
[----:B0-----:R-:W-:Y:S02]  /*4540*/  @P0 SHF.R.U32.HI R15, RZ, R9, R18 ;  /* 0x00000009ff0f0219 */ /* 0x001fe40000011612 */
[----:B------:R-:W-:Y:S02]  /*4550*/  @P0 LOP3.LUT R12, R19, R14, RZ, 0xfc, !PT ;  /* 0x0000000e130c0212 */ /* 0x000fe400078efcff */
[----:B----4-:R-:W-:Y:S02]  /*4560*/  @P0 SHF.L.U32 R16, R10, R23, RZ ;  /* 0x000000170a100219 */ /* 0x010fe400000006ff */
[----:B------:R-:W-:Y:S01]  /*4570*/  @P0 SHF.R.U64 R17, R24, R9, R26 ;  /* 0x0000000918110219 */ /* 0x000fe2000000121a */
[----:B------:R-:W-:Y:S01]  /*4580*/  IMAD.SHL.U32 R14, R12, 0x4, RZ ;  /* 0x000000040c0e7824 */ /* 0x000fe200078e00ff */
[----:B------:R-:W-:Y:S02]  /*4590*/  @P0 LOP3.LUT R13, R22, R15, RZ, 0xfc, !PT ;  /* 0x0000000f160d0212 */ /* 0x000fe400078efcff */
[----:B------:R-:W-:-:S02]  /*45a0*/  @P0 SHF.L.U64.HI R18, R10, R23, R11 ;  /* 0x000000170a120219 */ /* 0x000fc4000001020b */
[----:B------:R-:W-:Y:S02]  /*45b0*/  @P0 SHF.R.U32.HI R9, RZ, R9, R26 ;  /* 0x00000009ff090219 */ /* 0x000fe4000001161a */
[----:B------:R-:W-:Y:S02]  /*45c0*/  @P0 LOP3.LUT R10, R16, R17, RZ, 0xfc, !PT ;  /* 0x00000011100a0212 */ /* 0x000fe400078efcff */
[----:B------:R-:W-:Y:S02]  /*45d0*/  SHF.L.U64.HI R15, R12, 0x2, R13 ;  /* 0x000000020c0f7819 */ /* 0x000fe4000001020d */
[----:B------:R-:W-:Y:S02]  /*45e0*/  @P0 LOP3.LUT R11, R18, R9, RZ, 0xfc, !PT ;  /* 0x00000009120b0212 */ /* 0x000fe400078efcff */
[----:B------:R-:W-:Y:S02]  /*45f0*/  SHF.L.W.U32.HI R13, R13, 0x2, R10 ;  /* 0x000000020d0d7819 */ /* 0x000fe40000010e0a */
[----:B------:R-:W-:-:S02]  /*4600*/  IADD3 RZ, P0, PT, RZ, -R14, RZ ;  /* 0x8000000effff7210 */ /* 0x000fc40007f1e0ff */
[----:B------:R-:W-:Y:S02]  /*4610*/  LOP3.LUT R9, RZ, R15, RZ, 0x33, !PT ;  /* 0x0000000fff097212 */ /* 0x000fe400078e33ff */
[----:B------:R-:W-:Y:S02]  /*4620*/  SHF.L.W.U32.HI R10, R10, 0x2, R11 ;  /* 0x000000020a0a7819 */ /* 0x000fe40000010e0b */
[----:B------:R-:W-:Y:S02]  /*4630*/  LOP3.LUT R12, RZ, R13, RZ, 0x33, !PT ;  /* 0x0000000dff0c7212 */ /* 0x000fe400078e33ff */
[----:B------:R-:W-:Y:S02]  /*4640*/  IADD3.X R18, P0, PT, RZ, R9, RZ, P0, !PT ;  /* 0x00000009ff127210 */ /* 0x000fe4000071e4ff */
[----:B------:R-:W-:Y:S02]  /*4650*/  LOP3.LUT R9, RZ, R10, RZ, 0x33, !PT ;  /* 0x0000000aff097212 */ /* 0x000fe400078e33ff */
[----:B------:R-:W-:-:S02]  /*4660*/  IADD3.X R12, P1, PT, RZ, R12, RZ, P0, !PT ;  /* 0x0000000cff0c7210 */ /* 0x000fc4000073e4ff */
[----:B------:R-:W-:-:S03]  /*4670*/  ISETP.GT.U32.AND P2, PT, R13, -0x1, PT ;  /* 0xffffffff0d00780c */ /* 0x000fc60003f44070 */
[----:B------:R-:W-:Y:S01]  /*4680*/  IMAD.X R9, RZ, RZ, R9, P1 ;  /* 0x000000ffff097224 */ /* 0x000fe200008e0609 */
[----:B------:R-:W-:-:S04]  /*4690*/  ISETP.GT.AND.EX P0, PT, R10, -0x1, PT, P2 ;  /* 0xffffffff0a00780c */ /* 0x000fc80003f04320 */
[----:B------:R-:W-:Y:S02]  /*46a0*/  SEL R9, R10, R9, P0 ;  /* 0x000000090a097207 */ /* 0x000fe40000000000 */
[----:B------:R-:W-:Y:S02]  /*46b0*/  SEL R16, R13, R12, P0 ;  /* 0x0000000c0d107207 */ /* 0x000fe40000000000 */
[----:B------:R-:W-:-:S04]  /*46c0*/  ISETP.NE.U32.AND P1, PT, R9, RZ, PT ;  /* 0x000000ff0900720c */ /* 0x000fc80003f25070 */
[----:B------:R-:W-:Y:S01]  /*46d0*/  SEL R13, R16, R9, !P1 ;  /* 0x00000009100d7207 */ /* 0x000fe20004800000 */
[----:B------:R-:W-:-:S05]  /*46e0*/  @!P0 IMAD.MOV R14, RZ, RZ, -R14 ;  /* 0x000000ffff0e8224 */ /* 0x000fca00078e0a0e */
[----:B------:R-:W0:Y:S02]  /*46f0*/  FLO.U32 R13, R13 ;  /* 0x0000000d000d7300 */ /* 0x000e2400000e0000 */
[C---:B0-----:R-:W-:Y:S02]  /*4700*/  IADD3 R17, PT, PT, -R13.reuse, 0x1f, RZ ;  /* 0x0000001f0d117810 */ /* 0x041fe40007ffe1ff */
[----:B------:R-:W-:-:S03]  /*4710*/  IADD3 R12, PT, PT, -R13, 0x3f, RZ ;  /* 0x0000003f0d0c7810 */ /* 0x000fc60007ffe1ff */
[----:B------:R-:W-:Y:S01]  /*4720*/  @P1 IMAD.MOV R12, RZ, RZ, R17 ;  /* 0x000000ffff0c1224 */ /* 0x000fe200078e0211 */
[----:B------:R-:W-:-:S04]  /*4730*/  SEL R17, R15, R18, P0 ;  /* 0x000000120f117207 */ /* 0x000fc80000000000 */
[----:B------:R-:W-:-:S13]  /*4740*/  ISETP.NE.AND P1, PT, R12, RZ, PT ;  /* 0x000000ff0c00720c */ /* 0x000fda0003f25270 */
[----:B------:R-:W-:Y:S05]  /*4750*/  @!P1 BRA `(.L_x_231) ;  /* 0x0000000000289947 */ /* 0x000fea0003800000 */
[----:B------:R-:W-:Y:S02]  /*4760*/  LOP3.LUT R13, R12, 0x3f, RZ, 0xc0, !PT ;  /* 0x0000003f0c0d7812 */ /* 0x000fe400078ec0ff */
        /* <DEDUP_REMOVED lines=9> */
.L_x_231:
[----:B------:R-:W-:Y:S05]  /*4800*/  BSYNC.RECONVERGENT B0 ;  /* 0x0000000000007941 */ /* 0x000fea0003800200 */
.L_x_230:
        /* <DEDUP_REMOVED lines=8> */
[C---:B------:R-:W-:Y:S02]  /*4890*/  IMAD R17, R9.reuse, -0x36f0255e, RZ ;  /* 0xc90fdaa209117824 */ /* 0x040fe400078e02ff */
[----:B------:R-:W-:-:S04]  /*48a0*/  IMAD.WIDE.U32 R14, P2, R9, 0x2168c235, R14 ;  /* 0x2168c235090e7825 */ /* 0x000fc8000784000e */
[----:B------:R-:W-:Y:S01]  /*48b0*/  IMAD.X R9, RZ, RZ, R13, P2 ;  /* 0x000000ffff097224 */ /* 0x000fe200010e060d */
[----:B------:R-:W-:Y:S02]  /*48c0*/  IADD3 R13, P2, PT, R17, R15, RZ ;  /* 0x0000000f110d7210 */ /* 0x000fe40007f5e0ff */
[----:B------:R-:W-:Y:S02]  /*48d0*/  IADD3.X RZ, P1, PT, R14, R14, RZ, P1, !PT ;  /* 0x0000000e0eff7210 */ /* 0x000fe40000f3e4ff */
[C---:B------:R-:W-:Y:S01]  /*48e0*/  ISETP.GT.U32.AND P3, PT, R13.reuse, RZ, PT ;  /* 0x000000ff0d00720c */ /* 0x040fe20003f64070 */
[----:B------:R-:W-:Y:S01]  /*48f0*/  IMAD.X R9, RZ, RZ, R9, P2 ;  /* 0x000000ffff097224 */ /* 0x000fe200010e0609 */
[----:B------:R-:W-:-:S04]  /*4900*/  IADD3.X R14, P2, PT, R13, R13, RZ, P1, !PT ;  /* 0x0000000d0d0e7210 */ /* 0x000fc80000f5e4ff */
[C---:B------:R-:W-:Y:S01]  /*4910*/  ISETP.GT.AND.EX P1, PT, R9.reuse, RZ, PT, P3 ;  /* 0x000000ff0900720c */ /* 0x040fe20003f24330 */
[----:B------:R-:W-:-:S03]  /*4920*/  IMAD.X R16, R9, 0x1, R9, P2 ;  /* 0x0000000109107824 */ /* 0x000fc600010e0609 */
[----:B------:R-:W-:Y:S02]  /*4930*/  SEL R14, R14, R13, P1 ;  /* 0x0000000d0e0e7207 */ /* 0x000fe40000800000 */
[----:B------:R-:W-:Y:S02]  /*4940*/  SEL R13, R16, R9, P1 ;  /* 0x00000009100d7207 */ /* 0x000fe40000800000 */
[----:B------:R-:W-:Y:S02]  /*4950*/  IADD3 R14, P2, PT, R14, 0x1, RZ ;  /* 0x000000010e0e7810 */ /* 0x000fe40007f5e0ff */
[----:B------:R-:W-:Y:S02]  /*4960*/  SEL R9, RZ, 0xffffffff, !P1 ;  /* 0xffffffffff097807 */ /* 0x000fe40004800000 */
[----:B------:R-:W-:Y:S01]  /*4970*/  LOP3.LUT P1, R8, R8, 0x80000000, RZ, 0xc0, !PT ;  /* 0x8000000008087812 */ /* 0x000fe2000782c0ff */
[----:B------:R-:W-:Y:S02]  /*4980*/  IMAD.X R13, RZ, RZ, R13, P2 ;  /* 0x000000ffff0d7224 */ /* 0x000fe400010e060d */
[----:B------:R-:W-:Y:S01]  /*4990*/  IMAD.IADD R9, R9, 0x1, -R12 ;  /* 0x0000000109097824 */ /* 0x000fe200078e0a0c */
[----:B------:R-:W-:-:S02]  /*49a0*/  @!P0 LOP3.LUT R8, R8, 0x80000000, RZ, 0x3c, !PT ;  /* 0x8000000008088812 */ /* 0x000fc400078e3cff */
[----:B------:R-:W-:Y:S01]  /*49b0*/  SHF.R.U64 R14, R14, 0xa, R13 ;  /* 0x0000000a0e0e7819 */ /* 0x000fe2000000120d */
[----:B------:R-:W-:-:S03]  /*49c0*/  IMAD.SHL.U32 R9, R9, 0x100000, RZ ;  /* 0x0010000009097824 */ /* 0x000fc600078e00ff */
[----:B------:R-:W-:-:S03]  /*49d0*/  IADD3 R14, P2, PT, R14, 0x1, RZ ;  /* 0x000000010e0e7810 */ /* 0x000fc60007f5e0ff */
[----:B------:R-:W-:Y:S01]  /*49e0*/  @P1 IMAD.MOV R10, RZ, RZ, -R10 ;  /* 0x000000ffff0a1224 */ /* 0x000fe200078e0a0a */
[----:B------:R-:W-:-:S04]  /*49f0*/  LEA.HI.X R13, R13, RZ, RZ, 0x16, P2 ;  /* 0x000000ff0d0d7211 */ /* 0x000fc800010fb4ff */
[--C-:B------:R-:W-:Y:S02]  /*4a00*/  SHF.R.U64 R14, R14, 0x1, R13.reuse ;  /* 0x000000010e0e7819 */ /* 0x100fe4000000120d */
[----:B------:R-:W-:Y:S02]  /*4a10*/  SHF.R.U32.HI R12, RZ, 0x1, R13 ;  /* 0x00000001ff0c7819 */ /* 0x000fe4000001160d */
[----:B------:R-:W-:-:S04]  /*4a20*/  IADD3 R14, P2, P3, RZ, RZ, R14 ;  /* 0x000000ffff0e7210 */ /* 0x000fc80007b5e00e */
[----:B------:R-:W-:-:S04]  /*4a30*/  IADD3.X R9, PT, PT, R9, 0x3fe00000, R12, P2, P3 ;  /* 0x3fe0000009097810 */ /* 0x000fc800017e640c */
[----:B------:R-:W-:-:S07]  /*4a40*/  LOP3.LUT R15, R9, R8, RZ, 0xfc, !PT ;  /* 0x00000008090f7212 */ /* 0x000fce00078efcff */
.L_x_227:
[----:B------:R-:W-:Y:S02]  /*4a50*/  IMAD.MOV.U32 R8, RZ, RZ, R0 ;  /* 0x000000ffff087224 */ /* 0x000fe400078e0000 */
[----:B------:R-:W-:-:S04]  /*4a60*/  IMAD.MOV.U32 R9, RZ, RZ, 0x0 ;  /* 0x00000000ff097424 */ /* 0x000fc800078e00ff */
[----:B------:R-:W-:Y:S05]  /*4a70*/  RET.REL.NODEC R8 `(_Z22ray_tracer_init_kernelP6PhotonPyddddddddi) ;  /* 0xffffffb408607950 */ /* 0x000fea0003c3ffff */
.L_x_232:
        /* <DEDUP_REMOVED lines=16> */
.L_x_239:


//--------------------- .nv.global.init           --------------------------
	.section	.nv.global.init,"aw",@progbits
	.align	16
.nv.global.init:
	.type		__cudart_sin_cos_coeffs,@object
	.size		__cudart_sin_cos_coeffs,(__cudart_i2opi_d - __cudart_sin_cos_coeffs)
__cudart_sin_cos_coeffs:
        /*0000*/ 	.byte	0x46, 0xd2, 0xb0, 0x2c, 0xf1, 0xe5, 0x5a, 0xbe, 0x92, 0xe3, 0xac, 0x69, 0xe3, 0x1d, 0xc7, 0x3e
        /*0010*/ 	.byte	0xa1, 0x62, 0xdb, 0x19, 0xa0, 0x01, 0x2a, 0xbf, 0x18, 0x08, 0x11, 0x11, 0x11, 0x11, 0x81, 0x3f
        /*0020*/ 	.byte	0x54, 0x55, 0x55, 0x55, 0x55, 0x55, 0xc5, 0xbf, 0x00, 0x00, 0x00, 0x00, 0x00, 0x00, 0x00, 0x00
        /*0030*/ 	.byte	0x00, 0x00, 0x00, 0x00, 0x00, 0x00, 0x00, 0x00, 0x64, 0x81, 0xfd, 0x20, 0x83, 0xff, 0xa8, 0xbd
        /*0040*/ 	.byte	0x28, 0x85, 0xef, 0xc1, 0xa7, 0xee, 0x21, 0x3e, 0xd9, 0xe6, 0x06, 0x8e, 0x4f, 0x7e, 0x92, 0xbe
        /*0050*/ 	.byte	0xe9, 0xbc, 0xdd, 0x19, 0xa0, 0x01, 0xfa, 0x3e, 0x47, 0x5d, 0xc1, 0x16, 0x6c, 0xc1, 0x56, 0xbf
        /*0060*/ 	.byte	0x51, 0x55, 0x55, 0x55, 0x55, 0x55, 0xa5, 0x3f, 0x00, 0x00, 0x00, 0x00, 0x00, 0x00, 0xe0, 0xbf
        /*0070*/ 	.byte	0x00, 0x00, 0x00, 0x00, 0x00, 0x00, 0xf0, 0x3f, 0x00, 0x00, 0x00, 0x00, 0x00, 0x00, 0x00, 0x00
	.type		__cudart_i2opi_d,@object
	.size		__cudart_i2opi_d,(mrg32k3aM1SubSeq - __cudart_i2opi_d)
__cudart_i2opi_d:
        /* <DEDUP_REMOVED lines=9> */
	.type		mrg32k3aM1SubSeq,@object
	.size		mrg32k3aM1SubSeq,(mrg32k3aM2SubSeq - mrg32k3aM1SubSeq)
mrg32k3aM1SubSeq:
        /* <DEDUP_REMOVED lines=126> */
	.type		mrg32k3aM2SubSeq,@object
	.size		mrg32k3aM2SubSeq,(mrg32k3aM1 - mrg32k3aM2SubSeq)
mrg32k3aM2SubSeq:
        /* <DEDUP_REMOVED lines=126> */
	.type		mrg32k3aM1,@object
	.size		mrg32k3aM1,(mrg32k3aM1Seq - mrg32k3aM1)
mrg32k3aM1:
        /* <DEDUP_REMOVED lines=144> */
	.type		mrg32k3aM1Seq,@object
	.size		mrg32k3aM1Seq,(mrg32k3aM2 - mrg32k3aM1Seq)
mrg32k3aM1Seq:
        /* <DEDUP_REMOVED lines=144> */
	.type		mrg32k3aM2,@object
	.size		mrg32k3aM2,(mrg32k3aM2Seq - mrg32k3aM2)
mrg32k3aM2:
        /* <DEDUP_REMOVED lines=144> */
	.type		mrg32k3aM2Seq,@object
	.size		mrg32k3aM2Seq,(precalc_xorwow_matrix - mrg32k3aM2Seq)
mrg32k3aM2Seq:
        /* <DEDUP_REMOVED lines=144> */
	.type		precalc_xorwow_matrix,@object
	.size		precalc_xorwow_matrix,(precalc_xorwow_offset_matrix - precalc_xorwow_matrix)
precalc_xorwow_matrix:
        /* <DEDUP_REMOVED lines=6400> */
	.type		precalc_xorwow_offset_matrix,@object
	.size		precalc_xorwow_offset_matrix,(.L_1 - precalc_xorwow_offset_matrix)
precalc_xorwow_offset_matrix:
        /* <DEDUP_REMOVED lines=6400> */
.L_1:


//--------------------- .nv.shared.reserved.0     --------------------------
	.section	.nv.shared.reserved.0,"aw",@nobits
	.weak		__nv_reservedSMEM_offset_0_alias
	.size		__nv_reservedSMEM_offset_0_alias, 0, 64
	.other		__nv_reservedSMEM_offset_0_alias,@"STO_CUDA_RESERVED_SHARED STV_DEFAULT"
__nv_reservedSMEM_offset_0_alias:
	.zero		0
	.zero		64


//--------------------- .nv.constant0._Z17ray_tracer_kerneliiP6PhotonPyS1_S1_S1_S1_S1_S1_S1_S1_PdS2_S2_dddddddddddii --------------------------
	.section	.nv.constant0._Z17ray_tracer_kerneliiP6PhotonPyS1_S1_S1_S1_S1_S1_S1_S1_PdS2_S2_dddddddddddii,"a",@progbits
	.sectionflags	@""
	.align	4
.nv.constant0._Z17ray_tracer_kerneliiP6PhotonPyS1_S1_S1_S1_S1_S1_S1_S1_PdS2_S2_dddddddddddii:
	.zero		1104


//--------------------- .nv.constant0._Z22ray_tracer_init_kernelP6PhotonPyddddddddi --------------------------
	.section	.nv.constant0._Z22ray_tracer_init_kernelP6PhotonPyddddddddi,"a",@progbits
	.sectionflags	@""
	.align	4
.nv.constant0._Z22ray_tracer_init_kernelP6PhotonPyddddddddi:
	.zero		980


//--------------------- SYMBOLS --------------------------

	.type		.nv.reservedSmem.offset0,@object
	.size		.nv.reservedSmem.offset0,0x4
